//
// Generated by NVIDIA NVVM Compiler
//
// Compiler Build ID: CL-36424714
// Cuda compilation tools, release 13.0, V13.0.88
// Based on NVVM 20.0.0
//

.version 9.0
.target sm_100
.address_size 64

	// .globl	_ZN3cub18CUB_300001_SM_10006detail11EmptyKernelIvEEvv
// _ZZN3cub18CUB_300001_SM_10006detail6reduce28DeviceReduceSingleTileKernelINS2_10policy_hubIjjN4cuda3std3__44plusIjEEE10Policy1000EN6thrust24THRUST_300001_SM_1000_NS6detail15normal_iteratorINSD_10device_ptrI6float2EEEEPijS9_ij14isInsideCircleEEvT0_T1_T2_T3_T4_T6_E12temp_storage has been demoted
// _ZZN3cub18CUB_300001_SM_10006detail6reduce18DeviceReduceKernelINS2_10policy_hubIjjN4cuda3std3__44plusIjEEE10Policy1000EN6thrust24THRUST_300001_SM_1000_NS6detail15normal_iteratorINSD_10device_ptrI6float2EEEEjS9_j14isInsideCircleEEvT0_PT3_T1_NS0_13GridEvenShareISO_EET2_T4_E12temp_storage has been demoted
// _ZZN3cub18CUB_300001_SM_10006detail6reduce28DeviceReduceSingleTileKernelINS2_10policy_hubIjjN4cuda3std3__44plusIjEEE10Policy1000EPjPiiS9_ijNS7_10__identityEEEvT0_T1_T2_T3_T4_T6_E12temp_storage has been demoted
// _ZZN3cub18CUB_300001_SM_10006detail6reduce28DeviceReduceSingleTileKernelINS2_10policy_hubIjyN4cuda3std3__44plusIjEEE10Policy1000EN6thrust24THRUST_300001_SM_1000_NS6detail15normal_iteratorINSD_10device_ptrI6float2EEEEPiyS9_ij14isInsideCircleEEvT0_T1_T2_T3_T4_T6_E12temp_storage has been demoted
// _ZZN3cub18CUB_300001_SM_10006detail6reduce18DeviceReduceKernelINS2_10policy_hubIjyN4cuda3std3__44plusIjEEE10Policy1000EN6thrust24THRUST_300001_SM_1000_NS6detail15normal_iteratorINSD_10device_ptrI6float2EEEEyS9_j14isInsideCircleEEvT0_PT3_T1_NS0_13GridEvenShareISO_EET2_T4_E12temp_storage has been demoted
// _ZZN3cub18CUB_300001_SM_10006detail6reduce28DeviceReduceSingleTileKernelINS2_10policy_hubIjyN4cuda3std3__44plusIjEEE10Policy1000EPjPiiS9_ijNS7_10__identityEEEvT0_T1_T2_T3_T4_T6_E12temp_storage has been demoted
.global .align 1 .b8 _ZN34_INTERNAL_b7baea58_4_k_cu_35d1a7354cuda3std3__45__cpo5beginE[1];
.global .align 1 .b8 _ZN34_INTERNAL_b7baea58_4_k_cu_35d1a7354cuda3std3__45__cpo3endE[1];
.global .align 1 .b8 _ZN34_INTERNAL_b7baea58_4_k_cu_35d1a7354cuda3std3__45__cpo6cbeginE[1];
.global .align 1 .b8 _ZN34_INTERNAL_b7baea58_4_k_cu_35d1a7354cuda3std3__45__cpo4cendE[1];
.global .align 1 .b8 _ZN34_INTERNAL_b7baea58_4_k_cu_35d1a7354cuda3std3__45__cpo6rbeginE[1];
.global .align 1 .b8 _ZN34_INTERNAL_b7baea58_4_k_cu_35d1a7354cuda3std3__45__cpo4rendE[1];
.global .align 1 .b8 _ZN34_INTERNAL_b7baea58_4_k_cu_35d1a7354cuda3std3__45__cpo7crbeginE[1];
.global .align 1 .b8 _ZN34_INTERNAL_b7baea58_4_k_cu_35d1a7354cuda3std3__45__cpo5crendE[1];
.global .align 1 .b8 _ZN34_INTERNAL_b7baea58_4_k_cu_35d1a7354cuda3std3__436_GLOBAL__N__b7baea58_4_k_cu_35d1a7356ignoreE[1];
.global .align 1 .b8 _ZN34_INTERNAL_b7baea58_4_k_cu_35d1a7354cuda3std3__419piecewise_constructE[1];
.global .align 1 .b8 _ZN34_INTERNAL_b7baea58_4_k_cu_35d1a7354cuda3std3__48in_placeE[1];
.global .align 1 .b8 _ZN34_INTERNAL_b7baea58_4_k_cu_35d1a7354cuda3std3__420unreachable_sentinelE[1];
.global .align 1 .b8 _ZN34_INTERNAL_b7baea58_4_k_cu_35d1a7354cuda3std3__47nulloptE[1];
.global .align 1 .b8 _ZN34_INTERNAL_b7baea58_4_k_cu_35d1a7354cuda3std3__48unexpectE[1];
.global .align 1 .b8 _ZN34_INTERNAL_b7baea58_4_k_cu_35d1a7354cuda3std6ranges3__45__cpo4swapE[1];
.global .align 1 .b8 _ZN34_INTERNAL_b7baea58_4_k_cu_35d1a7354cuda3std6ranges3__45__cpo9iter_moveE[1];
.global .align 1 .b8 _ZN34_INTERNAL_b7baea58_4_k_cu_35d1a7354cuda3std6ranges3__45__cpo5beginE[1];
.global .align 1 .b8 _ZN34_INTERNAL_b7baea58_4_k_cu_35d1a7354cuda3std6ranges3__45__cpo3endE[1];
.global .align 1 .b8 _ZN34_INTERNAL_b7baea58_4_k_cu_35d1a7354cuda3std6ranges3__45__cpo6cbeginE[1];
.global .align 1 .b8 _ZN34_INTERNAL_b7baea58_4_k_cu_35d1a7354cuda3std6ranges3__45__cpo4cendE[1];
.global .align 1 .b8 _ZN34_INTERNAL_b7baea58_4_k_cu_35d1a7354cuda3std6ranges3__45__cpo7advanceE[1];
.global .align 1 .b8 _ZN34_INTERNAL_b7baea58_4_k_cu_35d1a7354cuda3std6ranges3__45__cpo9iter_swapE[1];
.global .align 1 .b8 _ZN34_INTERNAL_b7baea58_4_k_cu_35d1a7354cuda3std6ranges3__45__cpo4nextE[1];
.global .align 1 .b8 _ZN34_INTERNAL_b7baea58_4_k_cu_35d1a7354cuda3std6ranges3__45__cpo4prevE[1];
.global .align 1 .b8 _ZN34_INTERNAL_b7baea58_4_k_cu_35d1a7354cuda3std6ranges3__45__cpo4dataE[1];
.global .align 1 .b8 _ZN34_INTERNAL_b7baea58_4_k_cu_35d1a7354cuda3std6ranges3__45__cpo5cdataE[1];
.global .align 1 .b8 _ZN34_INTERNAL_b7baea58_4_k_cu_35d1a7354cuda3std6ranges3__45__cpo4sizeE[1];
.global .align 1 .b8 _ZN34_INTERNAL_b7baea58_4_k_cu_35d1a7354cuda3std6ranges3__45__cpo5ssizeE[1];
.global .align 1 .b8 _ZN34_INTERNAL_b7baea58_4_k_cu_35d1a7354cuda3std6ranges3__45__cpo8distanceE[1];
.global .align 1 .b8 _ZN34_INTERNAL_b7baea58_4_k_cu_35d1a7356thrust24THRUST_300001_SM_1000_NS8cuda_cub3parE[1];
.global .align 1 .b8 _ZN34_INTERNAL_b7baea58_4_k_cu_35d1a7356thrust24THRUST_300001_SM_1000_NS8cuda_cub10par_nosyncE[1];
.global .align 1 .b8 _ZN34_INTERNAL_b7baea58_4_k_cu_35d1a7356thrust24THRUST_300001_SM_1000_NS6system6detail10sequential3seqE[1];
.global .align 1 .b8 _ZN34_INTERNAL_b7baea58_4_k_cu_35d1a7356thrust24THRUST_300001_SM_1000_NS12placeholders2_1E[1];
.global .align 1 .b8 _ZN34_INTERNAL_b7baea58_4_k_cu_35d1a7356thrust24THRUST_300001_SM_1000_NS12placeholders2_2E[1];
.global .align 1 .b8 _ZN34_INTERNAL_b7baea58_4_k_cu_35d1a7356thrust24THRUST_300001_SM_1000_NS12placeholders2_3E[1];
.global .align 1 .b8 _ZN34_INTERNAL_b7baea58_4_k_cu_35d1a7356thrust24THRUST_300001_SM_1000_NS12placeholders2_4E[1];
.global .align 1 .b8 _ZN34_INTERNAL_b7baea58_4_k_cu_35d1a7356thrust24THRUST_300001_SM_1000_NS12placeholders2_5E[1];
.global .align 1 .b8 _ZN34_INTERNAL_b7baea58_4_k_cu_35d1a7356thrust24THRUST_300001_SM_1000_NS12placeholders2_6E[1];
.global .align 1 .b8 _ZN34_INTERNAL_b7baea58_4_k_cu_35d1a7356thrust24THRUST_300001_SM_1000_NS12placeholders2_7E[1];
.global .align 1 .b8 _ZN34_INTERNAL_b7baea58_4_k_cu_35d1a7356thrust24THRUST_300001_SM_1000_NS12placeholders2_8E[1];
.global .align 1 .b8 _ZN34_INTERNAL_b7baea58_4_k_cu_35d1a7356thrust24THRUST_300001_SM_1000_NS12placeholders2_9E[1];
.global .align 1 .b8 _ZN34_INTERNAL_b7baea58_4_k_cu_35d1a7356thrust24THRUST_300001_SM_1000_NS12placeholders3_10E[1];
.global .align 1 .b8 _ZN34_INTERNAL_b7baea58_4_k_cu_35d1a7356thrust24THRUST_300001_SM_1000_NS3seqE[1];

.visible .entry _ZN3cub18CUB_300001_SM_10006detail11EmptyKernelIvEEvv()
{


	ret;

}
	// .globl	_ZN3cub18CUB_300001_SM_10006detail8for_each13static_kernelINS2_12policy_hub_t12policy_500_tEmN6thrust24THRUST_300001_SM_1000_NS8cuda_cub20__uninitialized_fill7functorINS7_10device_ptrI6float2EESC_EEEEvT0_T1_
.visible .entry _ZN3cub18CUB_300001_SM_10006detail8for_each13static_kernelINS2_12policy_hub_t12policy_500_tEmN6thrust24THRUST_300001_SM_1000_NS8cuda_cub20__uninitialized_fill7functorINS7_10device_ptrI6float2EESC_EEEEvT0_T1_(
	.param .u64 _ZN3cub18CUB_300001_SM_10006detail8for_each13static_kernelINS2_12policy_hub_t12policy_500_tEmN6thrust24THRUST_300001_SM_1000_NS8cuda_cub20__uninitialized_fill7functorINS7_10device_ptrI6float2EESC_EEEEvT0_T1__param_0,
	.param .align 8 .b8 _ZN3cub18CUB_300001_SM_10006detail8for_each13static_kernelINS2_12policy_hub_t12policy_500_tEmN6thrust24THRUST_300001_SM_1000_NS8cuda_cub20__uninitialized_fill7functorINS7_10device_ptrI6float2EESC_EEEEvT0_T1__param_1[16]
)
.maxntid 256
{
	.reg .pred 	%p<4>;
	.reg .b32 	%r<5>;
	.reg .b32 	%f<5>;
	.reg .b64 	%rd<16>;

	ld.param.u64 	%rd4, [_ZN3cub18CUB_300001_SM_10006detail8for_each13static_kernelINS2_12policy_hub_t12policy_500_tEmN6thrust24THRUST_300001_SM_1000_NS8cuda_cub20__uninitialized_fill7functorINS7_10device_ptrI6float2EESC_EEEEvT0_T1__param_1];
	ld.param.u64 	%rd5, [_ZN3cub18CUB_300001_SM_10006detail8for_each13static_kernelINS2_12policy_hub_t12policy_500_tEmN6thrust24THRUST_300001_SM_1000_NS8cuda_cub20__uninitialized_fill7functorINS7_10device_ptrI6float2EESC_EEEEvT0_T1__param_0];
	ld.param.v2.f32 	{%f3, %f4}, [_ZN3cub18CUB_300001_SM_10006detail8for_each13static_kernelINS2_12policy_hub_t12policy_500_tEmN6thrust24THRUST_300001_SM_1000_NS8cuda_cub20__uninitialized_fill7functorINS7_10device_ptrI6float2EESC_EEEEvT0_T1__param_1+8];
	mov.u32 	%r2, %ctaid.x;
	mul.wide.u32 	%rd1, %r2, 512;
	sub.s64 	%rd2, %rd5, %rd1;
	setp.lt.u64 	%p1, %rd2, 512;
	@%p1 bra 	$L__BB1_2;
	mov.u32 	%r4, %tid.x;
	cvta.to.global.u64 	%rd11, %rd4;
	cvt.u64.u32 	%rd12, %r4;
	add.s64 	%rd13, %rd1, %rd12;
	shl.b64 	%rd14, %rd13, 3;
	add.s64 	%rd15, %rd11, %rd14;
	st.global.v2.f32 	[%rd15], {%f3, %f4};
	st.global.v2.f32 	[%rd15+2048], {%f3, %f4};
	bra.uni 	$L__BB1_6;
$L__BB1_2:
	cvta.to.global.u64 	%rd6, %rd4;
	mov.u32 	%r1, %tid.x;
	cvt.u64.u32 	%rd7, %r1;
	setp.le.u64 	%p2, %rd2, %rd7;
	add.s64 	%rd8, %rd1, %rd7;
	shl.b64 	%rd9, %rd8, 3;
	add.s64 	%rd3, %rd6, %rd9;
	@%p2 bra 	$L__BB1_4;
	st.global.v2.f32 	[%rd3], {%f3, %f4};
$L__BB1_4:
	add.s32 	%r3, %r1, 256;
	cvt.u64.u32 	%rd10, %r3;
	setp.le.u64 	%p3, %rd2, %rd10;
	@%p3 bra 	$L__BB1_6;
	st.global.v2.f32 	[%rd3+2048], {%f3, %f4};
$L__BB1_6:
	ret;

}
	// .globl	_ZN3cub18CUB_300001_SM_10006detail6reduce28DeviceReduceSingleTileKernelINS2_10policy_hubIjjN4cuda3std3__44plusIjEEE10Policy1000EN6thrust24THRUST_300001_SM_1000_NS6detail15normal_iteratorINSD_10device_ptrI6float2EEEEPijS9_ij14isInsideCircleEEvT0_T1_T2_T3_T4_T6_
.visible .entry _ZN3cub18CUB_300001_SM_10006detail6reduce28DeviceReduceSingleTileKernelINS2_10policy_hubIjjN4cuda3std3__44plusIjEEE10Policy1000EN6thrust24THRUST_300001_SM_1000_NS6detail15normal_iteratorINSD_10device_ptrI6float2EEEEPijS9_ij14isInsideCircleEEvT0_T1_T2_T3_T4_T6_(
	.param .align 8 .b8 _ZN3cub18CUB_300001_SM_10006detail6reduce28DeviceReduceSingleTileKernelINS2_10policy_hubIjjN4cuda3std3__44plusIjEEE10Policy1000EN6thrust24THRUST_300001_SM_1000_NS6detail15normal_iteratorINSD_10device_ptrI6float2EEEEPijS9_ij14isInsideCircleEEvT0_T1_T2_T3_T4_T6__param_0[8],
	.param .u64 .ptr .align 1 _ZN3cub18CUB_300001_SM_10006detail6reduce28DeviceReduceSingleTileKernelINS2_10policy_hubIjjN4cuda3std3__44plusIjEEE10Policy1000EN6thrust24THRUST_300001_SM_1000_NS6detail15normal_iteratorINSD_10device_ptrI6float2EEEEPijS9_ij14isInsideCircleEEvT0_T1_T2_T3_T4_T6__param_1,
	.param .u32 _ZN3cub18CUB_300001_SM_10006detail6reduce28DeviceReduceSingleTileKernelINS2_10policy_hubIjjN4cuda3std3__44plusIjEEE10Policy1000EN6thrust24THRUST_300001_SM_1000_NS6detail15normal_iteratorINSD_10device_ptrI6float2EEEEPijS9_ij14isInsideCircleEEvT0_T1_T2_T3_T4_T6__param_2,
	.param .align 1 .b8 _ZN3cub18CUB_300001_SM_10006detail6reduce28DeviceReduceSingleTileKernelINS2_10policy_hubIjjN4cuda3std3__44plusIjEEE10Policy1000EN6thrust24THRUST_300001_SM_1000_NS6detail15normal_iteratorINSD_10device_ptrI6float2EEEEPijS9_ij14isInsideCircleEEvT0_T1_T2_T3_T4_T6__param_3[1],
	.param .u32 _ZN3cub18CUB_300001_SM_10006detail6reduce28DeviceReduceSingleTileKernelINS2_10policy_hubIjjN4cuda3std3__44plusIjEEE10Policy1000EN6thrust24THRUST_300001_SM_1000_NS6detail15normal_iteratorINSD_10device_ptrI6float2EEEEPijS9_ij14isInsideCircleEEvT0_T1_T2_T3_T4_T6__param_4,
	.param .align 1 .b8 _ZN3cub18CUB_300001_SM_10006detail6reduce28DeviceReduceSingleTileKernelINS2_10policy_hubIjjN4cuda3std3__44plusIjEEE10Policy1000EN6thrust24THRUST_300001_SM_1000_NS6detail15normal_iteratorINSD_10device_ptrI6float2EEEEPijS9_ij14isInsideCircleEEvT0_T1_T2_T3_T4_T6__param_5[1]
)
.maxntid 256
.minnctapersm 1
{
	.reg .pred 	%p<120>;
	.reg .b32 	%r<426>;
	.reg .b32 	%f<316>;
	.reg .b64 	%rd<53>;
	// demoted variable
	.shared .align 4 .b8 _ZZN3cub18CUB_300001_SM_10006detail6reduce28DeviceReduceSingleTileKernelINS2_10policy_hubIjjN4cuda3std3__44plusIjEEE10Policy1000EN6thrust24THRUST_300001_SM_1000_NS6detail15normal_iteratorINSD_10device_ptrI6float2EEEEPijS9_ij14isInsideCircleEEvT0_T1_T2_T3_T4_T6_E12temp_storage[44];
	ld.param.u64 	%rd6, [_ZN3cub18CUB_300001_SM_10006detail6reduce28DeviceReduceSingleTileKernelINS2_10policy_hubIjjN4cuda3std3__44plusIjEEE10Policy1000EN6thrust24THRUST_300001_SM_1000_NS6detail15normal_iteratorINSD_10device_ptrI6float2EEEEPijS9_ij14isInsideCircleEEvT0_T1_T2_T3_T4_T6__param_0];
	ld.param.u64 	%rd7, [_ZN3cub18CUB_300001_SM_10006detail6reduce28DeviceReduceSingleTileKernelINS2_10policy_hubIjjN4cuda3std3__44plusIjEEE10Policy1000EN6thrust24THRUST_300001_SM_1000_NS6detail15normal_iteratorINSD_10device_ptrI6float2EEEEPijS9_ij14isInsideCircleEEvT0_T1_T2_T3_T4_T6__param_1];
	ld.param.u32 	%r77, [_ZN3cub18CUB_300001_SM_10006detail6reduce28DeviceReduceSingleTileKernelINS2_10policy_hubIjjN4cuda3std3__44plusIjEEE10Policy1000EN6thrust24THRUST_300001_SM_1000_NS6detail15normal_iteratorINSD_10device_ptrI6float2EEEEPijS9_ij14isInsideCircleEEvT0_T1_T2_T3_T4_T6__param_2];
	ld.param.u32 	%r78, [_ZN3cub18CUB_300001_SM_10006detail6reduce28DeviceReduceSingleTileKernelINS2_10policy_hubIjjN4cuda3std3__44plusIjEEE10Policy1000EN6thrust24THRUST_300001_SM_1000_NS6detail15normal_iteratorINSD_10device_ptrI6float2EEEEPijS9_ij14isInsideCircleEEvT0_T1_T2_T3_T4_T6__param_4];
	cvta.to.global.u64 	%rd1, %rd7;
	setp.ne.s32 	%p1, %r77, 0;
	@%p1 bra 	$L__BB2_3;
	mov.u32 	%r391, %tid.x;
	setp.ne.s32 	%p119, %r391, 0;
	@%p119 bra 	$L__BB2_50;
	st.global.u32 	[%rd1], %r78;
	bra.uni 	$L__BB2_50;
$L__BB2_3:
	cvta.to.global.u64 	%rd2, %rd6;
	setp.gt.u32 	%p2, %r77, 4095;
	@%p2 bra 	$L__BB2_27;
	mov.u32 	%r1, %tid.x;
	setp.ge.u32 	%p70, %r1, %r77;
	mov.b32 	%r406, 0;
	mov.u32 	%r398, %r1;
	@%p70 bra 	$L__BB2_6;
	mul.wide.u32 	%rd42, %r1, 8;
	add.s64 	%rd43, %rd2, %rd42;
	ld.global.v2.f32 	{%f236, %f237}, [%rd43];
	mul.f32 	%f238, %f237, %f237;
	fma.rn.f32 	%f239, %f236, %f236, %f238;
	sqrt.rn.f32 	%f240, %f239;
	setp.lt.f32 	%p71, %f240, 0f3F800000;
	selp.u32 	%r406, 1, 0, %p71;
	add.s32 	%r398, %r1, 256;
$L__BB2_6:
	setp.ge.u32 	%p72, %r398, %r77;
	@%p72 bra 	$L__BB2_18;
	not.b32 	%r245, %r398;
	add.s32 	%r6, %r77, %r245;
	shr.u32 	%r246, %r6, 8;
	add.s32 	%r7, %r246, 1;
	and.b32  	%r8, %r7, 7;
	setp.lt.u32 	%p73, %r6, 1792;
	@%p73 bra 	$L__BB2_10;
	and.b32  	%r247, %r7, 33554424;
	neg.s32 	%r394, %r247;
	mul.wide.u32 	%rd44, %r398, 8;
	add.s64 	%rd45, %rd44, %rd2;
	add.s64 	%rd52, %rd45, 8192;
$L__BB2_9:
	.pragma "nounroll";
	ld.global.v2.f32 	{%f241, %f242}, [%rd52+-8192];
	mul.f32 	%f243, %f242, %f242;
	fma.rn.f32 	%f244, %f241, %f241, %f243;
	sqrt.rn.f32 	%f245, %f244;
	setp.lt.f32 	%p74, %f245, 0f3F800000;
	selp.u32 	%r248, 1, 0, %p74;
	add.s32 	%r249, %r406, %r248;
	ld.global.v2.f32 	{%f246, %f247}, [%rd52+-6144];
	mul.f32 	%f248, %f247, %f247;
	fma.rn.f32 	%f249, %f246, %f246, %f248;
	sqrt.rn.f32 	%f250, %f249;
	setp.lt.f32 	%p75, %f250, 0f3F800000;
	selp.u32 	%r250, 1, 0, %p75;
	add.s32 	%r251, %r249, %r250;
	ld.global.v2.f32 	{%f251, %f252}, [%rd52+-4096];
	mul.f32 	%f253, %f252, %f252;
	fma.rn.f32 	%f254, %f251, %f251, %f253;
	sqrt.rn.f32 	%f255, %f254;
	setp.lt.f32 	%p76, %f255, 0f3F800000;
	selp.u32 	%r252, 1, 0, %p76;
	add.s32 	%r253, %r251, %r252;
	ld.global.v2.f32 	{%f256, %f257}, [%rd52+-2048];
	mul.f32 	%f258, %f257, %f257;
	fma.rn.f32 	%f259, %f256, %f256, %f258;
	sqrt.rn.f32 	%f260, %f259;
	setp.lt.f32 	%p77, %f260, 0f3F800000;
	selp.u32 	%r254, 1, 0, %p77;
	add.s32 	%r255, %r253, %r254;
	ld.global.v2.f32 	{%f261, %f262}, [%rd52];
	mul.f32 	%f263, %f262, %f262;
	fma.rn.f32 	%f264, %f261, %f261, %f263;
	sqrt.rn.f32 	%f265, %f264;
	setp.lt.f32 	%p78, %f265, 0f3F800000;
	selp.u32 	%r256, 1, 0, %p78;
	add.s32 	%r257, %r255, %r256;
	ld.global.v2.f32 	{%f266, %f267}, [%rd52+2048];
	mul.f32 	%f268, %f267, %f267;
	fma.rn.f32 	%f269, %f266, %f266, %f268;
	sqrt.rn.f32 	%f270, %f269;
	setp.lt.f32 	%p79, %f270, 0f3F800000;
	selp.u32 	%r258, 1, 0, %p79;
	add.s32 	%r259, %r257, %r258;
	ld.global.v2.f32 	{%f271, %f272}, [%rd52+4096];
	mul.f32 	%f273, %f272, %f272;
	fma.rn.f32 	%f274, %f271, %f271, %f273;
	sqrt.rn.f32 	%f275, %f274;
	setp.lt.f32 	%p80, %f275, 0f3F800000;
	selp.u32 	%r260, 1, 0, %p80;
	add.s32 	%r261, %r259, %r260;
	ld.global.v2.f32 	{%f276, %f277}, [%rd52+6144];
	mul.f32 	%f278, %f277, %f277;
	fma.rn.f32 	%f279, %f276, %f276, %f278;
	sqrt.rn.f32 	%f280, %f279;
	setp.lt.f32 	%p81, %f280, 0f3F800000;
	selp.u32 	%r262, 1, 0, %p81;
	add.s32 	%r406, %r261, %r262;
	add.s32 	%r398, %r398, 2048;
	add.s32 	%r394, %r394, 8;
	add.s64 	%rd52, %rd52, 16384;
	setp.ne.s32 	%p82, %r394, 0;
	@%p82 bra 	$L__BB2_9;
$L__BB2_10:
	setp.eq.s32 	%p83, %r8, 0;
	@%p83 bra 	$L__BB2_18;
	setp.lt.u32 	%p84, %r8, 4;
	@%p84 bra 	$L__BB2_13;
	mul.wide.u32 	%rd46, %r398, 8;
	add.s64 	%rd47, %rd2, %rd46;
	ld.global.v2.f32 	{%f281, %f282}, [%rd47];
	mul.f32 	%f283, %f282, %f282;
	fma.rn.f32 	%f284, %f281, %f281, %f283;
	sqrt.rn.f32 	%f285, %f284;
	setp.lt.f32 	%p85, %f285, 0f3F800000;
	selp.u32 	%r264, 1, 0, %p85;
	add.s32 	%r265, %r406, %r264;
	ld.global.v2.f32 	{%f286, %f287}, [%rd47+2048];
	mul.f32 	%f288, %f287, %f287;
	fma.rn.f32 	%f289, %f286, %f286, %f288;
	sqrt.rn.f32 	%f290, %f289;
	setp.lt.f32 	%p86, %f290, 0f3F800000;
	selp.u32 	%r266, 1, 0, %p86;
	add.s32 	%r267, %r265, %r266;
	ld.global.v2.f32 	{%f291, %f292}, [%rd47+4096];
	mul.f32 	%f293, %f292, %f292;
	fma.rn.f32 	%f294, %f291, %f291, %f293;
	sqrt.rn.f32 	%f295, %f294;
	setp.lt.f32 	%p87, %f295, 0f3F800000;
	selp.u32 	%r268, 1, 0, %p87;
	add.s32 	%r269, %r267, %r268;
	ld.global.v2.f32 	{%f296, %f297}, [%rd47+6144];
	mul.f32 	%f298, %f297, %f297;
	fma.rn.f32 	%f299, %f296, %f296, %f298;
	sqrt.rn.f32 	%f300, %f299;
	setp.lt.f32 	%p88, %f300, 0f3F800000;
	selp.u32 	%r270, 1, 0, %p88;
	add.s32 	%r406, %r269, %r270;
	add.s32 	%r398, %r398, 1024;
$L__BB2_13:
	and.b32  	%r272, %r7, 3;
	setp.eq.s32 	%p89, %r272, 0;
	@%p89 bra 	$L__BB2_18;
	setp.eq.s32 	%p90, %r272, 1;
	@%p90 bra 	$L__BB2_16;
	mul.wide.u32 	%rd48, %r398, 8;
	add.s64 	%rd49, %rd2, %rd48;
	ld.global.v2.f32 	{%f301, %f302}, [%rd49];
	mul.f32 	%f303, %f302, %f302;
	fma.rn.f32 	%f304, %f301, %f301, %f303;
	sqrt.rn.f32 	%f305, %f304;
	setp.lt.f32 	%p91, %f305, 0f3F800000;
	selp.u32 	%r273, 1, 0, %p91;
	add.s32 	%r274, %r406, %r273;
	ld.global.v2.f32 	{%f306, %f307}, [%rd49+2048];
	mul.f32 	%f308, %f307, %f307;
	fma.rn.f32 	%f309, %f306, %f306, %f308;
	sqrt.rn.f32 	%f310, %f309;
	setp.lt.f32 	%p92, %f310, 0f3F800000;
	selp.u32 	%r275, 1, 0, %p92;
	add.s32 	%r406, %r274, %r275;
	add.s32 	%r398, %r398, 512;
$L__BB2_16:
	and.b32  	%r276, %r6, 256;
	setp.ne.s32 	%p93, %r276, 0;
	@%p93 bra 	$L__BB2_18;
	mul.wide.u32 	%rd50, %r398, 8;
	add.s64 	%rd51, %rd2, %rd50;
	ld.global.v2.f32 	{%f311, %f312}, [%rd51];
	mul.f32 	%f313, %f312, %f312;
	fma.rn.f32 	%f314, %f311, %f311, %f313;
	sqrt.rn.f32 	%f315, %f314;
	setp.lt.f32 	%p94, %f315, 0f3F800000;
	selp.u32 	%r277, 1, 0, %p94;
	add.s32 	%r406, %r406, %r277;
$L__BB2_18:
	setp.lt.u32 	%p95, %r77, 256;
	@%p95 bra 	$L__BB2_23;
	// begin inline asm
	mov.u32 %r341, %laneid;
	// end inline asm
	mov.b32 	%r344, 1;
	mov.b32 	%r365, 31;
	mov.b32 	%r366, -1;
	// begin inline asm
	shfl.sync.down.b32 %r342, %r406, %r344, %r365, %r366;
	// end inline asm
	setp.gt.s32 	%p111, %r341, 30;
	selp.b32 	%r367, 0, %r342, %p111;
	add.s32 	%r348, %r367, %r406;
	mov.b32 	%r349, 2;
	// begin inline asm
	shfl.sync.down.b32 %r347, %r348, %r349, %r365, %r366;
	// end inline asm
	setp.gt.s32 	%p112, %r341, 29;
	selp.b32 	%r368, 0, %r347, %p112;
	add.s32 	%r353, %r348, %r368;
	mov.b32 	%r354, 4;
	// begin inline asm
	shfl.sync.down.b32 %r352, %r353, %r354, %r365, %r366;
	// end inline asm
	setp.gt.s32 	%p113, %r341, 27;
	selp.b32 	%r369, 0, %r352, %p113;
	add.s32 	%r358, %r353, %r369;
	mov.b32 	%r359, 8;
	// begin inline asm
	shfl.sync.down.b32 %r357, %r358, %r359, %r365, %r366;
	// end inline asm
	setp.gt.s32 	%p114, %r341, 23;
	selp.b32 	%r370, 0, %r357, %p114;
	add.s32 	%r363, %r358, %r370;
	mov.b32 	%r364, 16;
	// begin inline asm
	shfl.sync.down.b32 %r362, %r363, %r364, %r365, %r366;
	// end inline asm
	setp.gt.s32 	%p115, %r341, 15;
	selp.b32 	%r371, 0, %r362, %p115;
	add.s32 	%r425, %r363, %r371;
	setp.ne.s32 	%p116, %r341, 0;
	@%p116 bra 	$L__BB2_21;
	shr.u32 	%r372, %r1, 3;
	and.b32  	%r373, %r372, 124;
	mov.u32 	%r374, _ZZN3cub18CUB_300001_SM_10006detail6reduce28DeviceReduceSingleTileKernelINS2_10policy_hubIjjN4cuda3std3__44plusIjEEE10Policy1000EN6thrust24THRUST_300001_SM_1000_NS6detail15normal_iteratorINSD_10device_ptrI6float2EEEEPijS9_ij14isInsideCircleEEvT0_T1_T2_T3_T4_T6_E12temp_storage;
	add.s32 	%r375, %r374, %r373;
	st.shared.u32 	[%r375+8], %r425;
$L__BB2_21:
	bar.sync 	0;
	setp.ne.s32 	%p117, %r1, 0;
	@%p117 bra 	$L__BB2_48;
	ld.shared.u32 	%r376, [_ZZN3cub18CUB_300001_SM_10006detail6reduce28DeviceReduceSingleTileKernelINS2_10policy_hubIjjN4cuda3std3__44plusIjEEE10Policy1000EN6thrust24THRUST_300001_SM_1000_NS6detail15normal_iteratorINSD_10device_ptrI6float2EEEEPijS9_ij14isInsideCircleEEvT0_T1_T2_T3_T4_T6_E12temp_storage+12];
	add.s32 	%r377, %r376, %r425;
	ld.shared.u32 	%r378, [_ZZN3cub18CUB_300001_SM_10006detail6reduce28DeviceReduceSingleTileKernelINS2_10policy_hubIjjN4cuda3std3__44plusIjEEE10Policy1000EN6thrust24THRUST_300001_SM_1000_NS6detail15normal_iteratorINSD_10device_ptrI6float2EEEEPijS9_ij14isInsideCircleEEvT0_T1_T2_T3_T4_T6_E12temp_storage+16];
	add.s32 	%r379, %r377, %r378;
	ld.shared.u32 	%r380, [_ZZN3cub18CUB_300001_SM_10006detail6reduce28DeviceReduceSingleTileKernelINS2_10policy_hubIjjN4cuda3std3__44plusIjEEE10Policy1000EN6thrust24THRUST_300001_SM_1000_NS6detail15normal_iteratorINSD_10device_ptrI6float2EEEEPijS9_ij14isInsideCircleEEvT0_T1_T2_T3_T4_T6_E12temp_storage+20];
	add.s32 	%r381, %r379, %r380;
	ld.shared.u32 	%r382, [_ZZN3cub18CUB_300001_SM_10006detail6reduce28DeviceReduceSingleTileKernelINS2_10policy_hubIjjN4cuda3std3__44plusIjEEE10Policy1000EN6thrust24THRUST_300001_SM_1000_NS6detail15normal_iteratorINSD_10device_ptrI6float2EEEEPijS9_ij14isInsideCircleEEvT0_T1_T2_T3_T4_T6_E12temp_storage+24];
	add.s32 	%r383, %r381, %r382;
	ld.shared.u32 	%r384, [_ZZN3cub18CUB_300001_SM_10006detail6reduce28DeviceReduceSingleTileKernelINS2_10policy_hubIjjN4cuda3std3__44plusIjEEE10Policy1000EN6thrust24THRUST_300001_SM_1000_NS6detail15normal_iteratorINSD_10device_ptrI6float2EEEEPijS9_ij14isInsideCircleEEvT0_T1_T2_T3_T4_T6_E12temp_storage+28];
	add.s32 	%r385, %r383, %r384;
	ld.shared.u32 	%r386, [_ZZN3cub18CUB_300001_SM_10006detail6reduce28DeviceReduceSingleTileKernelINS2_10policy_hubIjjN4cuda3std3__44plusIjEEE10Policy1000EN6thrust24THRUST_300001_SM_1000_NS6detail15normal_iteratorINSD_10device_ptrI6float2EEEEPijS9_ij14isInsideCircleEEvT0_T1_T2_T3_T4_T6_E12temp_storage+32];
	add.s32 	%r387, %r385, %r386;
	ld.shared.u32 	%r388, [_ZZN3cub18CUB_300001_SM_10006detail6reduce28DeviceReduceSingleTileKernelINS2_10policy_hubIjjN4cuda3std3__44plusIjEEE10Policy1000EN6thrust24THRUST_300001_SM_1000_NS6detail15normal_iteratorINSD_10device_ptrI6float2EEEEPijS9_ij14isInsideCircleEEvT0_T1_T2_T3_T4_T6_E12temp_storage+36];
	add.s32 	%r425, %r387, %r388;
	bra.uni 	$L__BB2_48;
$L__BB2_23:
	// begin inline asm
	mov.u32 %r278, %laneid;
	// end inline asm
	and.b32  	%r304, %r1, 992;
	add.s32 	%r305, %r304, 32;
	setp.gt.u32 	%p96, %r305, %r77;
	not.b32 	%r306, %r304;
	add.s32 	%r307, %r77, %r306;
	selp.b32 	%r302, %r307, 31, %p96;
	mov.b32 	%r281, 1;
	mov.b32 	%r303, -1;
	// begin inline asm
	shfl.sync.down.b32 %r279, %r406, %r281, %r302, %r303;
	// end inline asm
	setp.lt.s32 	%p97, %r278, %r302;
	selp.b32 	%r308, %r279, 0, %p97;
	add.s32 	%r285, %r308, %r406;
	mov.b32 	%r286, 2;
	// begin inline asm
	shfl.sync.down.b32 %r284, %r285, %r286, %r302, %r303;
	// end inline asm
	add.s32 	%r309, %r278, 2;
	setp.gt.s32 	%p98, %r309, %r302;
	selp.b32 	%r310, 0, %r284, %p98;
	add.s32 	%r290, %r285, %r310;
	mov.b32 	%r291, 4;
	// begin inline asm
	shfl.sync.down.b32 %r289, %r290, %r291, %r302, %r303;
	// end inline asm
	add.s32 	%r311, %r278, 4;
	setp.gt.s32 	%p99, %r311, %r302;
	selp.b32 	%r312, 0, %r289, %p99;
	add.s32 	%r295, %r290, %r312;
	mov.b32 	%r296, 8;
	// begin inline asm
	shfl.sync.down.b32 %r294, %r295, %r296, %r302, %r303;
	// end inline asm
	add.s32 	%r313, %r278, 8;
	setp.gt.s32 	%p100, %r313, %r302;
	selp.b32 	%r314, 0, %r294, %p100;
	add.s32 	%r300, %r295, %r314;
	mov.b32 	%r301, 16;
	// begin inline asm
	shfl.sync.down.b32 %r299, %r300, %r301, %r302, %r303;
	// end inline asm
	add.s32 	%r315, %r278, 16;
	setp.gt.s32 	%p101, %r315, %r302;
	selp.b32 	%r316, 0, %r299, %p101;
	add.s32 	%r425, %r300, %r316;
	setp.ne.s32 	%p102, %r278, 0;
	@%p102 bra 	$L__BB2_25;
	shr.u32 	%r317, %r1, 3;
	and.b32  	%r318, %r317, 124;
	mov.u32 	%r319, _ZZN3cub18CUB_300001_SM_10006detail6reduce28DeviceReduceSingleTileKernelINS2_10policy_hubIjjN4cuda3std3__44plusIjEEE10Policy1000EN6thrust24THRUST_300001_SM_1000_NS6detail15normal_iteratorINSD_10device_ptrI6float2EEEEPijS9_ij14isInsideCircleEEvT0_T1_T2_T3_T4_T6_E12temp_storage;
	add.s32 	%r320, %r319, %r318;
	st.shared.u32 	[%r320+8], %r425;
$L__BB2_25:
	bar.sync 	0;
	setp.ne.s32 	%p103, %r1, 0;
	@%p103 bra 	$L__BB2_48;
	setp.gt.u32 	%p104, %r77, 32;
	ld.shared.u32 	%r321, [_ZZN3cub18CUB_300001_SM_10006detail6reduce28DeviceReduceSingleTileKernelINS2_10policy_hubIjjN4cuda3std3__44plusIjEEE10Policy1000EN6thrust24THRUST_300001_SM_1000_NS6detail15normal_iteratorINSD_10device_ptrI6float2EEEEPijS9_ij14isInsideCircleEEvT0_T1_T2_T3_T4_T6_E12temp_storage+12];
	selp.b32 	%r322, %r321, 0, %p104;
	add.s32 	%r323, %r322, %r425;
	setp.gt.u32 	%p105, %r77, 64;
	ld.shared.u32 	%r324, [_ZZN3cub18CUB_300001_SM_10006detail6reduce28DeviceReduceSingleTileKernelINS2_10policy_hubIjjN4cuda3std3__44plusIjEEE10Policy1000EN6thrust24THRUST_300001_SM_1000_NS6detail15normal_iteratorINSD_10device_ptrI6float2EEEEPijS9_ij14isInsideCircleEEvT0_T1_T2_T3_T4_T6_E12temp_storage+16];
	selp.b32 	%r325, %r324, 0, %p105;
	add.s32 	%r326, %r323, %r325;
	setp.gt.u32 	%p106, %r77, 96;
	ld.shared.u32 	%r327, [_ZZN3cub18CUB_300001_SM_10006detail6reduce28DeviceReduceSingleTileKernelINS2_10policy_hubIjjN4cuda3std3__44plusIjEEE10Policy1000EN6thrust24THRUST_300001_SM_1000_NS6detail15normal_iteratorINSD_10device_ptrI6float2EEEEPijS9_ij14isInsideCircleEEvT0_T1_T2_T3_T4_T6_E12temp_storage+20];
	selp.b32 	%r328, %r327, 0, %p106;
	add.s32 	%r329, %r326, %r328;
	setp.gt.u32 	%p107, %r77, 128;
	ld.shared.u32 	%r330, [_ZZN3cub18CUB_300001_SM_10006detail6reduce28DeviceReduceSingleTileKernelINS2_10policy_hubIjjN4cuda3std3__44plusIjEEE10Policy1000EN6thrust24THRUST_300001_SM_1000_NS6detail15normal_iteratorINSD_10device_ptrI6float2EEEEPijS9_ij14isInsideCircleEEvT0_T1_T2_T3_T4_T6_E12temp_storage+24];
	selp.b32 	%r331, %r330, 0, %p107;
	add.s32 	%r332, %r329, %r331;
	setp.gt.u32 	%p108, %r77, 160;
	ld.shared.u32 	%r333, [_ZZN3cub18CUB_300001_SM_10006detail6reduce28DeviceReduceSingleTileKernelINS2_10policy_hubIjjN4cuda3std3__44plusIjEEE10Policy1000EN6thrust24THRUST_300001_SM_1000_NS6detail15normal_iteratorINSD_10device_ptrI6float2EEEEPijS9_ij14isInsideCircleEEvT0_T1_T2_T3_T4_T6_E12temp_storage+28];
	selp.b32 	%r334, %r333, 0, %p108;
	add.s32 	%r335, %r332, %r334;
	setp.gt.u32 	%p109, %r77, 192;
	ld.shared.u32 	%r336, [_ZZN3cub18CUB_300001_SM_10006detail6reduce28DeviceReduceSingleTileKernelINS2_10policy_hubIjjN4cuda3std3__44plusIjEEE10Policy1000EN6thrust24THRUST_300001_SM_1000_NS6detail15normal_iteratorINSD_10device_ptrI6float2EEEEPijS9_ij14isInsideCircleEEvT0_T1_T2_T3_T4_T6_E12temp_storage+32];
	selp.b32 	%r337, %r336, 0, %p109;
	add.s32 	%r338, %r335, %r337;
	setp.gt.u32 	%p110, %r77, 224;
	ld.shared.u32 	%r339, [_ZZN3cub18CUB_300001_SM_10006detail6reduce28DeviceReduceSingleTileKernelINS2_10policy_hubIjjN4cuda3std3__44plusIjEEE10Policy1000EN6thrust24THRUST_300001_SM_1000_NS6detail15normal_iteratorINSD_10device_ptrI6float2EEEEPijS9_ij14isInsideCircleEEvT0_T1_T2_T3_T4_T6_E12temp_storage+36];
	selp.b32 	%r340, %r339, 0, %p110;
	add.s32 	%r425, %r338, %r340;
	bra.uni 	$L__BB2_48;
$L__BB2_27:
	mov.u32 	%r35, %tid.x;
	mul.wide.u32 	%rd8, %r35, 8;
	add.s64 	%rd9, %rd2, %rd8;
	ld.global.v2.f32 	{%f1, %f2}, [%rd9];
	mul.f32 	%f3, %f2, %f2;
	fma.rn.f32 	%f4, %f1, %f1, %f3;
	sqrt.rn.f32 	%f5, %f4;
	setp.lt.f32 	%p3, %f5, 0f3F800000;
	selp.u32 	%r80, 1, 0, %p3;
	ld.global.v2.f32 	{%f6, %f7}, [%rd9+2048];
	mul.f32 	%f8, %f7, %f7;
	fma.rn.f32 	%f9, %f6, %f6, %f8;
	sqrt.rn.f32 	%f10, %f9;
	setp.lt.f32 	%p4, %f10, 0f3F800000;
	selp.u32 	%r81, 1, 0, %p4;
	ld.global.v2.f32 	{%f11, %f12}, [%rd9+4096];
	mul.f32 	%f13, %f12, %f12;
	fma.rn.f32 	%f14, %f11, %f11, %f13;
	sqrt.rn.f32 	%f15, %f14;
	setp.lt.f32 	%p5, %f15, 0f3F800000;
	selp.u32 	%r82, 1, 0, %p5;
	ld.global.v2.f32 	{%f16, %f17}, [%rd9+6144];
	mul.f32 	%f18, %f17, %f17;
	fma.rn.f32 	%f19, %f16, %f16, %f18;
	sqrt.rn.f32 	%f20, %f19;
	setp.lt.f32 	%p6, %f20, 0f3F800000;
	selp.u32 	%r83, 1, 0, %p6;
	ld.global.v2.f32 	{%f21, %f22}, [%rd9+8192];
	mul.f32 	%f23, %f22, %f22;
	fma.rn.f32 	%f24, %f21, %f21, %f23;
	sqrt.rn.f32 	%f25, %f24;
	setp.lt.f32 	%p7, %f25, 0f3F800000;
	selp.u32 	%r84, 1, 0, %p7;
	ld.global.v2.f32 	{%f26, %f27}, [%rd9+10240];
	mul.f32 	%f28, %f27, %f27;
	fma.rn.f32 	%f29, %f26, %f26, %f28;
	sqrt.rn.f32 	%f30, %f29;
	setp.lt.f32 	%p8, %f30, 0f3F800000;
	selp.u32 	%r85, 1, 0, %p8;
	ld.global.v2.f32 	{%f31, %f32}, [%rd9+12288];
	mul.f32 	%f33, %f32, %f32;
	fma.rn.f32 	%f34, %f31, %f31, %f33;
	sqrt.rn.f32 	%f35, %f34;
	setp.lt.f32 	%p9, %f35, 0f3F800000;
	selp.u32 	%r86, 1, 0, %p9;
	ld.global.v2.f32 	{%f36, %f37}, [%rd9+14336];
	mul.f32 	%f38, %f37, %f37;
	fma.rn.f32 	%f39, %f36, %f36, %f38;
	sqrt.rn.f32 	%f40, %f39;
	setp.lt.f32 	%p10, %f40, 0f3F800000;
	selp.u32 	%r87, 1, 0, %p10;
	ld.global.v2.f32 	{%f41, %f42}, [%rd9+16384];
	mul.f32 	%f43, %f42, %f42;
	fma.rn.f32 	%f44, %f41, %f41, %f43;
	sqrt.rn.f32 	%f45, %f44;
	setp.lt.f32 	%p11, %f45, 0f3F800000;
	selp.u32 	%r88, 1, 0, %p11;
	ld.global.v2.f32 	{%f46, %f47}, [%rd9+18432];
	mul.f32 	%f48, %f47, %f47;
	fma.rn.f32 	%f49, %f46, %f46, %f48;
	sqrt.rn.f32 	%f50, %f49;
	setp.lt.f32 	%p12, %f50, 0f3F800000;
	selp.u32 	%r89, 1, 0, %p12;
	ld.global.v2.f32 	{%f51, %f52}, [%rd9+20480];
	mul.f32 	%f53, %f52, %f52;
	fma.rn.f32 	%f54, %f51, %f51, %f53;
	sqrt.rn.f32 	%f55, %f54;
	setp.lt.f32 	%p13, %f55, 0f3F800000;
	selp.u32 	%r90, 1, 0, %p13;
	ld.global.v2.f32 	{%f56, %f57}, [%rd9+22528];
	mul.f32 	%f58, %f57, %f57;
	fma.rn.f32 	%f59, %f56, %f56, %f58;
	sqrt.rn.f32 	%f60, %f59;
	setp.lt.f32 	%p14, %f60, 0f3F800000;
	selp.u32 	%r91, 1, 0, %p14;
	ld.global.v2.f32 	{%f61, %f62}, [%rd9+24576];
	mul.f32 	%f63, %f62, %f62;
	fma.rn.f32 	%f64, %f61, %f61, %f63;
	sqrt.rn.f32 	%f65, %f64;
	setp.lt.f32 	%p15, %f65, 0f3F800000;
	selp.u32 	%r92, 1, 0, %p15;
	ld.global.v2.f32 	{%f66, %f67}, [%rd9+26624];
	mul.f32 	%f68, %f67, %f67;
	fma.rn.f32 	%f69, %f66, %f66, %f68;
	sqrt.rn.f32 	%f70, %f69;
	setp.lt.f32 	%p16, %f70, 0f3F800000;
	selp.u32 	%r93, 1, 0, %p16;
	ld.global.v2.f32 	{%f71, %f72}, [%rd9+28672];
	mul.f32 	%f73, %f72, %f72;
	fma.rn.f32 	%f74, %f71, %f71, %f73;
	sqrt.rn.f32 	%f75, %f74;
	setp.lt.f32 	%p17, %f75, 0f3F800000;
	selp.u32 	%r94, 1, 0, %p17;
	ld.global.v2.f32 	{%f76, %f77}, [%rd9+30720];
	mul.f32 	%f78, %f77, %f77;
	fma.rn.f32 	%f79, %f76, %f76, %f78;
	sqrt.rn.f32 	%f80, %f79;
	setp.lt.f32 	%p18, %f80, 0f3F800000;
	selp.u32 	%r95, 1, 0, %p18;
	add.s32 	%r96, %r81, %r80;
	add.s32 	%r97, %r96, %r82;
	add.s32 	%r98, %r97, %r83;
	add.s32 	%r99, %r98, %r84;
	add.s32 	%r100, %r99, %r85;
	add.s32 	%r101, %r100, %r86;
	add.s32 	%r102, %r101, %r87;
	add.s32 	%r103, %r102, %r88;
	add.s32 	%r104, %r103, %r89;
	add.s32 	%r105, %r104, %r90;
	add.s32 	%r106, %r105, %r91;
	add.s32 	%r107, %r106, %r92;
	add.s32 	%r108, %r107, %r93;
	add.s32 	%r109, %r108, %r94;
	add.s32 	%r424, %r109, %r95;
	add.s32 	%r37, %r77, -4096;
	setp.lt.u32 	%p19, %r37, 4096;
	mov.b32 	%r410, 4096;
	@%p19 bra 	$L__BB2_31;
	mov.b32 	%r410, 4096;
$L__BB2_29:
	add.s32 	%r111, %r35, %r410;
	mul.wide.u32 	%rd10, %r111, 8;
	add.s64 	%rd11, %rd2, %rd10;
	ld.global.v2.f32 	{%f81, %f82}, [%rd11];
	mul.f32 	%f83, %f82, %f82;
	fma.rn.f32 	%f84, %f81, %f81, %f83;
	sqrt.rn.f32 	%f85, %f84;
	setp.lt.f32 	%p20, %f85, 0f3F800000;
	selp.u32 	%r112, 1, 0, %p20;
	ld.global.v2.f32 	{%f86, %f87}, [%rd11+2048];
	mul.f32 	%f88, %f87, %f87;
	fma.rn.f32 	%f89, %f86, %f86, %f88;
	sqrt.rn.f32 	%f90, %f89;
	setp.lt.f32 	%p21, %f90, 0f3F800000;
	selp.u32 	%r113, 1, 0, %p21;
	ld.global.v2.f32 	{%f91, %f92}, [%rd11+4096];
	mul.f32 	%f93, %f92, %f92;
	fma.rn.f32 	%f94, %f91, %f91, %f93;
	sqrt.rn.f32 	%f95, %f94;
	setp.lt.f32 	%p22, %f95, 0f3F800000;
	selp.u32 	%r114, 1, 0, %p22;
	ld.global.v2.f32 	{%f96, %f97}, [%rd11+6144];
	mul.f32 	%f98, %f97, %f97;
	fma.rn.f32 	%f99, %f96, %f96, %f98;
	sqrt.rn.f32 	%f100, %f99;
	setp.lt.f32 	%p23, %f100, 0f3F800000;
	selp.u32 	%r115, 1, 0, %p23;
	ld.global.v2.f32 	{%f101, %f102}, [%rd11+8192];
	mul.f32 	%f103, %f102, %f102;
	fma.rn.f32 	%f104, %f101, %f101, %f103;
	sqrt.rn.f32 	%f105, %f104;
	setp.lt.f32 	%p24, %f105, 0f3F800000;
	selp.u32 	%r116, 1, 0, %p24;
	ld.global.v2.f32 	{%f106, %f107}, [%rd11+10240];
	mul.f32 	%f108, %f107, %f107;
	fma.rn.f32 	%f109, %f106, %f106, %f108;
	sqrt.rn.f32 	%f110, %f109;
	setp.lt.f32 	%p25, %f110, 0f3F800000;
	selp.u32 	%r117, 1, 0, %p25;
	ld.global.v2.f32 	{%f111, %f112}, [%rd11+12288];
	mul.f32 	%f113, %f112, %f112;
	fma.rn.f32 	%f114, %f111, %f111, %f113;
	sqrt.rn.f32 	%f115, %f114;
	setp.lt.f32 	%p26, %f115, 0f3F800000;
	selp.u32 	%r118, 1, 0, %p26;
	ld.global.v2.f32 	{%f116, %f117}, [%rd11+14336];
	mul.f32 	%f118, %f117, %f117;
	fma.rn.f32 	%f119, %f116, %f116, %f118;
	sqrt.rn.f32 	%f120, %f119;
	setp.lt.f32 	%p27, %f120, 0f3F800000;
	selp.u32 	%r119, 1, 0, %p27;
	ld.global.v2.f32 	{%f121, %f122}, [%rd11+16384];
	mul.f32 	%f123, %f122, %f122;
	fma.rn.f32 	%f124, %f121, %f121, %f123;
	sqrt.rn.f32 	%f125, %f124;
	setp.lt.f32 	%p28, %f125, 0f3F800000;
	selp.u32 	%r120, 1, 0, %p28;
	ld.global.v2.f32 	{%f126, %f127}, [%rd11+18432];
	mul.f32 	%f128, %f127, %f127;
	fma.rn.f32 	%f129, %f126, %f126, %f128;
	sqrt.rn.f32 	%f130, %f129;
	setp.lt.f32 	%p29, %f130, 0f3F800000;
	selp.u32 	%r121, 1, 0, %p29;
	ld.global.v2.f32 	{%f131, %f132}, [%rd11+20480];
	mul.f32 	%f133, %f132, %f132;
	fma.rn.f32 	%f134, %f131, %f131, %f133;
	sqrt.rn.f32 	%f135, %f134;
	setp.lt.f32 	%p30, %f135, 0f3F800000;
	selp.u32 	%r122, 1, 0, %p30;
	ld.global.v2.f32 	{%f136, %f137}, [%rd11+22528];
	mul.f32 	%f138, %f137, %f137;
	fma.rn.f32 	%f139, %f136, %f136, %f138;
	sqrt.rn.f32 	%f140, %f139;
	setp.lt.f32 	%p31, %f140, 0f3F800000;
	selp.u32 	%r123, 1, 0, %p31;
	ld.global.v2.f32 	{%f141, %f142}, [%rd11+24576];
	mul.f32 	%f143, %f142, %f142;
	fma.rn.f32 	%f144, %f141, %f141, %f143;
	sqrt.rn.f32 	%f145, %f144;
	setp.lt.f32 	%p32, %f145, 0f3F800000;
	selp.u32 	%r124, 1, 0, %p32;
	ld.global.v2.f32 	{%f146, %f147}, [%rd11+26624];
	mul.f32 	%f148, %f147, %f147;
	fma.rn.f32 	%f149, %f146, %f146, %f148;
	sqrt.rn.f32 	%f150, %f149;
	setp.lt.f32 	%p33, %f150, 0f3F800000;
	selp.u32 	%r125, 1, 0, %p33;
	ld.global.v2.f32 	{%f151, %f152}, [%rd11+28672];
	mul.f32 	%f153, %f152, %f152;
	fma.rn.f32 	%f154, %f151, %f151, %f153;
	sqrt.rn.f32 	%f155, %f154;
	setp.lt.f32 	%p34, %f155, 0f3F800000;
	selp.u32 	%r126, 1, 0, %p34;
	ld.global.v2.f32 	{%f156, %f157}, [%rd11+30720];
	mul.f32 	%f158, %f157, %f157;
	fma.rn.f32 	%f159, %f156, %f156, %f158;
	sqrt.rn.f32 	%f160, %f159;
	setp.lt.f32 	%p35, %f160, 0f3F800000;
	selp.u32 	%r127, 1, 0, %p35;
	add.s32 	%r128, %r424, %r112;
	add.s32 	%r129, %r128, %r113;
	add.s32 	%r130, %r129, %r114;
	add.s32 	%r131, %r130, %r115;
	add.s32 	%r132, %r131, %r116;
	add.s32 	%r133, %r132, %r117;
	add.s32 	%r134, %r133, %r118;
	add.s32 	%r135, %r134, %r119;
	add.s32 	%r136, %r135, %r120;
	add.s32 	%r137, %r136, %r121;
	add.s32 	%r138, %r137, %r122;
	add.s32 	%r139, %r138, %r123;
	add.s32 	%r140, %r139, %r124;
	add.s32 	%r141, %r140, %r125;
	add.s32 	%r142, %r141, %r126;
	add.s32 	%r424, %r142, %r127;
	sub.s32 	%r143, %r77, %r410;
	setp.lt.u32 	%p36, %r143, 4096;
	@%p36 bra 	$L__BB2_44;
	add.s32 	%r410, %r410, 4096;
	setp.le.u32 	%p37, %r410, %r37;
	@%p37 bra 	$L__BB2_29;
$L__BB2_31:
	setp.le.u32 	%p38, %r77, %r410;
	sub.s32 	%r144, %r77, %r410;
	setp.ge.s32 	%p39, %r35, %r144;
	or.pred  	%p40, %p38, %p39;
	@%p40 bra 	$L__BB2_44;
	not.b32 	%r147, %r35;
	add.s32 	%r148, %r77, %r147;
	sub.s32 	%r44, %r148, %r410;
	shr.u32 	%r149, %r44, 8;
	add.s32 	%r45, %r149, 1;
	and.b32  	%r46, %r45, 7;
	setp.lt.u32 	%p41, %r44, 1792;
	mov.u32 	%r419, %r35;
	@%p41 bra 	$L__BB2_36;
	or.b32  	%r413, %r35, 1024;
	add.s32 	%r412, %r35, %r410;
	and.b32  	%r150, %r45, 33554424;
	neg.s32 	%r411, %r150;
$L__BB2_34:
	.pragma "nounroll";
	mul.wide.u32 	%rd12, %r412, 8;
	add.s64 	%rd13, %rd2, %rd12;
	ld.global.v2.f32 	{%f161, %f162}, [%rd13];
	mul.f32 	%f163, %f162, %f162;
	fma.rn.f32 	%f164, %f161, %f161, %f163;
	sqrt.rn.f32 	%f165, %f164;
	setp.lt.f32 	%p42, %f165, 0f3F800000;
	selp.u32 	%r151, 1, 0, %p42;
	add.s32 	%r152, %r424, %r151;
	add.s32 	%r153, %r412, 256;
	mul.wide.u32 	%rd14, %r153, 8;
	add.s64 	%rd15, %rd2, %rd14;
	ld.global.v2.f32 	{%f166, %f167}, [%rd15];
	mul.f32 	%f168, %f167, %f167;
	fma.rn.f32 	%f169, %f166, %f166, %f168;
	sqrt.rn.f32 	%f170, %f169;
	setp.lt.f32 	%p43, %f170, 0f3F800000;
	selp.u32 	%r154, 1, 0, %p43;
	add.s32 	%r155, %r152, %r154;
	add.s32 	%r156, %r412, 512;
	mul.wide.u32 	%rd16, %r156, 8;
	add.s64 	%rd17, %rd2, %rd16;
	ld.global.v2.f32 	{%f171, %f172}, [%rd17];
	mul.f32 	%f173, %f172, %f172;
	fma.rn.f32 	%f174, %f171, %f171, %f173;
	sqrt.rn.f32 	%f175, %f174;
	setp.lt.f32 	%p44, %f175, 0f3F800000;
	selp.u32 	%r157, 1, 0, %p44;
	add.s32 	%r158, %r155, %r157;
	add.s32 	%r159, %r412, 768;
	mul.wide.u32 	%rd18, %r159, 8;
	add.s64 	%rd19, %rd2, %rd18;
	ld.global.v2.f32 	{%f176, %f177}, [%rd19];
	mul.f32 	%f178, %f177, %f177;
	fma.rn.f32 	%f179, %f176, %f176, %f178;
	sqrt.rn.f32 	%f180, %f179;
	setp.lt.f32 	%p45, %f180, 0f3F800000;
	selp.u32 	%r160, 1, 0, %p45;
	add.s32 	%r161, %r158, %r160;
	add.s32 	%r162, %r412, 1024;
	mul.wide.u32 	%rd20, %r162, 8;
	add.s64 	%rd21, %rd2, %rd20;
	ld.global.v2.f32 	{%f181, %f182}, [%rd21];
	mul.f32 	%f183, %f182, %f182;
	fma.rn.f32 	%f184, %f181, %f181, %f183;
	sqrt.rn.f32 	%f185, %f184;
	setp.lt.f32 	%p46, %f185, 0f3F800000;
	selp.u32 	%r163, 1, 0, %p46;
	add.s32 	%r164, %r161, %r163;
	add.s32 	%r165, %r412, 1280;
	mul.wide.u32 	%rd22, %r165, 8;
	add.s64 	%rd23, %rd2, %rd22;
	ld.global.v2.f32 	{%f186, %f187}, [%rd23];
	mul.f32 	%f188, %f187, %f187;
	fma.rn.f32 	%f189, %f186, %f186, %f188;
	sqrt.rn.f32 	%f190, %f189;
	setp.lt.f32 	%p47, %f190, 0f3F800000;
	selp.u32 	%r166, 1, 0, %p47;
	add.s32 	%r167, %r164, %r166;
	add.s32 	%r168, %r412, 1536;
	mul.wide.u32 	%rd24, %r168, 8;
	add.s64 	%rd25, %rd2, %rd24;
	ld.global.v2.f32 	{%f191, %f192}, [%rd25];
	mul.f32 	%f193, %f192, %f192;
	fma.rn.f32 	%f194, %f191, %f191, %f193;
	sqrt.rn.f32 	%f195, %f194;
	setp.lt.f32 	%p48, %f195, 0f3F800000;
	selp.u32 	%r169, 1, 0, %p48;
	add.s32 	%r170, %r167, %r169;
	add.s32 	%r171, %r412, 1792;
	mul.wide.u32 	%rd26, %r171, 8;
	add.s64 	%rd27, %rd2, %rd26;
	ld.global.v2.f32 	{%f196, %f197}, [%rd27];
	mul.f32 	%f198, %f197, %f197;
	fma.rn.f32 	%f199, %f196, %f196, %f198;
	sqrt.rn.f32 	%f200, %f199;
	setp.lt.f32 	%p49, %f200, 0f3F800000;
	selp.u32 	%r172, 1, 0, %p49;
	add.s32 	%r424, %r170, %r172;
	add.s32 	%r413, %r413, 2048;
	add.s32 	%r412, %r412, 2048;
	add.s32 	%r411, %r411, 8;
	setp.ne.s32 	%p50, %r411, 0;
	@%p50 bra 	$L__BB2_34;
	add.s32 	%r419, %r413, -1024;
$L__BB2_36:
	setp.eq.s32 	%p51, %r46, 0;
	@%p51 bra 	$L__BB2_44;
	setp.lt.u32 	%p52, %r46, 4;
	@%p52 bra 	$L__BB2_39;
	add.s32 	%r174, %r419, %r410;
	mul.wide.u32 	%rd28, %r174, 8;
	add.s64 	%rd29, %rd2, %rd28;
	ld.global.v2.f32 	{%f201, %f202}, [%rd29];
	mul.f32 	%f203, %f202, %f202;
	fma.rn.f32 	%f204, %f201, %f201, %f203;
	sqrt.rn.f32 	%f205, %f204;
	setp.lt.f32 	%p53, %f205, 0f3F800000;
	selp.u32 	%r175, 1, 0, %p53;
	add.s32 	%r176, %r424, %r175;
	add.s32 	%r177, %r174, 256;
	mul.wide.u32 	%rd30, %r177, 8;
	add.s64 	%rd31, %rd2, %rd30;
	ld.global.v2.f32 	{%f206, %f207}, [%rd31];
	mul.f32 	%f208, %f207, %f207;
	fma.rn.f32 	%f209, %f206, %f206, %f208;
	sqrt.rn.f32 	%f210, %f209;
	setp.lt.f32 	%p54, %f210, 0f3F800000;
	selp.u32 	%r178, 1, 0, %p54;
	add.s32 	%r179, %r176, %r178;
	add.s32 	%r180, %r174, 512;
	mul.wide.u32 	%rd32, %r180, 8;
	add.s64 	%rd33, %rd2, %rd32;
	ld.global.v2.f32 	{%f211, %f212}, [%rd33];
	mul.f32 	%f213, %f212, %f212;
	fma.rn.f32 	%f214, %f211, %f211, %f213;
	sqrt.rn.f32 	%f215, %f214;
	setp.lt.f32 	%p55, %f215, 0f3F800000;
	selp.u32 	%r181, 1, 0, %p55;
	add.s32 	%r182, %r179, %r181;
	add.s32 	%r183, %r174, 768;
	mul.wide.u32 	%rd34, %r183, 8;
	add.s64 	%rd35, %rd2, %rd34;
	ld.global.v2.f32 	{%f216, %f217}, [%rd35];
	mul.f32 	%f218, %f217, %f217;
	fma.rn.f32 	%f219, %f216, %f216, %f218;
	sqrt.rn.f32 	%f220, %f219;
	setp.lt.f32 	%p56, %f220, 0f3F800000;
	selp.u32 	%r184, 1, 0, %p56;
	add.s32 	%r424, %r182, %r184;
	add.s32 	%r419, %r419, 1024;
$L__BB2_39:
	and.b32  	%r186, %r45, 3;
	setp.eq.s32 	%p57, %r186, 0;
	@%p57 bra 	$L__BB2_44;
	setp.eq.s32 	%p58, %r186, 1;
	@%p58 bra 	$L__BB2_42;
	add.s32 	%r187, %r419, %r410;
	mul.wide.u32 	%rd36, %r187, 8;
	add.s64 	%rd37, %rd2, %rd36;
	ld.global.v2.f32 	{%f221, %f222}, [%rd37];
	mul.f32 	%f223, %f222, %f222;
	fma.rn.f32 	%f224, %f221, %f221, %f223;
	sqrt.rn.f32 	%f225, %f224;
	setp.lt.f32 	%p59, %f225, 0f3F800000;
	selp.u32 	%r188, 1, 0, %p59;
	add.s32 	%r189, %r424, %r188;
	add.s32 	%r190, %r187, 256;
	mul.wide.u32 	%rd38, %r190, 8;
	add.s64 	%rd39, %rd2, %rd38;
	ld.global.v2.f32 	{%f226, %f227}, [%rd39];
	mul.f32 	%f228, %f227, %f227;
	fma.rn.f32 	%f229, %f226, %f226, %f228;
	sqrt.rn.f32 	%f230, %f229;
	setp.lt.f32 	%p60, %f230, 0f3F800000;
	selp.u32 	%r191, 1, 0, %p60;
	add.s32 	%r424, %r189, %r191;
	add.s32 	%r419, %r419, 512;
$L__BB2_42:
	and.b32  	%r192, %r44, 256;
	setp.ne.s32 	%p61, %r192, 0;
	@%p61 bra 	$L__BB2_44;
	add.s32 	%r193, %r419, %r410;
	mul.wide.u32 	%rd40, %r193, 8;
	add.s64 	%rd41, %rd2, %rd40;
	ld.global.v2.f32 	{%f231, %f232}, [%rd41];
	mul.f32 	%f233, %f232, %f232;
	fma.rn.f32 	%f234, %f231, %f231, %f233;
	sqrt.rn.f32 	%f235, %f234;
	setp.lt.f32 	%p62, %f235, 0f3F800000;
	selp.u32 	%r194, 1, 0, %p62;
	add.s32 	%r424, %r424, %r194;
$L__BB2_44:
	// begin inline asm
	mov.u32 %r195, %laneid;
	// end inline asm
	mov.b32 	%r198, 1;
	mov.b32 	%r219, 31;
	mov.b32 	%r220, -1;
	// begin inline asm
	shfl.sync.down.b32 %r196, %r424, %r198, %r219, %r220;
	// end inline asm
	setp.gt.s32 	%p63, %r195, 30;
	selp.b32 	%r221, 0, %r196, %p63;
	add.s32 	%r202, %r221, %r424;
	mov.b32 	%r203, 2;
	// begin inline asm
	shfl.sync.down.b32 %r201, %r202, %r203, %r219, %r220;
	// end inline asm
	setp.gt.s32 	%p64, %r195, 29;
	selp.b32 	%r222, 0, %r201, %p64;
	add.s32 	%r207, %r202, %r222;
	mov.b32 	%r208, 4;
	// begin inline asm
	shfl.sync.down.b32 %r206, %r207, %r208, %r219, %r220;
	// end inline asm
	setp.gt.s32 	%p65, %r195, 27;
	selp.b32 	%r223, 0, %r206, %p65;
	add.s32 	%r212, %r207, %r223;
	mov.b32 	%r213, 8;
	// begin inline asm
	shfl.sync.down.b32 %r211, %r212, %r213, %r219, %r220;
	// end inline asm
	setp.gt.s32 	%p66, %r195, 23;
	selp.b32 	%r224, 0, %r211, %p66;
	add.s32 	%r217, %r212, %r224;
	mov.b32 	%r218, 16;
	// begin inline asm
	shfl.sync.down.b32 %r216, %r217, %r218, %r219, %r220;
	// end inline asm
	setp.gt.s32 	%p67, %r195, 15;
	selp.b32 	%r225, 0, %r216, %p67;
	add.s32 	%r425, %r217, %r225;
	setp.ne.s32 	%p68, %r195, 0;
	@%p68 bra 	$L__BB2_46;
	shr.u32 	%r226, %r35, 3;
	and.b32  	%r227, %r226, 124;
	mov.u32 	%r228, _ZZN3cub18CUB_300001_SM_10006detail6reduce28DeviceReduceSingleTileKernelINS2_10policy_hubIjjN4cuda3std3__44plusIjEEE10Policy1000EN6thrust24THRUST_300001_SM_1000_NS6detail15normal_iteratorINSD_10device_ptrI6float2EEEEPijS9_ij14isInsideCircleEEvT0_T1_T2_T3_T4_T6_E12temp_storage;
	add.s32 	%r229, %r228, %r227;
	st.shared.u32 	[%r229+8], %r425;
$L__BB2_46:
	bar.sync 	0;
	setp.ne.s32 	%p69, %r35, 0;
	@%p69 bra 	$L__BB2_48;
	ld.shared.u32 	%r230, [_ZZN3cub18CUB_300001_SM_10006detail6reduce28DeviceReduceSingleTileKernelINS2_10policy_hubIjjN4cuda3std3__44plusIjEEE10Policy1000EN6thrust24THRUST_300001_SM_1000_NS6detail15normal_iteratorINSD_10device_ptrI6float2EEEEPijS9_ij14isInsideCircleEEvT0_T1_T2_T3_T4_T6_E12temp_storage+12];
	add.s32 	%r231, %r230, %r425;
	ld.shared.u32 	%r232, [_ZZN3cub18CUB_300001_SM_10006detail6reduce28DeviceReduceSingleTileKernelINS2_10policy_hubIjjN4cuda3std3__44plusIjEEE10Policy1000EN6thrust24THRUST_300001_SM_1000_NS6detail15normal_iteratorINSD_10device_ptrI6float2EEEEPijS9_ij14isInsideCircleEEvT0_T1_T2_T3_T4_T6_E12temp_storage+16];
	add.s32 	%r233, %r231, %r232;
	ld.shared.u32 	%r234, [_ZZN3cub18CUB_300001_SM_10006detail6reduce28DeviceReduceSingleTileKernelINS2_10policy_hubIjjN4cuda3std3__44plusIjEEE10Policy1000EN6thrust24THRUST_300001_SM_1000_NS6detail15normal_iteratorINSD_10device_ptrI6float2EEEEPijS9_ij14isInsideCircleEEvT0_T1_T2_T3_T4_T6_E12temp_storage+20];
	add.s32 	%r235, %r233, %r234;
	ld.shared.u32 	%r236, [_ZZN3cub18CUB_300001_SM_10006detail6reduce28DeviceReduceSingleTileKernelINS2_10policy_hubIjjN4cuda3std3__44plusIjEEE10Policy1000EN6thrust24THRUST_300001_SM_1000_NS6detail15normal_iteratorINSD_10device_ptrI6float2EEEEPijS9_ij14isInsideCircleEEvT0_T1_T2_T3_T4_T6_E12temp_storage+24];
	add.s32 	%r237, %r235, %r236;
	ld.shared.u32 	%r238, [_ZZN3cub18CUB_300001_SM_10006detail6reduce28DeviceReduceSingleTileKernelINS2_10policy_hubIjjN4cuda3std3__44plusIjEEE10Policy1000EN6thrust24THRUST_300001_SM_1000_NS6detail15normal_iteratorINSD_10device_ptrI6float2EEEEPijS9_ij14isInsideCircleEEvT0_T1_T2_T3_T4_T6_E12temp_storage+28];
	add.s32 	%r239, %r237, %r238;
	ld.shared.u32 	%r240, [_ZZN3cub18CUB_300001_SM_10006detail6reduce28DeviceReduceSingleTileKernelINS2_10policy_hubIjjN4cuda3std3__44plusIjEEE10Policy1000EN6thrust24THRUST_300001_SM_1000_NS6detail15normal_iteratorINSD_10device_ptrI6float2EEEEPijS9_ij14isInsideCircleEEvT0_T1_T2_T3_T4_T6_E12temp_storage+32];
	add.s32 	%r241, %r239, %r240;
	ld.shared.u32 	%r242, [_ZZN3cub18CUB_300001_SM_10006detail6reduce28DeviceReduceSingleTileKernelINS2_10policy_hubIjjN4cuda3std3__44plusIjEEE10Policy1000EN6thrust24THRUST_300001_SM_1000_NS6detail15normal_iteratorINSD_10device_ptrI6float2EEEEPijS9_ij14isInsideCircleEEvT0_T1_T2_T3_T4_T6_E12temp_storage+36];
	add.s32 	%r425, %r241, %r242;
$L__BB2_48:
	mov.u32 	%r389, %tid.x;
	setp.ne.s32 	%p118, %r389, 0;
	@%p118 bra 	$L__BB2_50;
	add.s32 	%r390, %r425, %r78;
	st.global.u32 	[%rd1], %r390;
$L__BB2_50:
	ret;

}
	// .globl	_ZN3cub18CUB_300001_SM_10006detail6reduce18DeviceReduceKernelINS2_10policy_hubIjjN4cuda3std3__44plusIjEEE10Policy1000EN6thrust24THRUST_300001_SM_1000_NS6detail15normal_iteratorINSD_10device_ptrI6float2EEEEjS9_j14isInsideCircleEEvT0_PT3_T1_NS0_13GridEvenShareISO_EET2_T4_
.visible .entry _ZN3cub18CUB_300001_SM_10006detail6reduce18DeviceReduceKernelINS2_10policy_hubIjjN4cuda3std3__44plusIjEEE10Policy1000EN6thrust24THRUST_300001_SM_1000_NS6detail15normal_iteratorINSD_10device_ptrI6float2EEEEjS9_j14isInsideCircleEEvT0_PT3_T1_NS0_13GridEvenShareISO_EET2_T4_(
	.param .align 8 .b8 _ZN3cub18CUB_300001_SM_10006detail6reduce18DeviceReduceKernelINS2_10policy_hubIjjN4cuda3std3__44plusIjEEE10Policy1000EN6thrust24THRUST_300001_SM_1000_NS6detail15normal_iteratorINSD_10device_ptrI6float2EEEEjS9_j14isInsideCircleEEvT0_PT3_T1_NS0_13GridEvenShareISO_EET2_T4__param_0[8],
	.param .u64 .ptr .align 1 _ZN3cub18CUB_300001_SM_10006detail6reduce18DeviceReduceKernelINS2_10policy_hubIjjN4cuda3std3__44plusIjEEE10Policy1000EN6thrust24THRUST_300001_SM_1000_NS6detail15normal_iteratorINSD_10device_ptrI6float2EEEEjS9_j14isInsideCircleEEvT0_PT3_T1_NS0_13GridEvenShareISO_EET2_T4__param_1,
	.param .u32 _ZN3cub18CUB_300001_SM_10006detail6reduce18DeviceReduceKernelINS2_10policy_hubIjjN4cuda3std3__44plusIjEEE10Policy1000EN6thrust24THRUST_300001_SM_1000_NS6detail15normal_iteratorINSD_10device_ptrI6float2EEEEjS9_j14isInsideCircleEEvT0_PT3_T1_NS0_13GridEvenShareISO_EET2_T4__param_2,
	.param .align 4 .b8 _ZN3cub18CUB_300001_SM_10006detail6reduce18DeviceReduceKernelINS2_10policy_hubIjjN4cuda3std3__44plusIjEEE10Policy1000EN6thrust24THRUST_300001_SM_1000_NS6detail15normal_iteratorINSD_10device_ptrI6float2EEEEjS9_j14isInsideCircleEEvT0_PT3_T1_NS0_13GridEvenShareISO_EET2_T4__param_3[40],
	.param .align 1 .b8 _ZN3cub18CUB_300001_SM_10006detail6reduce18DeviceReduceKernelINS2_10policy_hubIjjN4cuda3std3__44plusIjEEE10Policy1000EN6thrust24THRUST_300001_SM_1000_NS6detail15normal_iteratorINSD_10device_ptrI6float2EEEEjS9_j14isInsideCircleEEvT0_PT3_T1_NS0_13GridEvenShareISO_EET2_T4__param_4[1],
	.param .align 1 .b8 _ZN3cub18CUB_300001_SM_10006detail6reduce18DeviceReduceKernelINS2_10policy_hubIjjN4cuda3std3__44plusIjEEE10Policy1000EN6thrust24THRUST_300001_SM_1000_NS6detail15normal_iteratorINSD_10device_ptrI6float2EEEEjS9_j14isInsideCircleEEvT0_PT3_T1_NS0_13GridEvenShareISO_EET2_T4__param_5[1]
)
.maxntid 256
{
	.reg .pred 	%p<118>;
	.reg .b32 	%r<467>;
	.reg .b32 	%f<316>;
	.reg .b64 	%rd<73>;
	// demoted variable
	.shared .align 4 .b8 _ZZN3cub18CUB_300001_SM_10006detail6reduce18DeviceReduceKernelINS2_10policy_hubIjjN4cuda3std3__44plusIjEEE10Policy1000EN6thrust24THRUST_300001_SM_1000_NS6detail15normal_iteratorINSD_10device_ptrI6float2EEEEjS9_j14isInsideCircleEEvT0_PT3_T1_NS0_13GridEvenShareISO_EET2_T4_E12temp_storage[44];
	ld.param.u32 	%r1, [_ZN3cub18CUB_300001_SM_10006detail6reduce18DeviceReduceKernelINS2_10policy_hubIjjN4cuda3std3__44plusIjEEE10Policy1000EN6thrust24THRUST_300001_SM_1000_NS6detail15normal_iteratorINSD_10device_ptrI6float2EEEEjS9_j14isInsideCircleEEvT0_PT3_T1_NS0_13GridEvenShareISO_EET2_T4__param_3+20];
	ld.param.u32 	%r2, [_ZN3cub18CUB_300001_SM_10006detail6reduce18DeviceReduceKernelINS2_10policy_hubIjjN4cuda3std3__44plusIjEEE10Policy1000EN6thrust24THRUST_300001_SM_1000_NS6detail15normal_iteratorINSD_10device_ptrI6float2EEEEjS9_j14isInsideCircleEEvT0_PT3_T1_NS0_13GridEvenShareISO_EET2_T4__param_3+24];
	ld.param.u64 	%rd3, [_ZN3cub18CUB_300001_SM_10006detail6reduce18DeviceReduceKernelINS2_10policy_hubIjjN4cuda3std3__44plusIjEEE10Policy1000EN6thrust24THRUST_300001_SM_1000_NS6detail15normal_iteratorINSD_10device_ptrI6float2EEEEjS9_j14isInsideCircleEEvT0_PT3_T1_NS0_13GridEvenShareISO_EET2_T4__param_0];
	ld.param.u64 	%rd2, [_ZN3cub18CUB_300001_SM_10006detail6reduce18DeviceReduceKernelINS2_10policy_hubIjjN4cuda3std3__44plusIjEEE10Policy1000EN6thrust24THRUST_300001_SM_1000_NS6detail15normal_iteratorINSD_10device_ptrI6float2EEEEjS9_j14isInsideCircleEEvT0_PT3_T1_NS0_13GridEvenShareISO_EET2_T4__param_1];
	cvta.to.global.u64 	%rd1, %rd3;
	mov.u32 	%r3, %ctaid.x;
	shl.b32 	%r4, %r2, 12;
	shl.b32 	%r5, %r3, 12;
	sub.s32 	%r6, %r1, %r5;
	setp.gt.u32 	%p1, %r6, 4095;
	@%p1 bra 	$L__BB3_25;
	mov.u32 	%r7, %tid.x;
	setp.ge.u32 	%p69, %r7, %r6;
	mov.b32 	%r446, 0;
	mov.u32 	%r438, %r7;
	@%p69 bra 	$L__BB3_3;
	add.s32 	%r269, %r5, %r7;
	mul.wide.u32 	%rd38, %r269, 8;
	add.s64 	%rd39, %rd1, %rd38;
	ld.global.v2.f32 	{%f236, %f237}, [%rd39];
	mul.f32 	%f238, %f237, %f237;
	fma.rn.f32 	%f239, %f236, %f236, %f238;
	sqrt.rn.f32 	%f240, %f239;
	setp.lt.f32 	%p70, %f240, 0f3F800000;
	selp.u32 	%r446, 1, 0, %p70;
	add.s32 	%r438, %r7, 256;
$L__BB3_3:
	setp.ge.u32 	%p71, %r438, %r6;
	@%p71 bra 	$L__BB3_16;
	not.b32 	%r271, %r438;
	add.s32 	%r12, %r1, %r271;
	sub.s32 	%r272, %r12, %r5;
	shr.u32 	%r273, %r272, 8;
	add.s32 	%r13, %r273, 1;
	and.b32  	%r14, %r13, 7;
	setp.lt.u32 	%p72, %r272, 1792;
	@%p72 bra 	$L__BB3_8;
	add.s32 	%r435, %r438, 1024;
	add.s32 	%r434, %r438, %r5;
	and.b32  	%r274, %r13, 33554424;
	neg.s32 	%r433, %r274;
$L__BB3_6:
	.pragma "nounroll";
	mul.wide.u32 	%rd40, %r434, 8;
	add.s64 	%rd41, %rd1, %rd40;
	ld.global.v2.f32 	{%f241, %f242}, [%rd41];
	mul.f32 	%f243, %f242, %f242;
	fma.rn.f32 	%f244, %f241, %f241, %f243;
	sqrt.rn.f32 	%f245, %f244;
	setp.lt.f32 	%p73, %f245, 0f3F800000;
	selp.u32 	%r275, 1, 0, %p73;
	add.s32 	%r276, %r446, %r275;
	add.s32 	%r277, %r434, 256;
	mul.wide.u32 	%rd42, %r277, 8;
	add.s64 	%rd43, %rd1, %rd42;
	ld.global.v2.f32 	{%f246, %f247}, [%rd43];
	mul.f32 	%f248, %f247, %f247;
	fma.rn.f32 	%f249, %f246, %f246, %f248;
	sqrt.rn.f32 	%f250, %f249;
	setp.lt.f32 	%p74, %f250, 0f3F800000;
	selp.u32 	%r278, 1, 0, %p74;
	add.s32 	%r279, %r276, %r278;
	add.s32 	%r280, %r434, 512;
	mul.wide.u32 	%rd44, %r280, 8;
	add.s64 	%rd45, %rd1, %rd44;
	ld.global.v2.f32 	{%f251, %f252}, [%rd45];
	mul.f32 	%f253, %f252, %f252;
	fma.rn.f32 	%f254, %f251, %f251, %f253;
	sqrt.rn.f32 	%f255, %f254;
	setp.lt.f32 	%p75, %f255, 0f3F800000;
	selp.u32 	%r281, 1, 0, %p75;
	add.s32 	%r282, %r279, %r281;
	add.s32 	%r283, %r434, 768;
	mul.wide.u32 	%rd46, %r283, 8;
	add.s64 	%rd47, %rd1, %rd46;
	ld.global.v2.f32 	{%f256, %f257}, [%rd47];
	mul.f32 	%f258, %f257, %f257;
	fma.rn.f32 	%f259, %f256, %f256, %f258;
	sqrt.rn.f32 	%f260, %f259;
	setp.lt.f32 	%p76, %f260, 0f3F800000;
	selp.u32 	%r284, 1, 0, %p76;
	add.s32 	%r285, %r282, %r284;
	add.s32 	%r286, %r434, 1024;
	mul.wide.u32 	%rd48, %r286, 8;
	add.s64 	%rd49, %rd1, %rd48;
	ld.global.v2.f32 	{%f261, %f262}, [%rd49];
	mul.f32 	%f263, %f262, %f262;
	fma.rn.f32 	%f264, %f261, %f261, %f263;
	sqrt.rn.f32 	%f265, %f264;
	setp.lt.f32 	%p77, %f265, 0f3F800000;
	selp.u32 	%r287, 1, 0, %p77;
	add.s32 	%r288, %r285, %r287;
	add.s32 	%r289, %r434, 1280;
	mul.wide.u32 	%rd50, %r289, 8;
	add.s64 	%rd51, %rd1, %rd50;
	ld.global.v2.f32 	{%f266, %f267}, [%rd51];
	mul.f32 	%f268, %f267, %f267;
	fma.rn.f32 	%f269, %f266, %f266, %f268;
	sqrt.rn.f32 	%f270, %f269;
	setp.lt.f32 	%p78, %f270, 0f3F800000;
	selp.u32 	%r290, 1, 0, %p78;
	add.s32 	%r291, %r288, %r290;
	add.s32 	%r292, %r434, 1536;
	mul.wide.u32 	%rd52, %r292, 8;
	add.s64 	%rd53, %rd1, %rd52;
	ld.global.v2.f32 	{%f271, %f272}, [%rd53];
	mul.f32 	%f273, %f272, %f272;
	fma.rn.f32 	%f274, %f271, %f271, %f273;
	sqrt.rn.f32 	%f275, %f274;
	setp.lt.f32 	%p79, %f275, 0f3F800000;
	selp.u32 	%r293, 1, 0, %p79;
	add.s32 	%r294, %r291, %r293;
	add.s32 	%r295, %r434, 1792;
	mul.wide.u32 	%rd54, %r295, 8;
	add.s64 	%rd55, %rd1, %rd54;
	ld.global.v2.f32 	{%f276, %f277}, [%rd55];
	mul.f32 	%f278, %f277, %f277;
	fma.rn.f32 	%f279, %f276, %f276, %f278;
	sqrt.rn.f32 	%f280, %f279;
	setp.lt.f32 	%p80, %f280, 0f3F800000;
	selp.u32 	%r296, 1, 0, %p80;
	add.s32 	%r446, %r294, %r296;
	add.s32 	%r435, %r435, 2048;
	add.s32 	%r434, %r434, 2048;
	add.s32 	%r433, %r433, 8;
	setp.ne.s32 	%p81, %r433, 0;
	@%p81 bra 	$L__BB3_6;
	add.s32 	%r438, %r435, -1024;
$L__BB3_8:
	setp.eq.s32 	%p82, %r14, 0;
	@%p82 bra 	$L__BB3_16;
	setp.lt.u32 	%p83, %r14, 4;
	@%p83 bra 	$L__BB3_11;
	add.s32 	%r298, %r5, %r438;
	mul.wide.u32 	%rd56, %r298, 8;
	add.s64 	%rd57, %rd1, %rd56;
	ld.global.v2.f32 	{%f281, %f282}, [%rd57];
	mul.f32 	%f283, %f282, %f282;
	fma.rn.f32 	%f284, %f281, %f281, %f283;
	sqrt.rn.f32 	%f285, %f284;
	setp.lt.f32 	%p84, %f285, 0f3F800000;
	selp.u32 	%r299, 1, 0, %p84;
	add.s32 	%r300, %r446, %r299;
	add.s32 	%r301, %r298, 256;
	mul.wide.u32 	%rd58, %r301, 8;
	add.s64 	%rd59, %rd1, %rd58;
	ld.global.v2.f32 	{%f286, %f287}, [%rd59];
	mul.f32 	%f288, %f287, %f287;
	fma.rn.f32 	%f289, %f286, %f286, %f288;
	sqrt.rn.f32 	%f290, %f289;
	setp.lt.f32 	%p85, %f290, 0f3F800000;
	selp.u32 	%r302, 1, 0, %p85;
	add.s32 	%r303, %r300, %r302;
	add.s32 	%r304, %r298, 512;
	mul.wide.u32 	%rd60, %r304, 8;
	add.s64 	%rd61, %rd1, %rd60;
	ld.global.v2.f32 	{%f291, %f292}, [%rd61];
	mul.f32 	%f293, %f292, %f292;
	fma.rn.f32 	%f294, %f291, %f291, %f293;
	sqrt.rn.f32 	%f295, %f294;
	setp.lt.f32 	%p86, %f295, 0f3F800000;
	selp.u32 	%r305, 1, 0, %p86;
	add.s32 	%r306, %r303, %r305;
	add.s32 	%r307, %r298, 768;
	mul.wide.u32 	%rd62, %r307, 8;
	add.s64 	%rd63, %rd1, %rd62;
	ld.global.v2.f32 	{%f296, %f297}, [%rd63];
	mul.f32 	%f298, %f297, %f297;
	fma.rn.f32 	%f299, %f296, %f296, %f298;
	sqrt.rn.f32 	%f300, %f299;
	setp.lt.f32 	%p87, %f300, 0f3F800000;
	selp.u32 	%r308, 1, 0, %p87;
	add.s32 	%r446, %r306, %r308;
	add.s32 	%r438, %r438, 1024;
$L__BB3_11:
	and.b32  	%r310, %r13, 3;
	setp.eq.s32 	%p88, %r310, 0;
	@%p88 bra 	$L__BB3_16;
	setp.eq.s32 	%p89, %r310, 1;
	@%p89 bra 	$L__BB3_14;
	add.s32 	%r311, %r5, %r438;
	mul.wide.u32 	%rd64, %r311, 8;
	add.s64 	%rd65, %rd1, %rd64;
	ld.global.v2.f32 	{%f301, %f302}, [%rd65];
	mul.f32 	%f303, %f302, %f302;
	fma.rn.f32 	%f304, %f301, %f301, %f303;
	sqrt.rn.f32 	%f305, %f304;
	setp.lt.f32 	%p90, %f305, 0f3F800000;
	selp.u32 	%r312, 1, 0, %p90;
	add.s32 	%r313, %r446, %r312;
	add.s32 	%r314, %r311, 256;
	mul.wide.u32 	%rd66, %r314, 8;
	add.s64 	%rd67, %rd1, %rd66;
	ld.global.v2.f32 	{%f306, %f307}, [%rd67];
	mul.f32 	%f308, %f307, %f307;
	fma.rn.f32 	%f309, %f306, %f306, %f308;
	sqrt.rn.f32 	%f310, %f309;
	setp.lt.f32 	%p91, %f310, 0f3F800000;
	selp.u32 	%r315, 1, 0, %p91;
	add.s32 	%r446, %r313, %r315;
	add.s32 	%r438, %r438, 512;
$L__BB3_14:
	and.b32  	%r316, %r12, 256;
	setp.ne.s32 	%p92, %r316, 0;
	@%p92 bra 	$L__BB3_16;
	add.s32 	%r317, %r5, %r438;
	mul.wide.u32 	%rd68, %r317, 8;
	add.s64 	%rd69, %rd1, %rd68;
	ld.global.v2.f32 	{%f311, %f312}, [%rd69];
	mul.f32 	%f313, %f312, %f312;
	fma.rn.f32 	%f314, %f311, %f311, %f313;
	sqrt.rn.f32 	%f315, %f314;
	setp.lt.f32 	%p93, %f315, 0f3F800000;
	selp.u32 	%r318, 1, 0, %p93;
	add.s32 	%r446, %r446, %r318;
$L__BB3_16:
	setp.lt.u32 	%p94, %r6, 256;
	@%p94 bra 	$L__BB3_21;
	// begin inline asm
	mov.u32 %r382, %laneid;
	// end inline asm
	mov.b32 	%r385, 1;
	mov.b32 	%r406, 31;
	mov.b32 	%r407, -1;
	// begin inline asm
	shfl.sync.down.b32 %r383, %r446, %r385, %r406, %r407;
	// end inline asm
	setp.gt.s32 	%p110, %r382, 30;
	selp.b32 	%r408, 0, %r383, %p110;
	add.s32 	%r389, %r408, %r446;
	mov.b32 	%r390, 2;
	// begin inline asm
	shfl.sync.down.b32 %r388, %r389, %r390, %r406, %r407;
	// end inline asm
	setp.gt.s32 	%p111, %r382, 29;
	selp.b32 	%r409, 0, %r388, %p111;
	add.s32 	%r394, %r389, %r409;
	mov.b32 	%r395, 4;
	// begin inline asm
	shfl.sync.down.b32 %r393, %r394, %r395, %r406, %r407;
	// end inline asm
	setp.gt.s32 	%p112, %r382, 27;
	selp.b32 	%r410, 0, %r393, %p112;
	add.s32 	%r399, %r394, %r410;
	mov.b32 	%r400, 8;
	// begin inline asm
	shfl.sync.down.b32 %r398, %r399, %r400, %r406, %r407;
	// end inline asm
	setp.gt.s32 	%p113, %r382, 23;
	selp.b32 	%r411, 0, %r398, %p113;
	add.s32 	%r404, %r399, %r411;
	mov.b32 	%r405, 16;
	// begin inline asm
	shfl.sync.down.b32 %r403, %r404, %r405, %r406, %r407;
	// end inline asm
	setp.gt.s32 	%p114, %r382, 15;
	selp.b32 	%r412, 0, %r403, %p114;
	add.s32 	%r466, %r404, %r412;
	setp.ne.s32 	%p115, %r382, 0;
	@%p115 bra 	$L__BB3_19;
	shr.u32 	%r413, %r7, 3;
	and.b32  	%r414, %r413, 124;
	mov.u32 	%r415, _ZZN3cub18CUB_300001_SM_10006detail6reduce18DeviceReduceKernelINS2_10policy_hubIjjN4cuda3std3__44plusIjEEE10Policy1000EN6thrust24THRUST_300001_SM_1000_NS6detail15normal_iteratorINSD_10device_ptrI6float2EEEEjS9_j14isInsideCircleEEvT0_PT3_T1_NS0_13GridEvenShareISO_EET2_T4_E12temp_storage;
	add.s32 	%r416, %r415, %r414;
	st.shared.u32 	[%r416+8], %r466;
$L__BB3_19:
	bar.sync 	0;
	setp.ne.s32 	%p116, %r7, 0;
	@%p116 bra 	$L__BB3_46;
	ld.shared.u32 	%r417, [_ZZN3cub18CUB_300001_SM_10006detail6reduce18DeviceReduceKernelINS2_10policy_hubIjjN4cuda3std3__44plusIjEEE10Policy1000EN6thrust24THRUST_300001_SM_1000_NS6detail15normal_iteratorINSD_10device_ptrI6float2EEEEjS9_j14isInsideCircleEEvT0_PT3_T1_NS0_13GridEvenShareISO_EET2_T4_E12temp_storage+12];
	add.s32 	%r418, %r417, %r466;
	ld.shared.u32 	%r419, [_ZZN3cub18CUB_300001_SM_10006detail6reduce18DeviceReduceKernelINS2_10policy_hubIjjN4cuda3std3__44plusIjEEE10Policy1000EN6thrust24THRUST_300001_SM_1000_NS6detail15normal_iteratorINSD_10device_ptrI6float2EEEEjS9_j14isInsideCircleEEvT0_PT3_T1_NS0_13GridEvenShareISO_EET2_T4_E12temp_storage+16];
	add.s32 	%r420, %r418, %r419;
	ld.shared.u32 	%r421, [_ZZN3cub18CUB_300001_SM_10006detail6reduce18DeviceReduceKernelINS2_10policy_hubIjjN4cuda3std3__44plusIjEEE10Policy1000EN6thrust24THRUST_300001_SM_1000_NS6detail15normal_iteratorINSD_10device_ptrI6float2EEEEjS9_j14isInsideCircleEEvT0_PT3_T1_NS0_13GridEvenShareISO_EET2_T4_E12temp_storage+20];
	add.s32 	%r422, %r420, %r421;
	ld.shared.u32 	%r423, [_ZZN3cub18CUB_300001_SM_10006detail6reduce18DeviceReduceKernelINS2_10policy_hubIjjN4cuda3std3__44plusIjEEE10Policy1000EN6thrust24THRUST_300001_SM_1000_NS6detail15normal_iteratorINSD_10device_ptrI6float2EEEEjS9_j14isInsideCircleEEvT0_PT3_T1_NS0_13GridEvenShareISO_EET2_T4_E12temp_storage+24];
	add.s32 	%r424, %r422, %r423;
	ld.shared.u32 	%r425, [_ZZN3cub18CUB_300001_SM_10006detail6reduce18DeviceReduceKernelINS2_10policy_hubIjjN4cuda3std3__44plusIjEEE10Policy1000EN6thrust24THRUST_300001_SM_1000_NS6detail15normal_iteratorINSD_10device_ptrI6float2EEEEjS9_j14isInsideCircleEEvT0_PT3_T1_NS0_13GridEvenShareISO_EET2_T4_E12temp_storage+28];
	add.s32 	%r426, %r424, %r425;
	ld.shared.u32 	%r427, [_ZZN3cub18CUB_300001_SM_10006detail6reduce18DeviceReduceKernelINS2_10policy_hubIjjN4cuda3std3__44plusIjEEE10Policy1000EN6thrust24THRUST_300001_SM_1000_NS6detail15normal_iteratorINSD_10device_ptrI6float2EEEEjS9_j14isInsideCircleEEvT0_PT3_T1_NS0_13GridEvenShareISO_EET2_T4_E12temp_storage+32];
	add.s32 	%r428, %r426, %r427;
	ld.shared.u32 	%r429, [_ZZN3cub18CUB_300001_SM_10006detail6reduce18DeviceReduceKernelINS2_10policy_hubIjjN4cuda3std3__44plusIjEEE10Policy1000EN6thrust24THRUST_300001_SM_1000_NS6detail15normal_iteratorINSD_10device_ptrI6float2EEEEjS9_j14isInsideCircleEEvT0_PT3_T1_NS0_13GridEvenShareISO_EET2_T4_E12temp_storage+36];
	add.s32 	%r466, %r428, %r429;
	bra.uni 	$L__BB3_46;
$L__BB3_21:
	// begin inline asm
	mov.u32 %r319, %laneid;
	// end inline asm
	and.b32  	%r345, %r7, 992;
	add.s32 	%r346, %r345, 32;
	setp.gt.u32 	%p95, %r346, %r6;
	not.b32 	%r347, %r345;
	add.s32 	%r348, %r6, %r347;
	selp.b32 	%r343, %r348, 31, %p95;
	mov.b32 	%r322, 1;
	mov.b32 	%r344, -1;
	// begin inline asm
	shfl.sync.down.b32 %r320, %r446, %r322, %r343, %r344;
	// end inline asm
	setp.lt.s32 	%p96, %r319, %r343;
	selp.b32 	%r349, %r320, 0, %p96;
	add.s32 	%r326, %r349, %r446;
	mov.b32 	%r327, 2;
	// begin inline asm
	shfl.sync.down.b32 %r325, %r326, %r327, %r343, %r344;
	// end inline asm
	add.s32 	%r350, %r319, 2;
	setp.gt.s32 	%p97, %r350, %r343;
	selp.b32 	%r351, 0, %r325, %p97;
	add.s32 	%r331, %r326, %r351;
	mov.b32 	%r332, 4;
	// begin inline asm
	shfl.sync.down.b32 %r330, %r331, %r332, %r343, %r344;
	// end inline asm
	add.s32 	%r352, %r319, 4;
	setp.gt.s32 	%p98, %r352, %r343;
	selp.b32 	%r353, 0, %r330, %p98;
	add.s32 	%r336, %r331, %r353;
	mov.b32 	%r337, 8;
	// begin inline asm
	shfl.sync.down.b32 %r335, %r336, %r337, %r343, %r344;
	// end inline asm
	add.s32 	%r354, %r319, 8;
	setp.gt.s32 	%p99, %r354, %r343;
	selp.b32 	%r355, 0, %r335, %p99;
	add.s32 	%r341, %r336, %r355;
	mov.b32 	%r342, 16;
	// begin inline asm
	shfl.sync.down.b32 %r340, %r341, %r342, %r343, %r344;
	// end inline asm
	add.s32 	%r356, %r319, 16;
	setp.gt.s32 	%p100, %r356, %r343;
	selp.b32 	%r357, 0, %r340, %p100;
	add.s32 	%r466, %r341, %r357;
	setp.ne.s32 	%p101, %r319, 0;
	@%p101 bra 	$L__BB3_23;
	shr.u32 	%r358, %r7, 3;
	and.b32  	%r359, %r358, 124;
	mov.u32 	%r360, _ZZN3cub18CUB_300001_SM_10006detail6reduce18DeviceReduceKernelINS2_10policy_hubIjjN4cuda3std3__44plusIjEEE10Policy1000EN6thrust24THRUST_300001_SM_1000_NS6detail15normal_iteratorINSD_10device_ptrI6float2EEEEjS9_j14isInsideCircleEEvT0_PT3_T1_NS0_13GridEvenShareISO_EET2_T4_E12temp_storage;
	add.s32 	%r361, %r360, %r359;
	st.shared.u32 	[%r361+8], %r466;
$L__BB3_23:
	bar.sync 	0;
	setp.ne.s32 	%p102, %r7, 0;
	@%p102 bra 	$L__BB3_46;
	setp.gt.u32 	%p103, %r6, 32;
	ld.shared.u32 	%r362, [_ZZN3cub18CUB_300001_SM_10006detail6reduce18DeviceReduceKernelINS2_10policy_hubIjjN4cuda3std3__44plusIjEEE10Policy1000EN6thrust24THRUST_300001_SM_1000_NS6detail15normal_iteratorINSD_10device_ptrI6float2EEEEjS9_j14isInsideCircleEEvT0_PT3_T1_NS0_13GridEvenShareISO_EET2_T4_E12temp_storage+12];
	selp.b32 	%r363, %r362, 0, %p103;
	add.s32 	%r364, %r363, %r466;
	setp.gt.u32 	%p104, %r6, 64;
	ld.shared.u32 	%r365, [_ZZN3cub18CUB_300001_SM_10006detail6reduce18DeviceReduceKernelINS2_10policy_hubIjjN4cuda3std3__44plusIjEEE10Policy1000EN6thrust24THRUST_300001_SM_1000_NS6detail15normal_iteratorINSD_10device_ptrI6float2EEEEjS9_j14isInsideCircleEEvT0_PT3_T1_NS0_13GridEvenShareISO_EET2_T4_E12temp_storage+16];
	selp.b32 	%r366, %r365, 0, %p104;
	add.s32 	%r367, %r364, %r366;
	setp.gt.u32 	%p105, %r6, 96;
	ld.shared.u32 	%r368, [_ZZN3cub18CUB_300001_SM_10006detail6reduce18DeviceReduceKernelINS2_10policy_hubIjjN4cuda3std3__44plusIjEEE10Policy1000EN6thrust24THRUST_300001_SM_1000_NS6detail15normal_iteratorINSD_10device_ptrI6float2EEEEjS9_j14isInsideCircleEEvT0_PT3_T1_NS0_13GridEvenShareISO_EET2_T4_E12temp_storage+20];
	selp.b32 	%r369, %r368, 0, %p105;
	add.s32 	%r370, %r367, %r369;
	setp.gt.u32 	%p106, %r6, 128;
	ld.shared.u32 	%r371, [_ZZN3cub18CUB_300001_SM_10006detail6reduce18DeviceReduceKernelINS2_10policy_hubIjjN4cuda3std3__44plusIjEEE10Policy1000EN6thrust24THRUST_300001_SM_1000_NS6detail15normal_iteratorINSD_10device_ptrI6float2EEEEjS9_j14isInsideCircleEEvT0_PT3_T1_NS0_13GridEvenShareISO_EET2_T4_E12temp_storage+24];
	selp.b32 	%r372, %r371, 0, %p106;
	add.s32 	%r373, %r370, %r372;
	setp.gt.u32 	%p107, %r6, 160;
	ld.shared.u32 	%r374, [_ZZN3cub18CUB_300001_SM_10006detail6reduce18DeviceReduceKernelINS2_10policy_hubIjjN4cuda3std3__44plusIjEEE10Policy1000EN6thrust24THRUST_300001_SM_1000_NS6detail15normal_iteratorINSD_10device_ptrI6float2EEEEjS9_j14isInsideCircleEEvT0_PT3_T1_NS0_13GridEvenShareISO_EET2_T4_E12temp_storage+28];
	selp.b32 	%r375, %r374, 0, %p107;
	add.s32 	%r376, %r373, %r375;
	setp.gt.u32 	%p108, %r6, 192;
	ld.shared.u32 	%r377, [_ZZN3cub18CUB_300001_SM_10006detail6reduce18DeviceReduceKernelINS2_10policy_hubIjjN4cuda3std3__44plusIjEEE10Policy1000EN6thrust24THRUST_300001_SM_1000_NS6detail15normal_iteratorINSD_10device_ptrI6float2EEEEjS9_j14isInsideCircleEEvT0_PT3_T1_NS0_13GridEvenShareISO_EET2_T4_E12temp_storage+32];
	selp.b32 	%r378, %r377, 0, %p108;
	add.s32 	%r379, %r376, %r378;
	setp.gt.u32 	%p109, %r6, 224;
	ld.shared.u32 	%r380, [_ZZN3cub18CUB_300001_SM_10006detail6reduce18DeviceReduceKernelINS2_10policy_hubIjjN4cuda3std3__44plusIjEEE10Policy1000EN6thrust24THRUST_300001_SM_1000_NS6detail15normal_iteratorINSD_10device_ptrI6float2EEEEjS9_j14isInsideCircleEEvT0_PT3_T1_NS0_13GridEvenShareISO_EET2_T4_E12temp_storage+36];
	selp.b32 	%r381, %r380, 0, %p109;
	add.s32 	%r466, %r379, %r381;
	bra.uni 	$L__BB3_46;
$L__BB3_25:
	mov.u32 	%r46, %tid.x;
	add.s32 	%r93, %r46, %r5;
	mul.wide.u32 	%rd4, %r93, 8;
	add.s64 	%rd5, %rd1, %rd4;
	ld.global.v2.f32 	{%f1, %f2}, [%rd5];
	mul.f32 	%f3, %f2, %f2;
	fma.rn.f32 	%f4, %f1, %f1, %f3;
	sqrt.rn.f32 	%f5, %f4;
	setp.lt.f32 	%p2, %f5, 0f3F800000;
	selp.u32 	%r94, 1, 0, %p2;
	ld.global.v2.f32 	{%f6, %f7}, [%rd5+2048];
	mul.f32 	%f8, %f7, %f7;
	fma.rn.f32 	%f9, %f6, %f6, %f8;
	sqrt.rn.f32 	%f10, %f9;
	setp.lt.f32 	%p3, %f10, 0f3F800000;
	selp.u32 	%r95, 1, 0, %p3;
	ld.global.v2.f32 	{%f11, %f12}, [%rd5+4096];
	mul.f32 	%f13, %f12, %f12;
	fma.rn.f32 	%f14, %f11, %f11, %f13;
	sqrt.rn.f32 	%f15, %f14;
	setp.lt.f32 	%p4, %f15, 0f3F800000;
	selp.u32 	%r96, 1, 0, %p4;
	ld.global.v2.f32 	{%f16, %f17}, [%rd5+6144];
	mul.f32 	%f18, %f17, %f17;
	fma.rn.f32 	%f19, %f16, %f16, %f18;
	sqrt.rn.f32 	%f20, %f19;
	setp.lt.f32 	%p5, %f20, 0f3F800000;
	selp.u32 	%r97, 1, 0, %p5;
	ld.global.v2.f32 	{%f21, %f22}, [%rd5+8192];
	mul.f32 	%f23, %f22, %f22;
	fma.rn.f32 	%f24, %f21, %f21, %f23;
	sqrt.rn.f32 	%f25, %f24;
	setp.lt.f32 	%p6, %f25, 0f3F800000;
	selp.u32 	%r98, 1, 0, %p6;
	ld.global.v2.f32 	{%f26, %f27}, [%rd5+10240];
	mul.f32 	%f28, %f27, %f27;
	fma.rn.f32 	%f29, %f26, %f26, %f28;
	sqrt.rn.f32 	%f30, %f29;
	setp.lt.f32 	%p7, %f30, 0f3F800000;
	selp.u32 	%r99, 1, 0, %p7;
	ld.global.v2.f32 	{%f31, %f32}, [%rd5+12288];
	mul.f32 	%f33, %f32, %f32;
	fma.rn.f32 	%f34, %f31, %f31, %f33;
	sqrt.rn.f32 	%f35, %f34;
	setp.lt.f32 	%p8, %f35, 0f3F800000;
	selp.u32 	%r100, 1, 0, %p8;
	ld.global.v2.f32 	{%f36, %f37}, [%rd5+14336];
	mul.f32 	%f38, %f37, %f37;
	fma.rn.f32 	%f39, %f36, %f36, %f38;
	sqrt.rn.f32 	%f40, %f39;
	setp.lt.f32 	%p9, %f40, 0f3F800000;
	selp.u32 	%r101, 1, 0, %p9;
	ld.global.v2.f32 	{%f41, %f42}, [%rd5+16384];
	mul.f32 	%f43, %f42, %f42;
	fma.rn.f32 	%f44, %f41, %f41, %f43;
	sqrt.rn.f32 	%f45, %f44;
	setp.lt.f32 	%p10, %f45, 0f3F800000;
	selp.u32 	%r102, 1, 0, %p10;
	ld.global.v2.f32 	{%f46, %f47}, [%rd5+18432];
	mul.f32 	%f48, %f47, %f47;
	fma.rn.f32 	%f49, %f46, %f46, %f48;
	sqrt.rn.f32 	%f50, %f49;
	setp.lt.f32 	%p11, %f50, 0f3F800000;
	selp.u32 	%r103, 1, 0, %p11;
	ld.global.v2.f32 	{%f51, %f52}, [%rd5+20480];
	mul.f32 	%f53, %f52, %f52;
	fma.rn.f32 	%f54, %f51, %f51, %f53;
	sqrt.rn.f32 	%f55, %f54;
	setp.lt.f32 	%p12, %f55, 0f3F800000;
	selp.u32 	%r104, 1, 0, %p12;
	ld.global.v2.f32 	{%f56, %f57}, [%rd5+22528];
	mul.f32 	%f58, %f57, %f57;
	fma.rn.f32 	%f59, %f56, %f56, %f58;
	sqrt.rn.f32 	%f60, %f59;
	setp.lt.f32 	%p13, %f60, 0f3F800000;
	selp.u32 	%r105, 1, 0, %p13;
	ld.global.v2.f32 	{%f61, %f62}, [%rd5+24576];
	mul.f32 	%f63, %f62, %f62;
	fma.rn.f32 	%f64, %f61, %f61, %f63;
	sqrt.rn.f32 	%f65, %f64;
	setp.lt.f32 	%p14, %f65, 0f3F800000;
	selp.u32 	%r106, 1, 0, %p14;
	ld.global.v2.f32 	{%f66, %f67}, [%rd5+26624];
	mul.f32 	%f68, %f67, %f67;
	fma.rn.f32 	%f69, %f66, %f66, %f68;
	sqrt.rn.f32 	%f70, %f69;
	setp.lt.f32 	%p15, %f70, 0f3F800000;
	selp.u32 	%r107, 1, 0, %p15;
	ld.global.v2.f32 	{%f71, %f72}, [%rd5+28672];
	mul.f32 	%f73, %f72, %f72;
	fma.rn.f32 	%f74, %f71, %f71, %f73;
	sqrt.rn.f32 	%f75, %f74;
	setp.lt.f32 	%p16, %f75, 0f3F800000;
	selp.u32 	%r108, 1, 0, %p16;
	ld.global.v2.f32 	{%f76, %f77}, [%rd5+30720];
	mul.f32 	%f78, %f77, %f77;
	fma.rn.f32 	%f79, %f76, %f76, %f78;
	sqrt.rn.f32 	%f80, %f79;
	setp.lt.f32 	%p17, %f80, 0f3F800000;
	selp.u32 	%r109, 1, 0, %p17;
	add.s32 	%r110, %r95, %r94;
	add.s32 	%r111, %r110, %r96;
	add.s32 	%r112, %r111, %r97;
	add.s32 	%r113, %r112, %r98;
	add.s32 	%r114, %r113, %r99;
	add.s32 	%r115, %r114, %r100;
	add.s32 	%r116, %r115, %r101;
	add.s32 	%r117, %r116, %r102;
	add.s32 	%r118, %r117, %r103;
	add.s32 	%r119, %r118, %r104;
	add.s32 	%r120, %r119, %r105;
	add.s32 	%r121, %r120, %r106;
	add.s32 	%r122, %r121, %r107;
	add.s32 	%r123, %r122, %r108;
	add.s32 	%r465, %r123, %r109;
	setp.lt.u32 	%p18, %r6, %r4;
	@%p18 bra 	$L__BB3_42;
	add.s32 	%r48, %r1, -4096;
	add.s32 	%r125, %r46, %r4;
	add.s32 	%r126, %r125, %r5;
	add.s32 	%r448, %r126, 1024;
	not.b32 	%r127, %r46;
	add.s32 	%r128, %r127, %r1;
	sub.s32 	%r129, %r128, %r4;
	sub.s32 	%r447, %r129, %r5;
	mov.b32 	%r449, 0;
	mov.u32 	%r451, %r5;
$L__BB3_27:
	add.s32 	%r451, %r451, %r4;
	setp.gt.u32 	%p19, %r451, %r48;
	@%p19 bra 	$L__BB3_29;
	add.s32 	%r130, %r46, %r451;
	mul.wide.u32 	%rd6, %r130, 8;
	add.s64 	%rd7, %rd1, %rd6;
	ld.global.v2.f32 	{%f81, %f82}, [%rd7];
	mul.f32 	%f83, %f82, %f82;
	fma.rn.f32 	%f84, %f81, %f81, %f83;
	sqrt.rn.f32 	%f85, %f84;
	setp.lt.f32 	%p20, %f85, 0f3F800000;
	selp.u32 	%r131, 1, 0, %p20;
	ld.global.v2.f32 	{%f86, %f87}, [%rd7+2048];
	mul.f32 	%f88, %f87, %f87;
	fma.rn.f32 	%f89, %f86, %f86, %f88;
	sqrt.rn.f32 	%f90, %f89;
	setp.lt.f32 	%p21, %f90, 0f3F800000;
	selp.u32 	%r132, 1, 0, %p21;
	ld.global.v2.f32 	{%f91, %f92}, [%rd7+4096];
	mul.f32 	%f93, %f92, %f92;
	fma.rn.f32 	%f94, %f91, %f91, %f93;
	sqrt.rn.f32 	%f95, %f94;
	setp.lt.f32 	%p22, %f95, 0f3F800000;
	selp.u32 	%r133, 1, 0, %p22;
	ld.global.v2.f32 	{%f96, %f97}, [%rd7+6144];
	mul.f32 	%f98, %f97, %f97;
	fma.rn.f32 	%f99, %f96, %f96, %f98;
	sqrt.rn.f32 	%f100, %f99;
	setp.lt.f32 	%p23, %f100, 0f3F800000;
	selp.u32 	%r134, 1, 0, %p23;
	ld.global.v2.f32 	{%f101, %f102}, [%rd7+8192];
	mul.f32 	%f103, %f102, %f102;
	fma.rn.f32 	%f104, %f101, %f101, %f103;
	sqrt.rn.f32 	%f105, %f104;
	setp.lt.f32 	%p24, %f105, 0f3F800000;
	selp.u32 	%r135, 1, 0, %p24;
	ld.global.v2.f32 	{%f106, %f107}, [%rd7+10240];
	mul.f32 	%f108, %f107, %f107;
	fma.rn.f32 	%f109, %f106, %f106, %f108;
	sqrt.rn.f32 	%f110, %f109;
	setp.lt.f32 	%p25, %f110, 0f3F800000;
	selp.u32 	%r136, 1, 0, %p25;
	ld.global.v2.f32 	{%f111, %f112}, [%rd7+12288];
	mul.f32 	%f113, %f112, %f112;
	fma.rn.f32 	%f114, %f111, %f111, %f113;
	sqrt.rn.f32 	%f115, %f114;
	setp.lt.f32 	%p26, %f115, 0f3F800000;
	selp.u32 	%r137, 1, 0, %p26;
	ld.global.v2.f32 	{%f116, %f117}, [%rd7+14336];
	mul.f32 	%f118, %f117, %f117;
	fma.rn.f32 	%f119, %f116, %f116, %f118;
	sqrt.rn.f32 	%f120, %f119;
	setp.lt.f32 	%p27, %f120, 0f3F800000;
	selp.u32 	%r138, 1, 0, %p27;
	ld.global.v2.f32 	{%f121, %f122}, [%rd7+16384];
	mul.f32 	%f123, %f122, %f122;
	fma.rn.f32 	%f124, %f121, %f121, %f123;
	sqrt.rn.f32 	%f125, %f124;
	setp.lt.f32 	%p28, %f125, 0f3F800000;
	selp.u32 	%r139, 1, 0, %p28;
	ld.global.v2.f32 	{%f126, %f127}, [%rd7+18432];
	mul.f32 	%f128, %f127, %f127;
	fma.rn.f32 	%f129, %f126, %f126, %f128;
	sqrt.rn.f32 	%f130, %f129;
	setp.lt.f32 	%p29, %f130, 0f3F800000;
	selp.u32 	%r140, 1, 0, %p29;
	ld.global.v2.f32 	{%f131, %f132}, [%rd7+20480];
	mul.f32 	%f133, %f132, %f132;
	fma.rn.f32 	%f134, %f131, %f131, %f133;
	sqrt.rn.f32 	%f135, %f134;
	setp.lt.f32 	%p30, %f135, 0f3F800000;
	selp.u32 	%r141, 1, 0, %p30;
	ld.global.v2.f32 	{%f136, %f137}, [%rd7+22528];
	mul.f32 	%f138, %f137, %f137;
	fma.rn.f32 	%f139, %f136, %f136, %f138;
	sqrt.rn.f32 	%f140, %f139;
	setp.lt.f32 	%p31, %f140, 0f3F800000;
	selp.u32 	%r142, 1, 0, %p31;
	ld.global.v2.f32 	{%f141, %f142}, [%rd7+24576];
	mul.f32 	%f143, %f142, %f142;
	fma.rn.f32 	%f144, %f141, %f141, %f143;
	sqrt.rn.f32 	%f145, %f144;
	setp.lt.f32 	%p32, %f145, 0f3F800000;
	selp.u32 	%r143, 1, 0, %p32;
	ld.global.v2.f32 	{%f146, %f147}, [%rd7+26624];
	mul.f32 	%f148, %f147, %f147;
	fma.rn.f32 	%f149, %f146, %f146, %f148;
	sqrt.rn.f32 	%f150, %f149;
	setp.lt.f32 	%p33, %f150, 0f3F800000;
	selp.u32 	%r144, 1, 0, %p33;
	ld.global.v2.f32 	{%f151, %f152}, [%rd7+28672];
	mul.f32 	%f153, %f152, %f152;
	fma.rn.f32 	%f154, %f151, %f151, %f153;
	sqrt.rn.f32 	%f155, %f154;
	setp.lt.f32 	%p34, %f155, 0f3F800000;
	selp.u32 	%r145, 1, 0, %p34;
	ld.global.v2.f32 	{%f156, %f157}, [%rd7+30720];
	mul.f32 	%f158, %f157, %f157;
	fma.rn.f32 	%f159, %f156, %f156, %f158;
	sqrt.rn.f32 	%f160, %f159;
	setp.lt.f32 	%p35, %f160, 0f3F800000;
	selp.u32 	%r146, 1, 0, %p35;
	add.s32 	%r147, %r465, %r131;
	add.s32 	%r148, %r147, %r132;
	add.s32 	%r149, %r148, %r133;
	add.s32 	%r150, %r149, %r134;
	add.s32 	%r151, %r150, %r135;
	add.s32 	%r152, %r151, %r136;
	add.s32 	%r153, %r152, %r137;
	add.s32 	%r154, %r153, %r138;
	add.s32 	%r155, %r154, %r139;
	add.s32 	%r156, %r155, %r140;
	add.s32 	%r157, %r156, %r141;
	add.s32 	%r158, %r157, %r142;
	add.s32 	%r159, %r158, %r143;
	add.s32 	%r160, %r159, %r144;
	add.s32 	%r161, %r160, %r145;
	add.s32 	%r465, %r161, %r146;
	sub.s32 	%r162, %r1, %r451;
	setp.lt.u32 	%p36, %r162, %r4;
	add.s32 	%r449, %r449, 1;
	add.s32 	%r448, %r448, %r4;
	sub.s32 	%r447, %r447, %r4;
	@%p36 bra 	$L__BB3_42;
	bra.uni 	$L__BB3_27;
$L__BB3_29:
	setp.le.u32 	%p37, %r1, %r451;
	sub.s32 	%r163, %r1, %r451;
	setp.ge.s32 	%p38, %r46, %r163;
	or.pred  	%p39, %p37, %p38;
	@%p39 bra 	$L__BB3_42;
	add.s32 	%r61, %r1, %r127;
	add.s32 	%r167, %r4, %r5;
	sub.s32 	%r168, %r61, %r167;
	mul.lo.s32 	%r169, %r2, %r449;
	shl.b32 	%r170, %r169, 12;
	sub.s32 	%r171, %r168, %r170;
	shr.u32 	%r172, %r171, 8;
	add.s32 	%r62, %r172, 1;
	and.b32  	%r63, %r62, 7;
	setp.lt.u32 	%p40, %r171, 1792;
	mov.u32 	%r460, %r46;
	@%p40 bra 	$L__BB3_34;
	or.b32  	%r454, %r46, 1024;
	shr.u32 	%r173, %r447, 8;
	add.s32 	%r174, %r173, 1;
	and.b32  	%r175, %r174, 33554424;
	neg.s32 	%r452, %r175;
$L__BB3_32:
	.pragma "nounroll";
	add.s32 	%r176, %r448, -1024;
	mul.wide.u32 	%rd8, %r176, 8;
	add.s64 	%rd9, %rd1, %rd8;
	ld.global.v2.f32 	{%f161, %f162}, [%rd9];
	mul.f32 	%f163, %f162, %f162;
	fma.rn.f32 	%f164, %f161, %f161, %f163;
	sqrt.rn.f32 	%f165, %f164;
	setp.lt.f32 	%p41, %f165, 0f3F800000;
	selp.u32 	%r177, 1, 0, %p41;
	add.s32 	%r178, %r465, %r177;
	add.s32 	%r179, %r448, -768;
	mul.wide.u32 	%rd10, %r179, 8;
	add.s64 	%rd11, %rd1, %rd10;
	ld.global.v2.f32 	{%f166, %f167}, [%rd11];
	mul.f32 	%f168, %f167, %f167;
	fma.rn.f32 	%f169, %f166, %f166, %f168;
	sqrt.rn.f32 	%f170, %f169;
	setp.lt.f32 	%p42, %f170, 0f3F800000;
	selp.u32 	%r180, 1, 0, %p42;
	add.s32 	%r181, %r178, %r180;
	add.s32 	%r182, %r448, -512;
	mul.wide.u32 	%rd12, %r182, 8;
	add.s64 	%rd13, %rd1, %rd12;
	ld.global.v2.f32 	{%f171, %f172}, [%rd13];
	mul.f32 	%f173, %f172, %f172;
	fma.rn.f32 	%f174, %f171, %f171, %f173;
	sqrt.rn.f32 	%f175, %f174;
	setp.lt.f32 	%p43, %f175, 0f3F800000;
	selp.u32 	%r183, 1, 0, %p43;
	add.s32 	%r184, %r181, %r183;
	add.s32 	%r185, %r448, 768;
	add.s32 	%r186, %r448, -256;
	mul.wide.u32 	%rd14, %r186, 8;
	add.s64 	%rd15, %rd1, %rd14;
	ld.global.v2.f32 	{%f176, %f177}, [%rd15];
	mul.f32 	%f178, %f177, %f177;
	fma.rn.f32 	%f179, %f176, %f176, %f178;
	sqrt.rn.f32 	%f180, %f179;
	setp.lt.f32 	%p44, %f180, 0f3F800000;
	selp.u32 	%r187, 1, 0, %p44;
	add.s32 	%r188, %r184, %r187;
	mul.wide.u32 	%rd16, %r448, 8;
	add.s64 	%rd17, %rd1, %rd16;
	ld.global.v2.f32 	{%f181, %f182}, [%rd17];
	mul.f32 	%f183, %f182, %f182;
	fma.rn.f32 	%f184, %f181, %f181, %f183;
	sqrt.rn.f32 	%f185, %f184;
	setp.lt.f32 	%p45, %f185, 0f3F800000;
	selp.u32 	%r189, 1, 0, %p45;
	add.s32 	%r190, %r188, %r189;
	add.s32 	%r191, %r448, 256;
	mul.wide.u32 	%rd18, %r191, 8;
	add.s64 	%rd19, %rd1, %rd18;
	ld.global.v2.f32 	{%f186, %f187}, [%rd19];
	mul.f32 	%f188, %f187, %f187;
	fma.rn.f32 	%f189, %f186, %f186, %f188;
	sqrt.rn.f32 	%f190, %f189;
	setp.lt.f32 	%p46, %f190, 0f3F800000;
	selp.u32 	%r192, 1, 0, %p46;
	add.s32 	%r193, %r190, %r192;
	add.s32 	%r194, %r448, 512;
	mul.wide.u32 	%rd20, %r194, 8;
	add.s64 	%rd21, %rd1, %rd20;
	ld.global.v2.f32 	{%f191, %f192}, [%rd21];
	mul.f32 	%f193, %f192, %f192;
	fma.rn.f32 	%f194, %f191, %f191, %f193;
	sqrt.rn.f32 	%f195, %f194;
	setp.lt.f32 	%p47, %f195, 0f3F800000;
	selp.u32 	%r195, 1, 0, %p47;
	add.s32 	%r196, %r193, %r195;
	mul.wide.u32 	%rd22, %r185, 8;
	add.s64 	%rd23, %rd1, %rd22;
	ld.global.v2.f32 	{%f196, %f197}, [%rd23];
	mul.f32 	%f198, %f197, %f197;
	fma.rn.f32 	%f199, %f196, %f196, %f198;
	sqrt.rn.f32 	%f200, %f199;
	setp.lt.f32 	%p48, %f200, 0f3F800000;
	selp.u32 	%r197, 1, 0, %p48;
	add.s32 	%r465, %r196, %r197;
	add.s32 	%r454, %r454, 2048;
	add.s32 	%r448, %r448, 2048;
	add.s32 	%r452, %r452, 8;
	setp.ne.s32 	%p49, %r452, 0;
	@%p49 bra 	$L__BB3_32;
	add.s32 	%r460, %r454, -1024;
$L__BB3_34:
	setp.eq.s32 	%p50, %r63, 0;
	@%p50 bra 	$L__BB3_42;
	setp.lt.u32 	%p51, %r63, 4;
	@%p51 bra 	$L__BB3_37;
	add.s32 	%r199, %r460, %r451;
	mul.wide.u32 	%rd24, %r199, 8;
	add.s64 	%rd25, %rd1, %rd24;
	ld.global.v2.f32 	{%f201, %f202}, [%rd25];
	mul.f32 	%f203, %f202, %f202;
	fma.rn.f32 	%f204, %f201, %f201, %f203;
	sqrt.rn.f32 	%f205, %f204;
	setp.lt.f32 	%p52, %f205, 0f3F800000;
	selp.u32 	%r200, 1, 0, %p52;
	add.s32 	%r201, %r465, %r200;
	add.s32 	%r202, %r199, 256;
	mul.wide.u32 	%rd26, %r202, 8;
	add.s64 	%rd27, %rd1, %rd26;
	ld.global.v2.f32 	{%f206, %f207}, [%rd27];
	mul.f32 	%f208, %f207, %f207;
	fma.rn.f32 	%f209, %f206, %f206, %f208;
	sqrt.rn.f32 	%f210, %f209;
	setp.lt.f32 	%p53, %f210, 0f3F800000;
	selp.u32 	%r203, 1, 0, %p53;
	add.s32 	%r204, %r201, %r203;
	add.s32 	%r205, %r199, 512;
	mul.wide.u32 	%rd28, %r205, 8;
	add.s64 	%rd29, %rd1, %rd28;
	ld.global.v2.f32 	{%f211, %f212}, [%rd29];
	mul.f32 	%f213, %f212, %f212;
	fma.rn.f32 	%f214, %f211, %f211, %f213;
	sqrt.rn.f32 	%f215, %f214;
	setp.lt.f32 	%p54, %f215, 0f3F800000;
	selp.u32 	%r206, 1, 0, %p54;
	add.s32 	%r207, %r204, %r206;
	add.s32 	%r208, %r199, 768;
	mul.wide.u32 	%rd30, %r208, 8;
	add.s64 	%rd31, %rd1, %rd30;
	ld.global.v2.f32 	{%f216, %f217}, [%rd31];
	mul.f32 	%f218, %f217, %f217;
	fma.rn.f32 	%f219, %f216, %f216, %f218;
	sqrt.rn.f32 	%f220, %f219;
	setp.lt.f32 	%p55, %f220, 0f3F800000;
	selp.u32 	%r209, 1, 0, %p55;
	add.s32 	%r465, %r207, %r209;
	add.s32 	%r460, %r460, 1024;
$L__BB3_37:
	and.b32  	%r211, %r62, 3;
	setp.eq.s32 	%p56, %r211, 0;
	@%p56 bra 	$L__BB3_42;
	setp.eq.s32 	%p57, %r211, 1;
	@%p57 bra 	$L__BB3_40;
	add.s32 	%r212, %r460, %r451;
	mul.wide.u32 	%rd32, %r212, 8;
	add.s64 	%rd33, %rd1, %rd32;
	ld.global.v2.f32 	{%f221, %f222}, [%rd33];
	mul.f32 	%f223, %f222, %f222;
	fma.rn.f32 	%f224, %f221, %f221, %f223;
	sqrt.rn.f32 	%f225, %f224;
	setp.lt.f32 	%p58, %f225, 0f3F800000;
	selp.u32 	%r213, 1, 0, %p58;
	add.s32 	%r214, %r465, %r213;
	add.s32 	%r215, %r212, 256;
	mul.wide.u32 	%rd34, %r215, 8;
	add.s64 	%rd35, %rd1, %rd34;
	ld.global.v2.f32 	{%f226, %f227}, [%rd35];
	mul.f32 	%f228, %f227, %f227;
	fma.rn.f32 	%f229, %f226, %f226, %f228;
	sqrt.rn.f32 	%f230, %f229;
	setp.lt.f32 	%p59, %f230, 0f3F800000;
	selp.u32 	%r216, 1, 0, %p59;
	add.s32 	%r465, %r214, %r216;
	add.s32 	%r460, %r460, 512;
$L__BB3_40:
	and.b32  	%r217, %r61, 256;
	setp.ne.s32 	%p60, %r217, 0;
	@%p60 bra 	$L__BB3_42;
	add.s32 	%r218, %r460, %r451;
	mul.wide.u32 	%rd36, %r218, 8;
	add.s64 	%rd37, %rd1, %rd36;
	ld.global.v2.f32 	{%f231, %f232}, [%rd37];
	mul.f32 	%f233, %f232, %f232;
	fma.rn.f32 	%f234, %f231, %f231, %f233;
	sqrt.rn.f32 	%f235, %f234;
	setp.lt.f32 	%p61, %f235, 0f3F800000;
	selp.u32 	%r219, 1, 0, %p61;
	add.s32 	%r465, %r465, %r219;
$L__BB3_42:
	// begin inline asm
	mov.u32 %r220, %laneid;
	// end inline asm
	mov.b32 	%r223, 1;
	mov.b32 	%r244, 31;
	mov.b32 	%r245, -1;
	// begin inline asm
	shfl.sync.down.b32 %r221, %r465, %r223, %r244, %r245;
	// end inline asm
	setp.gt.s32 	%p62, %r220, 30;
	selp.b32 	%r246, 0, %r221, %p62;
	add.s32 	%r227, %r246, %r465;
	mov.b32 	%r228, 2;
	// begin inline asm
	shfl.sync.down.b32 %r226, %r227, %r228, %r244, %r245;
	// end inline asm
	setp.gt.s32 	%p63, %r220, 29;
	selp.b32 	%r247, 0, %r226, %p63;
	add.s32 	%r232, %r227, %r247;
	mov.b32 	%r233, 4;
	// begin inline asm
	shfl.sync.down.b32 %r231, %r232, %r233, %r244, %r245;
	// end inline asm
	setp.gt.s32 	%p64, %r220, 27;
	selp.b32 	%r248, 0, %r231, %p64;
	add.s32 	%r237, %r232, %r248;
	mov.b32 	%r238, 8;
	// begin inline asm
	shfl.sync.down.b32 %r236, %r237, %r238, %r244, %r245;
	// end inline asm
	setp.gt.s32 	%p65, %r220, 23;
	selp.b32 	%r249, 0, %r236, %p65;
	add.s32 	%r242, %r237, %r249;
	mov.b32 	%r243, 16;
	// begin inline asm
	shfl.sync.down.b32 %r241, %r242, %r243, %r244, %r245;
	// end inline asm
	setp.gt.s32 	%p66, %r220, 15;
	selp.b32 	%r250, 0, %r241, %p66;
	add.s32 	%r466, %r242, %r250;
	setp.ne.s32 	%p67, %r220, 0;
	@%p67 bra 	$L__BB3_44;
	shr.u32 	%r251, %r46, 3;
	and.b32  	%r252, %r251, 124;
	mov.u32 	%r253, _ZZN3cub18CUB_300001_SM_10006detail6reduce18DeviceReduceKernelINS2_10policy_hubIjjN4cuda3std3__44plusIjEEE10Policy1000EN6thrust24THRUST_300001_SM_1000_NS6detail15normal_iteratorINSD_10device_ptrI6float2EEEEjS9_j14isInsideCircleEEvT0_PT3_T1_NS0_13GridEvenShareISO_EET2_T4_E12temp_storage;
	add.s32 	%r254, %r253, %r252;
	st.shared.u32 	[%r254+8], %r466;
$L__BB3_44:
	bar.sync 	0;
	setp.ne.s32 	%p68, %r46, 0;
	@%p68 bra 	$L__BB3_46;
	ld.shared.u32 	%r255, [_ZZN3cub18CUB_300001_SM_10006detail6reduce18DeviceReduceKernelINS2_10policy_hubIjjN4cuda3std3__44plusIjEEE10Policy1000EN6thrust24THRUST_300001_SM_1000_NS6detail15normal_iteratorINSD_10device_ptrI6float2EEEEjS9_j14isInsideCircleEEvT0_PT3_T1_NS0_13GridEvenShareISO_EET2_T4_E12temp_storage+12];
	add.s32 	%r256, %r255, %r466;
	ld.shared.u32 	%r257, [_ZZN3cub18CUB_300001_SM_10006detail6reduce18DeviceReduceKernelINS2_10policy_hubIjjN4cuda3std3__44plusIjEEE10Policy1000EN6thrust24THRUST_300001_SM_1000_NS6detail15normal_iteratorINSD_10device_ptrI6float2EEEEjS9_j14isInsideCircleEEvT0_PT3_T1_NS0_13GridEvenShareISO_EET2_T4_E12temp_storage+16];
	add.s32 	%r258, %r256, %r257;
	ld.shared.u32 	%r259, [_ZZN3cub18CUB_300001_SM_10006detail6reduce18DeviceReduceKernelINS2_10policy_hubIjjN4cuda3std3__44plusIjEEE10Policy1000EN6thrust24THRUST_300001_SM_1000_NS6detail15normal_iteratorINSD_10device_ptrI6float2EEEEjS9_j14isInsideCircleEEvT0_PT3_T1_NS0_13GridEvenShareISO_EET2_T4_E12temp_storage+20];
	add.s32 	%r260, %r258, %r259;
	ld.shared.u32 	%r261, [_ZZN3cub18CUB_300001_SM_10006detail6reduce18DeviceReduceKernelINS2_10policy_hubIjjN4cuda3std3__44plusIjEEE10Policy1000EN6thrust24THRUST_300001_SM_1000_NS6detail15normal_iteratorINSD_10device_ptrI6float2EEEEjS9_j14isInsideCircleEEvT0_PT3_T1_NS0_13GridEvenShareISO_EET2_T4_E12temp_storage+24];
	add.s32 	%r262, %r260, %r261;
	ld.shared.u32 	%r263, [_ZZN3cub18CUB_300001_SM_10006detail6reduce18DeviceReduceKernelINS2_10policy_hubIjjN4cuda3std3__44plusIjEEE10Policy1000EN6thrust24THRUST_300001_SM_1000_NS6detail15normal_iteratorINSD_10device_ptrI6float2EEEEjS9_j14isInsideCircleEEvT0_PT3_T1_NS0_13GridEvenShareISO_EET2_T4_E12temp_storage+28];
	add.s32 	%r264, %r262, %r263;
	ld.shared.u32 	%r265, [_ZZN3cub18CUB_300001_SM_10006detail6reduce18DeviceReduceKernelINS2_10policy_hubIjjN4cuda3std3__44plusIjEEE10Policy1000EN6thrust24THRUST_300001_SM_1000_NS6detail15normal_iteratorINSD_10device_ptrI6float2EEEEjS9_j14isInsideCircleEEvT0_PT3_T1_NS0_13GridEvenShareISO_EET2_T4_E12temp_storage+32];
	add.s32 	%r266, %r264, %r265;
	ld.shared.u32 	%r267, [_ZZN3cub18CUB_300001_SM_10006detail6reduce18DeviceReduceKernelINS2_10policy_hubIjjN4cuda3std3__44plusIjEEE10Policy1000EN6thrust24THRUST_300001_SM_1000_NS6detail15normal_iteratorINSD_10device_ptrI6float2EEEEjS9_j14isInsideCircleEEvT0_PT3_T1_NS0_13GridEvenShareISO_EET2_T4_E12temp_storage+36];
	add.s32 	%r466, %r266, %r267;
$L__BB3_46:
	mov.u32 	%r430, %tid.x;
	setp.ne.s32 	%p117, %r430, 0;
	@%p117 bra 	$L__BB3_48;
	cvta.to.global.u64 	%rd70, %rd2;
	mul.wide.u32 	%rd71, %r3, 4;
	add.s64 	%rd72, %rd70, %rd71;
	st.global.u32 	[%rd72], %r466;
$L__BB3_48:
	ret;

}
	// .globl	_ZN3cub18CUB_300001_SM_10006detail6reduce28DeviceReduceSingleTileKernelINS2_10policy_hubIjjN4cuda3std3__44plusIjEEE10Policy1000EPjPiiS9_ijNS7_10__identityEEEvT0_T1_T2_T3_T4_T6_
.visible .entry _ZN3cub18CUB_300001_SM_10006detail6reduce28DeviceReduceSingleTileKernelINS2_10policy_hubIjjN4cuda3std3__44plusIjEEE10Policy1000EPjPiiS9_ijNS7_10__identityEEEvT0_T1_T2_T3_T4_T6_(
	.param .u64 .ptr .align 1 _ZN3cub18CUB_300001_SM_10006detail6reduce28DeviceReduceSingleTileKernelINS2_10policy_hubIjjN4cuda3std3__44plusIjEEE10Policy1000EPjPiiS9_ijNS7_10__identityEEEvT0_T1_T2_T3_T4_T6__param_0,
	.param .u64 .ptr .align 1 _ZN3cub18CUB_300001_SM_10006detail6reduce28DeviceReduceSingleTileKernelINS2_10policy_hubIjjN4cuda3std3__44plusIjEEE10Policy1000EPjPiiS9_ijNS7_10__identityEEEvT0_T1_T2_T3_T4_T6__param_1,
	.param .u32 _ZN3cub18CUB_300001_SM_10006detail6reduce28DeviceReduceSingleTileKernelINS2_10policy_hubIjjN4cuda3std3__44plusIjEEE10Policy1000EPjPiiS9_ijNS7_10__identityEEEvT0_T1_T2_T3_T4_T6__param_2,
	.param .align 1 .b8 _ZN3cub18CUB_300001_SM_10006detail6reduce28DeviceReduceSingleTileKernelINS2_10policy_hubIjjN4cuda3std3__44plusIjEEE10Policy1000EPjPiiS9_ijNS7_10__identityEEEvT0_T1_T2_T3_T4_T6__param_3[1],
	.param .u32 _ZN3cub18CUB_300001_SM_10006detail6reduce28DeviceReduceSingleTileKernelINS2_10policy_hubIjjN4cuda3std3__44plusIjEEE10Policy1000EPjPiiS9_ijNS7_10__identityEEEvT0_T1_T2_T3_T4_T6__param_4,
	.param .align 1 .b8 _ZN3cub18CUB_300001_SM_10006detail6reduce28DeviceReduceSingleTileKernelINS2_10policy_hubIjjN4cuda3std3__44plusIjEEE10Policy1000EPjPiiS9_ijNS7_10__identityEEEvT0_T1_T2_T3_T4_T6__param_5[1]
)
.maxntid 256
.minnctapersm 1
{
	.reg .pred 	%p<97>;
	.reg .b32 	%r<687>;
	.reg .b64 	%rd<125>;
	// demoted variable
	.shared .align 4 .b8 _ZZN3cub18CUB_300001_SM_10006detail6reduce28DeviceReduceSingleTileKernelINS2_10policy_hubIjjN4cuda3std3__44plusIjEEE10Policy1000EPjPiiS9_ijNS7_10__identityEEEvT0_T1_T2_T3_T4_T6_E12temp_storage[44];
	ld.param.u64 	%rd16, [_ZN3cub18CUB_300001_SM_10006detail6reduce28DeviceReduceSingleTileKernelINS2_10policy_hubIjjN4cuda3std3__44plusIjEEE10Policy1000EPjPiiS9_ijNS7_10__identityEEEvT0_T1_T2_T3_T4_T6__param_0];
	ld.param.u64 	%rd17, [_ZN3cub18CUB_300001_SM_10006detail6reduce28DeviceReduceSingleTileKernelINS2_10policy_hubIjjN4cuda3std3__44plusIjEEE10Policy1000EPjPiiS9_ijNS7_10__identityEEEvT0_T1_T2_T3_T4_T6__param_1];
	ld.param.u32 	%r120, [_ZN3cub18CUB_300001_SM_10006detail6reduce28DeviceReduceSingleTileKernelINS2_10policy_hubIjjN4cuda3std3__44plusIjEEE10Policy1000EPjPiiS9_ijNS7_10__identityEEEvT0_T1_T2_T3_T4_T6__param_2];
	ld.param.u32 	%r121, [_ZN3cub18CUB_300001_SM_10006detail6reduce28DeviceReduceSingleTileKernelINS2_10policy_hubIjjN4cuda3std3__44plusIjEEE10Policy1000EPjPiiS9_ijNS7_10__identityEEEvT0_T1_T2_T3_T4_T6__param_4];
	cvta.to.global.u64 	%rd1, %rd17;
	setp.ne.s32 	%p1, %r120, 0;
	@%p1 bra 	$L__BB4_3;
	mov.u32 	%r633, %tid.x;
	setp.ne.s32 	%p96, %r633, 0;
	@%p96 bra 	$L__BB4_74;
	st.global.u32 	[%rd1], %r121;
	bra.uni 	$L__BB4_74;
$L__BB4_3:
	and.b64  	%rd18, %rd16, 15;
	setp.ne.s64 	%p2, %rd18, 0;
	@%p2 bra 	$L__BB4_38;
	setp.gt.s32 	%p49, %r120, 4095;
	@%p49 bra 	$L__BB4_22;
	mov.u32 	%r1, %tid.x;
	setp.ge.s32 	%p66, %r1, %r120;
	mov.b32 	%r644, 0;
	mov.u32 	%r639, %r1;
	@%p66 bra 	$L__BB4_7;
	mul.wide.u32 	%rd113, %r1, 4;
	add.s64 	%rd112, %rd16, %rd113;
	// begin inline asm
	ld.global.nc.u32 %r644, [%rd112];
	// end inline asm
	add.s32 	%r639, %r1, 256;
$L__BB4_7:
	setp.ge.s32 	%p67, %r639, %r120;
	@%p67 bra 	$L__BB4_13;
	not.b32 	%r507, %r639;
	add.s32 	%r6, %r120, %r507;
	and.b32  	%r508, %r6, 768;
	setp.eq.s32 	%p68, %r508, 768;
	@%p68 bra 	$L__BB4_11;
	mul.wide.u32 	%rd114, %r639, 4;
	add.s64 	%rd121, %rd16, %rd114;
	shr.u32 	%r509, %r6, 8;
	add.s32 	%r510, %r509, 1;
	and.b32  	%r511, %r510, 3;
	neg.s32 	%r636, %r511;
$L__BB4_10:
	.pragma "nounroll";
	// begin inline asm
	ld.global.nc.u32 %r512, [%rd121];
	// end inline asm
	add.s32 	%r644, %r512, %r644;
	add.s32 	%r639, %r639, 256;
	add.s64 	%rd121, %rd121, 1024;
	add.s32 	%r636, %r636, 1;
	setp.ne.s32 	%p69, %r636, 0;
	@%p69 bra 	$L__BB4_10;
$L__BB4_11:
	setp.lt.u32 	%p70, %r6, 768;
	@%p70 bra 	$L__BB4_13;
$L__BB4_12:
	mul.wide.s32 	%rd120, %r639, 4;
	add.s64 	%rd116, %rd16, %rd120;
	// begin inline asm
	ld.global.nc.u32 %r513, [%rd116];
	// end inline asm
	add.s32 	%r517, %r513, %r644;
	add.s64 	%rd117, %rd116, 1024;
	// begin inline asm
	ld.global.nc.u32 %r514, [%rd117];
	// end inline asm
	add.s32 	%r518, %r514, %r517;
	add.s64 	%rd118, %rd116, 2048;
	// begin inline asm
	ld.global.nc.u32 %r515, [%rd118];
	// end inline asm
	add.s32 	%r519, %r515, %r518;
	add.s64 	%rd119, %rd116, 3072;
	// begin inline asm
	ld.global.nc.u32 %r516, [%rd119];
	// end inline asm
	add.s32 	%r644, %r516, %r519;
	add.s32 	%r639, %r639, 1024;
	setp.lt.s32 	%p71, %r639, %r120;
	@%p71 bra 	$L__BB4_12;
$L__BB4_13:
	setp.lt.s32 	%p72, %r120, 256;
	@%p72 bra 	$L__BB4_18;
	// begin inline asm
	mov.u32 %r583, %laneid;
	// end inline asm
	mov.b32 	%r586, 1;
	mov.b32 	%r607, 31;
	mov.b32 	%r608, -1;
	// begin inline asm
	shfl.sync.down.b32 %r584, %r644, %r586, %r607, %r608;
	// end inline asm
	setp.gt.s32 	%p88, %r583, 30;
	selp.b32 	%r609, 0, %r584, %p88;
	add.s32 	%r590, %r609, %r644;
	mov.b32 	%r591, 2;
	// begin inline asm
	shfl.sync.down.b32 %r589, %r590, %r591, %r607, %r608;
	// end inline asm
	setp.gt.s32 	%p89, %r583, 29;
	selp.b32 	%r610, 0, %r589, %p89;
	add.s32 	%r595, %r590, %r610;
	mov.b32 	%r596, 4;
	// begin inline asm
	shfl.sync.down.b32 %r594, %r595, %r596, %r607, %r608;
	// end inline asm
	setp.gt.s32 	%p90, %r583, 27;
	selp.b32 	%r611, 0, %r594, %p90;
	add.s32 	%r600, %r595, %r611;
	mov.b32 	%r601, 8;
	// begin inline asm
	shfl.sync.down.b32 %r599, %r600, %r601, %r607, %r608;
	// end inline asm
	setp.gt.s32 	%p91, %r583, 23;
	selp.b32 	%r612, 0, %r599, %p91;
	add.s32 	%r605, %r600, %r612;
	mov.b32 	%r606, 16;
	// begin inline asm
	shfl.sync.down.b32 %r604, %r605, %r606, %r607, %r608;
	// end inline asm
	setp.gt.s32 	%p92, %r583, 15;
	selp.b32 	%r613, 0, %r604, %p92;
	add.s32 	%r686, %r605, %r613;
	setp.ne.s32 	%p93, %r583, 0;
	@%p93 bra 	$L__BB4_16;
	shr.u32 	%r614, %r1, 3;
	and.b32  	%r615, %r614, 124;
	mov.u32 	%r616, _ZZN3cub18CUB_300001_SM_10006detail6reduce28DeviceReduceSingleTileKernelINS2_10policy_hubIjjN4cuda3std3__44plusIjEEE10Policy1000EPjPiiS9_ijNS7_10__identityEEEvT0_T1_T2_T3_T4_T6_E12temp_storage;
	add.s32 	%r617, %r616, %r615;
	st.shared.u32 	[%r617+8], %r686;
$L__BB4_16:
	bar.sync 	0;
	setp.ne.s32 	%p94, %r1, 0;
	@%p94 bra 	$L__BB4_72;
	ld.shared.u32 	%r618, [_ZZN3cub18CUB_300001_SM_10006detail6reduce28DeviceReduceSingleTileKernelINS2_10policy_hubIjjN4cuda3std3__44plusIjEEE10Policy1000EPjPiiS9_ijNS7_10__identityEEEvT0_T1_T2_T3_T4_T6_E12temp_storage+12];
	add.s32 	%r619, %r618, %r686;
	ld.shared.u32 	%r620, [_ZZN3cub18CUB_300001_SM_10006detail6reduce28DeviceReduceSingleTileKernelINS2_10policy_hubIjjN4cuda3std3__44plusIjEEE10Policy1000EPjPiiS9_ijNS7_10__identityEEEvT0_T1_T2_T3_T4_T6_E12temp_storage+16];
	add.s32 	%r621, %r619, %r620;
	ld.shared.u32 	%r622, [_ZZN3cub18CUB_300001_SM_10006detail6reduce28DeviceReduceSingleTileKernelINS2_10policy_hubIjjN4cuda3std3__44plusIjEEE10Policy1000EPjPiiS9_ijNS7_10__identityEEEvT0_T1_T2_T3_T4_T6_E12temp_storage+20];
	add.s32 	%r623, %r621, %r622;
	ld.shared.u32 	%r624, [_ZZN3cub18CUB_300001_SM_10006detail6reduce28DeviceReduceSingleTileKernelINS2_10policy_hubIjjN4cuda3std3__44plusIjEEE10Policy1000EPjPiiS9_ijNS7_10__identityEEEvT0_T1_T2_T3_T4_T6_E12temp_storage+24];
	add.s32 	%r625, %r623, %r624;
	ld.shared.u32 	%r626, [_ZZN3cub18CUB_300001_SM_10006detail6reduce28DeviceReduceSingleTileKernelINS2_10policy_hubIjjN4cuda3std3__44plusIjEEE10Policy1000EPjPiiS9_ijNS7_10__identityEEEvT0_T1_T2_T3_T4_T6_E12temp_storage+28];
	add.s32 	%r627, %r625, %r626;
	ld.shared.u32 	%r628, [_ZZN3cub18CUB_300001_SM_10006detail6reduce28DeviceReduceSingleTileKernelINS2_10policy_hubIjjN4cuda3std3__44plusIjEEE10Policy1000EPjPiiS9_ijNS7_10__identityEEEvT0_T1_T2_T3_T4_T6_E12temp_storage+32];
	add.s32 	%r629, %r627, %r628;
	ld.shared.u32 	%r630, [_ZZN3cub18CUB_300001_SM_10006detail6reduce28DeviceReduceSingleTileKernelINS2_10policy_hubIjjN4cuda3std3__44plusIjEEE10Policy1000EPjPiiS9_ijNS7_10__identityEEEvT0_T1_T2_T3_T4_T6_E12temp_storage+36];
	add.s32 	%r686, %r629, %r630;
	bra.uni 	$L__BB4_72;
$L__BB4_18:
	// begin inline asm
	mov.u32 %r520, %laneid;
	// end inline asm
	and.b32  	%r546, %r1, 992;
	add.s32 	%r547, %r546, 32;
	setp.gt.s32 	%p73, %r547, %r120;
	not.b32 	%r548, %r546;
	add.s32 	%r549, %r120, %r548;
	selp.b32 	%r544, %r549, 31, %p73;
	mov.b32 	%r523, 1;
	mov.b32 	%r545, -1;
	// begin inline asm
	shfl.sync.down.b32 %r521, %r644, %r523, %r544, %r545;
	// end inline asm
	setp.lt.s32 	%p74, %r520, %r544;
	selp.b32 	%r550, %r521, 0, %p74;
	add.s32 	%r527, %r550, %r644;
	mov.b32 	%r528, 2;
	// begin inline asm
	shfl.sync.down.b32 %r526, %r527, %r528, %r544, %r545;
	// end inline asm
	add.s32 	%r551, %r520, 2;
	setp.gt.s32 	%p75, %r551, %r544;
	selp.b32 	%r552, 0, %r526, %p75;
	add.s32 	%r532, %r527, %r552;
	mov.b32 	%r533, 4;
	// begin inline asm
	shfl.sync.down.b32 %r531, %r532, %r533, %r544, %r545;
	// end inline asm
	add.s32 	%r553, %r520, 4;
	setp.gt.s32 	%p76, %r553, %r544;
	selp.b32 	%r554, 0, %r531, %p76;
	add.s32 	%r537, %r532, %r554;
	mov.b32 	%r538, 8;
	// begin inline asm
	shfl.sync.down.b32 %r536, %r537, %r538, %r544, %r545;
	// end inline asm
	add.s32 	%r555, %r520, 8;
	setp.gt.s32 	%p77, %r555, %r544;
	selp.b32 	%r556, 0, %r536, %p77;
	add.s32 	%r542, %r537, %r556;
	mov.b32 	%r543, 16;
	// begin inline asm
	shfl.sync.down.b32 %r541, %r542, %r543, %r544, %r545;
	// end inline asm
	add.s32 	%r557, %r520, 16;
	setp.gt.s32 	%p78, %r557, %r544;
	selp.b32 	%r558, 0, %r541, %p78;
	add.s32 	%r686, %r542, %r558;
	setp.ne.s32 	%p79, %r520, 0;
	@%p79 bra 	$L__BB4_20;
	shr.u32 	%r559, %r1, 3;
	and.b32  	%r560, %r559, 124;
	mov.u32 	%r561, _ZZN3cub18CUB_300001_SM_10006detail6reduce28DeviceReduceSingleTileKernelINS2_10policy_hubIjjN4cuda3std3__44plusIjEEE10Policy1000EPjPiiS9_ijNS7_10__identityEEEvT0_T1_T2_T3_T4_T6_E12temp_storage;
	add.s32 	%r562, %r561, %r560;
	st.shared.u32 	[%r562+8], %r686;
$L__BB4_20:
	bar.sync 	0;
	setp.ne.s32 	%p80, %r1, 0;
	@%p80 bra 	$L__BB4_72;
	setp.gt.s32 	%p81, %r120, 32;
	ld.shared.u32 	%r563, [_ZZN3cub18CUB_300001_SM_10006detail6reduce28DeviceReduceSingleTileKernelINS2_10policy_hubIjjN4cuda3std3__44plusIjEEE10Policy1000EPjPiiS9_ijNS7_10__identityEEEvT0_T1_T2_T3_T4_T6_E12temp_storage+12];
	selp.b32 	%r564, %r563, 0, %p81;
	add.s32 	%r565, %r564, %r686;
	setp.gt.s32 	%p82, %r120, 64;
	ld.shared.u32 	%r566, [_ZZN3cub18CUB_300001_SM_10006detail6reduce28DeviceReduceSingleTileKernelINS2_10policy_hubIjjN4cuda3std3__44plusIjEEE10Policy1000EPjPiiS9_ijNS7_10__identityEEEvT0_T1_T2_T3_T4_T6_E12temp_storage+16];
	selp.b32 	%r567, %r566, 0, %p82;
	add.s32 	%r568, %r565, %r567;
	setp.gt.s32 	%p83, %r120, 96;
	ld.shared.u32 	%r569, [_ZZN3cub18CUB_300001_SM_10006detail6reduce28DeviceReduceSingleTileKernelINS2_10policy_hubIjjN4cuda3std3__44plusIjEEE10Policy1000EPjPiiS9_ijNS7_10__identityEEEvT0_T1_T2_T3_T4_T6_E12temp_storage+20];
	selp.b32 	%r570, %r569, 0, %p83;
	add.s32 	%r571, %r568, %r570;
	setp.gt.s32 	%p84, %r120, 128;
	ld.shared.u32 	%r572, [_ZZN3cub18CUB_300001_SM_10006detail6reduce28DeviceReduceSingleTileKernelINS2_10policy_hubIjjN4cuda3std3__44plusIjEEE10Policy1000EPjPiiS9_ijNS7_10__identityEEEvT0_T1_T2_T3_T4_T6_E12temp_storage+24];
	selp.b32 	%r573, %r572, 0, %p84;
	add.s32 	%r574, %r571, %r573;
	setp.gt.s32 	%p85, %r120, 160;
	ld.shared.u32 	%r575, [_ZZN3cub18CUB_300001_SM_10006detail6reduce28DeviceReduceSingleTileKernelINS2_10policy_hubIjjN4cuda3std3__44plusIjEEE10Policy1000EPjPiiS9_ijNS7_10__identityEEEvT0_T1_T2_T3_T4_T6_E12temp_storage+28];
	selp.b32 	%r576, %r575, 0, %p85;
	add.s32 	%r577, %r574, %r576;
	setp.gt.s32 	%p86, %r120, 192;
	ld.shared.u32 	%r578, [_ZZN3cub18CUB_300001_SM_10006detail6reduce28DeviceReduceSingleTileKernelINS2_10policy_hubIjjN4cuda3std3__44plusIjEEE10Policy1000EPjPiiS9_ijNS7_10__identityEEEvT0_T1_T2_T3_T4_T6_E12temp_storage+32];
	selp.b32 	%r579, %r578, 0, %p86;
	add.s32 	%r580, %r577, %r579;
	setp.gt.s32 	%p87, %r120, 224;
	ld.shared.u32 	%r581, [_ZZN3cub18CUB_300001_SM_10006detail6reduce28DeviceReduceSingleTileKernelINS2_10policy_hubIjjN4cuda3std3__44plusIjEEE10Policy1000EPjPiiS9_ijNS7_10__identityEEEvT0_T1_T2_T3_T4_T6_E12temp_storage+36];
	selp.b32 	%r582, %r581, 0, %p87;
	add.s32 	%r686, %r580, %r582;
	bra.uni 	$L__BB4_72;
$L__BB4_22:
	mov.u32 	%r26, %tid.x;
	shl.b32 	%r377, %r26, 2;
	mul.wide.u32 	%rd86, %r377, 4;
	add.s64 	%rd76, %rd16, %rd86;
	// begin inline asm
	ld.global.nc.v2.u64 {%rd74, %rd75}, [%rd76];
	// end inline asm
	mov.b64 	{%r378, %r379}, %rd75;
	mov.b64 	{%r380, %r381}, %rd74;
	add.s64 	%rd79, %rd76, 4096;
	// begin inline asm
	ld.global.nc.v2.u64 {%rd77, %rd78}, [%rd79];
	// end inline asm
	mov.b64 	{%r382, %r383}, %rd78;
	mov.b64 	{%r384, %r385}, %rd77;
	add.s64 	%rd82, %rd76, 8192;
	// begin inline asm
	ld.global.nc.v2.u64 {%rd80, %rd81}, [%rd82];
	// end inline asm
	mov.b64 	{%r386, %r387}, %rd81;
	mov.b64 	{%r388, %r389}, %rd80;
	add.s64 	%rd85, %rd76, 12288;
	// begin inline asm
	ld.global.nc.v2.u64 {%rd83, %rd84}, [%rd85];
	// end inline asm
	mov.b64 	{%r390, %r391}, %rd84;
	mov.b64 	{%r392, %r393}, %rd83;
	add.s32 	%r394, %r381, %r380;
	add.s32 	%r395, %r378, %r394;
	add.s32 	%r396, %r379, %r395;
	add.s32 	%r397, %r384, %r396;
	add.s32 	%r398, %r385, %r397;
	add.s32 	%r399, %r382, %r398;
	add.s32 	%r400, %r383, %r399;
	add.s32 	%r401, %r388, %r400;
	add.s32 	%r402, %r389, %r401;
	add.s32 	%r403, %r386, %r402;
	add.s32 	%r404, %r387, %r403;
	add.s32 	%r405, %r392, %r404;
	add.s32 	%r406, %r393, %r405;
	add.s32 	%r407, %r390, %r406;
	add.s32 	%r659, %r391, %r407;
	setp.lt.u32 	%p50, %r120, 8192;
	mov.b32 	%r648, 4096;
	@%p50 bra 	$L__BB4_26;
	add.s32 	%r28, %r120, -4096;
	mov.b32 	%r648, 4096;
$L__BB4_24:
	mul.wide.s32 	%rd99, %r648, 4;
	add.s64 	%rd89, %rd76, %rd99;
	// begin inline asm
	ld.global.nc.v2.u64 {%rd87, %rd88}, [%rd89];
	// end inline asm
	mov.b64 	{%r409, %r410}, %rd88;
	mov.b64 	{%r411, %r412}, %rd87;
	add.s64 	%rd92, %rd89, 4096;
	// begin inline asm
	ld.global.nc.v2.u64 {%rd90, %rd91}, [%rd92];
	// end inline asm
	mov.b64 	{%r413, %r414}, %rd91;
	mov.b64 	{%r415, %r416}, %rd90;
	add.s64 	%rd95, %rd89, 8192;
	// begin inline asm
	ld.global.nc.v2.u64 {%rd93, %rd94}, [%rd95];
	// end inline asm
	mov.b64 	{%r417, %r418}, %rd94;
	mov.b64 	{%r419, %r420}, %rd93;
	add.s64 	%rd98, %rd89, 12288;
	// begin inline asm
	ld.global.nc.v2.u64 {%rd96, %rd97}, [%rd98];
	// end inline asm
	mov.b64 	{%r421, %r422}, %rd97;
	mov.b64 	{%r423, %r424}, %rd96;
	add.s32 	%r425, %r411, %r659;
	add.s32 	%r426, %r412, %r425;
	add.s32 	%r427, %r409, %r426;
	add.s32 	%r428, %r410, %r427;
	add.s32 	%r429, %r415, %r428;
	add.s32 	%r430, %r416, %r429;
	add.s32 	%r431, %r413, %r430;
	add.s32 	%r432, %r414, %r431;
	add.s32 	%r433, %r419, %r432;
	add.s32 	%r434, %r420, %r433;
	add.s32 	%r435, %r417, %r434;
	add.s32 	%r436, %r418, %r435;
	add.s32 	%r437, %r423, %r436;
	add.s32 	%r438, %r424, %r437;
	add.s32 	%r439, %r421, %r438;
	add.s32 	%r659, %r422, %r439;
	sub.s32 	%r440, %r120, %r648;
	setp.lt.s32 	%p51, %r440, 4096;
	@%p51 bra 	$L__BB4_34;
	add.s32 	%r648, %r648, 4096;
	setp.le.s32 	%p52, %r648, %r28;
	@%p52 bra 	$L__BB4_24;
$L__BB4_26:
	setp.le.s32 	%p53, %r120, %r648;
	@%p53 bra 	$L__BB4_34;
	sub.s32 	%r35, %r120, %r648;
	setp.ge.s32 	%p54, %r26, %r35;
	@%p54 bra 	$L__BB4_34;
	not.b32 	%r442, %r26;
	add.s32 	%r443, %r120, %r442;
	sub.s32 	%r36, %r443, %r648;
	and.b32  	%r444, %r36, 768;
	setp.eq.s32 	%p55, %r444, 768;
	mov.u32 	%r653, %r26;
	@%p55 bra 	$L__BB4_31;
	add.s32 	%r650, %r26, %r648;
	shr.u32 	%r445, %r36, 8;
	add.s32 	%r446, %r445, 1;
	and.b32  	%r447, %r446, 3;
	neg.s32 	%r649, %r447;
	mov.u32 	%r653, %r26;
$L__BB4_30:
	.pragma "nounroll";
	mul.wide.u32 	%rd101, %r650, 4;
	add.s64 	%rd100, %rd16, %rd101;
	// begin inline asm
	ld.global.nc.u32 %r448, [%rd100];
	// end inline asm
	add.s32 	%r659, %r448, %r659;
	add.s32 	%r653, %r653, 256;
	add.s32 	%r650, %r650, 256;
	add.s32 	%r649, %r649, 1;
	setp.ne.s32 	%p56, %r649, 0;
	@%p56 bra 	$L__BB4_30;
$L__BB4_31:
	setp.lt.u32 	%p57, %r36, 768;
	@%p57 bra 	$L__BB4_34;
	cvt.u64.u32 	%rd102, %r653;
	cvt.u64.u32 	%rd103, %r648;
	add.s64 	%rd104, %rd102, %rd103;
	shl.b64 	%rd105, %rd104, 2;
	add.s64 	%rd106, %rd105, %rd16;
	add.s64 	%rd122, %rd106, 2048;
	add.s32 	%r656, %r653, %r648;
$L__BB4_33:
	mul.wide.u32 	%rd111, %r656, 4;
	add.s64 	%rd107, %rd16, %rd111;
	// begin inline asm
	ld.global.nc.u32 %r449, [%rd107];
	// end inline asm
	add.s32 	%r453, %r449, %r659;
	add.s64 	%rd108, %rd122, -1024;
	// begin inline asm
	ld.global.nc.u32 %r450, [%rd108];
	// end inline asm
	add.s32 	%r454, %r450, %r453;
	// begin inline asm
	ld.global.nc.u32 %r451, [%rd122];
	// end inline asm
	add.s32 	%r455, %r451, %r454;
	add.s64 	%rd110, %rd122, 1024;
	// begin inline asm
	ld.global.nc.u32 %r452, [%rd110];
	// end inline asm
	add.s32 	%r659, %r452, %r455;
	add.s32 	%r653, %r653, 1024;
	add.s64 	%rd122, %rd122, 4096;
	add.s32 	%r656, %r656, 1024;
	setp.lt.s32 	%p58, %r653, %r35;
	@%p58 bra 	$L__BB4_33;
$L__BB4_34:
	// begin inline asm
	mov.u32 %r456, %laneid;
	// end inline asm
	mov.b32 	%r459, 1;
	mov.b32 	%r480, 31;
	mov.b32 	%r481, -1;
	// begin inline asm
	shfl.sync.down.b32 %r457, %r659, %r459, %r480, %r481;
	// end inline asm
	setp.gt.s32 	%p59, %r456, 30;
	selp.b32 	%r482, 0, %r457, %p59;
	add.s32 	%r463, %r482, %r659;
	mov.b32 	%r464, 2;
	// begin inline asm
	shfl.sync.down.b32 %r462, %r463, %r464, %r480, %r481;
	// end inline asm
	setp.gt.s32 	%p60, %r456, 29;
	selp.b32 	%r483, 0, %r462, %p60;
	add.s32 	%r468, %r463, %r483;
	mov.b32 	%r469, 4;
	// begin inline asm
	shfl.sync.down.b32 %r467, %r468, %r469, %r480, %r481;
	// end inline asm
	setp.gt.s32 	%p61, %r456, 27;
	selp.b32 	%r484, 0, %r467, %p61;
	add.s32 	%r473, %r468, %r484;
	mov.b32 	%r474, 8;
	// begin inline asm
	shfl.sync.down.b32 %r472, %r473, %r474, %r480, %r481;
	// end inline asm
	setp.gt.s32 	%p62, %r456, 23;
	selp.b32 	%r485, 0, %r472, %p62;
	add.s32 	%r478, %r473, %r485;
	mov.b32 	%r479, 16;
	// begin inline asm
	shfl.sync.down.b32 %r477, %r478, %r479, %r480, %r481;
	// end inline asm
	setp.gt.s32 	%p63, %r456, 15;
	selp.b32 	%r486, 0, %r477, %p63;
	add.s32 	%r686, %r478, %r486;
	setp.ne.s32 	%p64, %r456, 0;
	@%p64 bra 	$L__BB4_36;
	shr.u32 	%r487, %r26, 3;
	and.b32  	%r488, %r487, 124;
	mov.u32 	%r489, _ZZN3cub18CUB_300001_SM_10006detail6reduce28DeviceReduceSingleTileKernelINS2_10policy_hubIjjN4cuda3std3__44plusIjEEE10Policy1000EPjPiiS9_ijNS7_10__identityEEEvT0_T1_T2_T3_T4_T6_E12temp_storage;
	add.s32 	%r490, %r489, %r488;
	st.shared.u32 	[%r490+8], %r686;
$L__BB4_36:
	bar.sync 	0;
	setp.ne.s32 	%p65, %r26, 0;
	@%p65 bra 	$L__BB4_72;
	ld.shared.u32 	%r491, [_ZZN3cub18CUB_300001_SM_10006detail6reduce28DeviceReduceSingleTileKernelINS2_10policy_hubIjjN4cuda3std3__44plusIjEEE10Policy1000EPjPiiS9_ijNS7_10__identityEEEvT0_T1_T2_T3_T4_T6_E12temp_storage+12];
	add.s32 	%r492, %r491, %r686;
	ld.shared.u32 	%r493, [_ZZN3cub18CUB_300001_SM_10006detail6reduce28DeviceReduceSingleTileKernelINS2_10policy_hubIjjN4cuda3std3__44plusIjEEE10Policy1000EPjPiiS9_ijNS7_10__identityEEEvT0_T1_T2_T3_T4_T6_E12temp_storage+16];
	add.s32 	%r494, %r492, %r493;
	ld.shared.u32 	%r495, [_ZZN3cub18CUB_300001_SM_10006detail6reduce28DeviceReduceSingleTileKernelINS2_10policy_hubIjjN4cuda3std3__44plusIjEEE10Policy1000EPjPiiS9_ijNS7_10__identityEEEvT0_T1_T2_T3_T4_T6_E12temp_storage+20];
	add.s32 	%r496, %r494, %r495;
	ld.shared.u32 	%r497, [_ZZN3cub18CUB_300001_SM_10006detail6reduce28DeviceReduceSingleTileKernelINS2_10policy_hubIjjN4cuda3std3__44plusIjEEE10Policy1000EPjPiiS9_ijNS7_10__identityEEEvT0_T1_T2_T3_T4_T6_E12temp_storage+24];
	add.s32 	%r498, %r496, %r497;
	ld.shared.u32 	%r499, [_ZZN3cub18CUB_300001_SM_10006detail6reduce28DeviceReduceSingleTileKernelINS2_10policy_hubIjjN4cuda3std3__44plusIjEEE10Policy1000EPjPiiS9_ijNS7_10__identityEEEvT0_T1_T2_T3_T4_T6_E12temp_storage+28];
	add.s32 	%r500, %r498, %r499;
	ld.shared.u32 	%r501, [_ZZN3cub18CUB_300001_SM_10006detail6reduce28DeviceReduceSingleTileKernelINS2_10policy_hubIjjN4cuda3std3__44plusIjEEE10Policy1000EPjPiiS9_ijNS7_10__identityEEEvT0_T1_T2_T3_T4_T6_E12temp_storage+32];
	add.s32 	%r502, %r500, %r501;
	ld.shared.u32 	%r503, [_ZZN3cub18CUB_300001_SM_10006detail6reduce28DeviceReduceSingleTileKernelINS2_10policy_hubIjjN4cuda3std3__44plusIjEEE10Policy1000EPjPiiS9_ijNS7_10__identityEEEvT0_T1_T2_T3_T4_T6_E12temp_storage+36];
	add.s32 	%r686, %r502, %r503;
	bra.uni 	$L__BB4_72;
$L__BB4_38:
	setp.gt.s32 	%p3, %r120, 4095;
	@%p3 bra 	$L__BB4_56;
	mov.u32 	%r60, %tid.x;
	setp.ge.s32 	%p20, %r60, %r120;
	mov.b32 	%r670, 0;
	mov.u32 	%r665, %r60;
	@%p20 bra 	$L__BB4_41;
	mul.wide.u32 	%rd66, %r60, 4;
	add.s64 	%rd65, %rd16, %rd66;
	// begin inline asm
	ld.global.nc.u32 %r670, [%rd65];
	// end inline asm
	add.s32 	%r665, %r60, 256;
$L__BB4_41:
	setp.ge.s32 	%p21, %r665, %r120;
	@%p21 bra 	$L__BB4_47;
	not.b32 	%r252, %r665;
	add.s32 	%r65, %r120, %r252;
	and.b32  	%r253, %r65, 768;
	setp.eq.s32 	%p22, %r253, 768;
	@%p22 bra 	$L__BB4_45;
	mul.wide.u32 	%rd67, %r665, 4;
	add.s64 	%rd123, %rd16, %rd67;
	shr.u32 	%r254, %r65, 8;
	add.s32 	%r255, %r254, 1;
	and.b32  	%r256, %r255, 3;
	neg.s32 	%r662, %r256;
$L__BB4_44:
	.pragma "nounroll";
	// begin inline asm
	ld.global.nc.u32 %r257, [%rd123];
	// end inline asm
	add.s32 	%r670, %r257, %r670;
	add.s32 	%r665, %r665, 256;
	add.s64 	%rd123, %rd123, 1024;
	add.s32 	%r662, %r662, 1;
	setp.ne.s32 	%p23, %r662, 0;
	@%p23 bra 	$L__BB4_44;
$L__BB4_45:
	setp.lt.u32 	%p24, %r65, 768;
	@%p24 bra 	$L__BB4_47;
$L__BB4_46:
	mul.wide.s32 	%rd73, %r665, 4;
	add.s64 	%rd69, %rd16, %rd73;
	// begin inline asm
	ld.global.nc.u32 %r258, [%rd69];
	// end inline asm
	add.s32 	%r262, %r258, %r670;
	add.s64 	%rd70, %rd69, 1024;
	// begin inline asm
	ld.global.nc.u32 %r259, [%rd70];
	// end inline asm
	add.s32 	%r263, %r259, %r262;
	add.s64 	%rd71, %rd69, 2048;
	// begin inline asm
	ld.global.nc.u32 %r260, [%rd71];
	// end inline asm
	add.s32 	%r264, %r260, %r263;
	add.s64 	%rd72, %rd69, 3072;
	// begin inline asm
	ld.global.nc.u32 %r261, [%rd72];
	// end inline asm
	add.s32 	%r670, %r261, %r264;
	add.s32 	%r665, %r665, 1024;
	setp.lt.s32 	%p25, %r665, %r120;
	@%p25 bra 	$L__BB4_46;
$L__BB4_47:
	setp.lt.s32 	%p26, %r120, 256;
	@%p26 bra 	$L__BB4_52;
	// begin inline asm
	mov.u32 %r328, %laneid;
	// end inline asm
	mov.b32 	%r331, 1;
	mov.b32 	%r352, 31;
	mov.b32 	%r353, -1;
	// begin inline asm
	shfl.sync.down.b32 %r329, %r670, %r331, %r352, %r353;
	// end inline asm
	setp.gt.s32 	%p42, %r328, 30;
	selp.b32 	%r354, 0, %r329, %p42;
	add.s32 	%r335, %r354, %r670;
	mov.b32 	%r336, 2;
	// begin inline asm
	shfl.sync.down.b32 %r334, %r335, %r336, %r352, %r353;
	// end inline asm
	setp.gt.s32 	%p43, %r328, 29;
	selp.b32 	%r355, 0, %r334, %p43;
	add.s32 	%r340, %r335, %r355;
	mov.b32 	%r341, 4;
	// begin inline asm
	shfl.sync.down.b32 %r339, %r340, %r341, %r352, %r353;
	// end inline asm
	setp.gt.s32 	%p44, %r328, 27;
	selp.b32 	%r356, 0, %r339, %p44;
	add.s32 	%r345, %r340, %r356;
	mov.b32 	%r346, 8;
	// begin inline asm
	shfl.sync.down.b32 %r344, %r345, %r346, %r352, %r353;
	// end inline asm
	setp.gt.s32 	%p45, %r328, 23;
	selp.b32 	%r357, 0, %r344, %p45;
	add.s32 	%r350, %r345, %r357;
	mov.b32 	%r351, 16;
	// begin inline asm
	shfl.sync.down.b32 %r349, %r350, %r351, %r352, %r353;
	// end inline asm
	setp.gt.s32 	%p46, %r328, 15;
	selp.b32 	%r358, 0, %r349, %p46;
	add.s32 	%r686, %r350, %r358;
	setp.ne.s32 	%p47, %r328, 0;
	@%p47 bra 	$L__BB4_50;
	shr.u32 	%r359, %r60, 3;
	and.b32  	%r360, %r359, 124;
	mov.u32 	%r361, _ZZN3cub18CUB_300001_SM_10006detail6reduce28DeviceReduceSingleTileKernelINS2_10policy_hubIjjN4cuda3std3__44plusIjEEE10Policy1000EPjPiiS9_ijNS7_10__identityEEEvT0_T1_T2_T3_T4_T6_E12temp_storage;
	add.s32 	%r362, %r361, %r360;
	st.shared.u32 	[%r362+8], %r686;
$L__BB4_50:
	bar.sync 	0;
	setp.ne.s32 	%p48, %r60, 0;
	@%p48 bra 	$L__BB4_72;
	ld.shared.u32 	%r363, [_ZZN3cub18CUB_300001_SM_10006detail6reduce28DeviceReduceSingleTileKernelINS2_10policy_hubIjjN4cuda3std3__44plusIjEEE10Policy1000EPjPiiS9_ijNS7_10__identityEEEvT0_T1_T2_T3_T4_T6_E12temp_storage+12];
	add.s32 	%r364, %r363, %r686;
	ld.shared.u32 	%r365, [_ZZN3cub18CUB_300001_SM_10006detail6reduce28DeviceReduceSingleTileKernelINS2_10policy_hubIjjN4cuda3std3__44plusIjEEE10Policy1000EPjPiiS9_ijNS7_10__identityEEEvT0_T1_T2_T3_T4_T6_E12temp_storage+16];
	add.s32 	%r366, %r364, %r365;
	ld.shared.u32 	%r367, [_ZZN3cub18CUB_300001_SM_10006detail6reduce28DeviceReduceSingleTileKernelINS2_10policy_hubIjjN4cuda3std3__44plusIjEEE10Policy1000EPjPiiS9_ijNS7_10__identityEEEvT0_T1_T2_T3_T4_T6_E12temp_storage+20];
	add.s32 	%r368, %r366, %r367;
	ld.shared.u32 	%r369, [_ZZN3cub18CUB_300001_SM_10006detail6reduce28DeviceReduceSingleTileKernelINS2_10policy_hubIjjN4cuda3std3__44plusIjEEE10Policy1000EPjPiiS9_ijNS7_10__identityEEEvT0_T1_T2_T3_T4_T6_E12temp_storage+24];
	add.s32 	%r370, %r368, %r369;
	ld.shared.u32 	%r371, [_ZZN3cub18CUB_300001_SM_10006detail6reduce28DeviceReduceSingleTileKernelINS2_10policy_hubIjjN4cuda3std3__44plusIjEEE10Policy1000EPjPiiS9_ijNS7_10__identityEEEvT0_T1_T2_T3_T4_T6_E12temp_storage+28];
	add.s32 	%r372, %r370, %r371;
	ld.shared.u32 	%r373, [_ZZN3cub18CUB_300001_SM_10006detail6reduce28DeviceReduceSingleTileKernelINS2_10policy_hubIjjN4cuda3std3__44plusIjEEE10Policy1000EPjPiiS9_ijNS7_10__identityEEEvT0_T1_T2_T3_T4_T6_E12temp_storage+32];
	add.s32 	%r374, %r372, %r373;
	ld.shared.u32 	%r375, [_ZZN3cub18CUB_300001_SM_10006detail6reduce28DeviceReduceSingleTileKernelINS2_10policy_hubIjjN4cuda3std3__44plusIjEEE10Policy1000EPjPiiS9_ijNS7_10__identityEEEvT0_T1_T2_T3_T4_T6_E12temp_storage+36];
	add.s32 	%r686, %r374, %r375;
	bra.uni 	$L__BB4_72;
$L__BB4_52:
	// begin inline asm
	mov.u32 %r265, %laneid;
	// end inline asm
	and.b32  	%r291, %r60, 992;
	add.s32 	%r292, %r291, 32;
	setp.gt.s32 	%p27, %r292, %r120;
	not.b32 	%r293, %r291;
	add.s32 	%r294, %r120, %r293;
	selp.b32 	%r289, %r294, 31, %p27;
	mov.b32 	%r268, 1;
	mov.b32 	%r290, -1;
	// begin inline asm
	shfl.sync.down.b32 %r266, %r670, %r268, %r289, %r290;
	// end inline asm
	setp.lt.s32 	%p28, %r265, %r289;
	selp.b32 	%r295, %r266, 0, %p28;
	add.s32 	%r272, %r295, %r670;
	mov.b32 	%r273, 2;
	// begin inline asm
	shfl.sync.down.b32 %r271, %r272, %r273, %r289, %r290;
	// end inline asm
	add.s32 	%r296, %r265, 2;
	setp.gt.s32 	%p29, %r296, %r289;
	selp.b32 	%r297, 0, %r271, %p29;
	add.s32 	%r277, %r272, %r297;
	mov.b32 	%r278, 4;
	// begin inline asm
	shfl.sync.down.b32 %r276, %r277, %r278, %r289, %r290;
	// end inline asm
	add.s32 	%r298, %r265, 4;
	setp.gt.s32 	%p30, %r298, %r289;
	selp.b32 	%r299, 0, %r276, %p30;
	add.s32 	%r282, %r277, %r299;
	mov.b32 	%r283, 8;
	// begin inline asm
	shfl.sync.down.b32 %r281, %r282, %r283, %r289, %r290;
	// end inline asm
	add.s32 	%r300, %r265, 8;
	setp.gt.s32 	%p31, %r300, %r289;
	selp.b32 	%r301, 0, %r281, %p31;
	add.s32 	%r287, %r282, %r301;
	mov.b32 	%r288, 16;
	// begin inline asm
	shfl.sync.down.b32 %r286, %r287, %r288, %r289, %r290;
	// end inline asm
	add.s32 	%r302, %r265, 16;
	setp.gt.s32 	%p32, %r302, %r289;
	selp.b32 	%r303, 0, %r286, %p32;
	add.s32 	%r686, %r287, %r303;
	setp.ne.s32 	%p33, %r265, 0;
	@%p33 bra 	$L__BB4_54;
	shr.u32 	%r304, %r60, 3;
	and.b32  	%r305, %r304, 124;
	mov.u32 	%r306, _ZZN3cub18CUB_300001_SM_10006detail6reduce28DeviceReduceSingleTileKernelINS2_10policy_hubIjjN4cuda3std3__44plusIjEEE10Policy1000EPjPiiS9_ijNS7_10__identityEEEvT0_T1_T2_T3_T4_T6_E12temp_storage;
	add.s32 	%r307, %r306, %r305;
	st.shared.u32 	[%r307+8], %r686;
$L__BB4_54:
	bar.sync 	0;
	setp.ne.s32 	%p34, %r60, 0;
	@%p34 bra 	$L__BB4_72;
	setp.gt.s32 	%p35, %r120, 32;
	ld.shared.u32 	%r308, [_ZZN3cub18CUB_300001_SM_10006detail6reduce28DeviceReduceSingleTileKernelINS2_10policy_hubIjjN4cuda3std3__44plusIjEEE10Policy1000EPjPiiS9_ijNS7_10__identityEEEvT0_T1_T2_T3_T4_T6_E12temp_storage+12];
	selp.b32 	%r309, %r308, 0, %p35;
	add.s32 	%r310, %r309, %r686;
	setp.gt.s32 	%p36, %r120, 64;
	ld.shared.u32 	%r311, [_ZZN3cub18CUB_300001_SM_10006detail6reduce28DeviceReduceSingleTileKernelINS2_10policy_hubIjjN4cuda3std3__44plusIjEEE10Policy1000EPjPiiS9_ijNS7_10__identityEEEvT0_T1_T2_T3_T4_T6_E12temp_storage+16];
	selp.b32 	%r312, %r311, 0, %p36;
	add.s32 	%r313, %r310, %r312;
	setp.gt.s32 	%p37, %r120, 96;
	ld.shared.u32 	%r314, [_ZZN3cub18CUB_300001_SM_10006detail6reduce28DeviceReduceSingleTileKernelINS2_10policy_hubIjjN4cuda3std3__44plusIjEEE10Policy1000EPjPiiS9_ijNS7_10__identityEEEvT0_T1_T2_T3_T4_T6_E12temp_storage+20];
	selp.b32 	%r315, %r314, 0, %p37;
	add.s32 	%r316, %r313, %r315;
	setp.gt.s32 	%p38, %r120, 128;
	ld.shared.u32 	%r317, [_ZZN3cub18CUB_300001_SM_10006detail6reduce28DeviceReduceSingleTileKernelINS2_10policy_hubIjjN4cuda3std3__44plusIjEEE10Policy1000EPjPiiS9_ijNS7_10__identityEEEvT0_T1_T2_T3_T4_T6_E12temp_storage+24];
	selp.b32 	%r318, %r317, 0, %p38;
	add.s32 	%r319, %r316, %r318;
	setp.gt.s32 	%p39, %r120, 160;
	ld.shared.u32 	%r320, [_ZZN3cub18CUB_300001_SM_10006detail6reduce28DeviceReduceSingleTileKernelINS2_10policy_hubIjjN4cuda3std3__44plusIjEEE10Policy1000EPjPiiS9_ijNS7_10__identityEEEvT0_T1_T2_T3_T4_T6_E12temp_storage+28];
	selp.b32 	%r321, %r320, 0, %p39;
	add.s32 	%r322, %r319, %r321;
	setp.gt.s32 	%p40, %r120, 192;
	ld.shared.u32 	%r323, [_ZZN3cub18CUB_300001_SM_10006detail6reduce28DeviceReduceSingleTileKernelINS2_10policy_hubIjjN4cuda3std3__44plusIjEEE10Policy1000EPjPiiS9_ijNS7_10__identityEEEvT0_T1_T2_T3_T4_T6_E12temp_storage+32];
	selp.b32 	%r324, %r323, 0, %p40;
	add.s32 	%r325, %r322, %r324;
	setp.gt.s32 	%p41, %r120, 224;
	ld.shared.u32 	%r326, [_ZZN3cub18CUB_300001_SM_10006detail6reduce28DeviceReduceSingleTileKernelINS2_10policy_hubIjjN4cuda3std3__44plusIjEEE10Policy1000EPjPiiS9_ijNS7_10__identityEEEvT0_T1_T2_T3_T4_T6_E12temp_storage+36];
	selp.b32 	%r327, %r326, 0, %p41;
	add.s32 	%r686, %r325, %r327;
	bra.uni 	$L__BB4_72;
$L__BB4_56:
	mov.u32 	%r85, %tid.x;
	mul.wide.u32 	%rd35, %r85, 4;
	add.s64 	%rd19, %rd16, %rd35;
	// begin inline asm
	ld.global.nc.u32 %r122, [%rd19];
	// end inline asm
	add.s64 	%rd20, %rd19, 1024;
	// begin inline asm
	ld.global.nc.u32 %r123, [%rd20];
	// end inline asm
	add.s64 	%rd21, %rd19, 2048;
	// begin inline asm
	ld.global.nc.u32 %r124, [%rd21];
	// end inline asm
	add.s64 	%rd22, %rd19, 3072;
	// begin inline asm
	ld.global.nc.u32 %r125, [%rd22];
	// end inline asm
	add.s64 	%rd23, %rd19, 4096;
	// begin inline asm
	ld.global.nc.u32 %r126, [%rd23];
	// end inline asm
	add.s64 	%rd24, %rd19, 5120;
	// begin inline asm
	ld.global.nc.u32 %r127, [%rd24];
	// end inline asm
	add.s64 	%rd25, %rd19, 6144;
	// begin inline asm
	ld.global.nc.u32 %r128, [%rd25];
	// end inline asm
	add.s64 	%rd26, %rd19, 7168;
	// begin inline asm
	ld.global.nc.u32 %r129, [%rd26];
	// end inline asm
	add.s64 	%rd27, %rd19, 8192;
	// begin inline asm
	ld.global.nc.u32 %r130, [%rd27];
	// end inline asm
	add.s64 	%rd28, %rd19, 9216;
	// begin inline asm
	ld.global.nc.u32 %r131, [%rd28];
	// end inline asm
	add.s64 	%rd29, %rd19, 10240;
	// begin inline asm
	ld.global.nc.u32 %r132, [%rd29];
	// end inline asm
	add.s64 	%rd30, %rd19, 11264;
	// begin inline asm
	ld.global.nc.u32 %r133, [%rd30];
	// end inline asm
	add.s64 	%rd31, %rd19, 12288;
	// begin inline asm
	ld.global.nc.u32 %r134, [%rd31];
	// end inline asm
	add.s64 	%rd32, %rd19, 13312;
	// begin inline asm
	ld.global.nc.u32 %r135, [%rd32];
	// end inline asm
	add.s64 	%rd33, %rd19, 14336;
	// begin inline asm
	ld.global.nc.u32 %r136, [%rd33];
	// end inline asm
	add.s64 	%rd34, %rd19, 15360;
	// begin inline asm
	ld.global.nc.u32 %r137, [%rd34];
	// end inline asm
	add.s32 	%r139, %r123, %r122;
	add.s32 	%r140, %r124, %r139;
	add.s32 	%r141, %r125, %r140;
	add.s32 	%r142, %r126, %r141;
	add.s32 	%r143, %r127, %r142;
	add.s32 	%r144, %r128, %r143;
	add.s32 	%r145, %r129, %r144;
	add.s32 	%r146, %r130, %r145;
	add.s32 	%r147, %r131, %r146;
	add.s32 	%r148, %r132, %r147;
	add.s32 	%r149, %r133, %r148;
	add.s32 	%r150, %r134, %r149;
	add.s32 	%r151, %r135, %r150;
	add.s32 	%r152, %r136, %r151;
	add.s32 	%r685, %r137, %r152;
	setp.lt.u32 	%p4, %r120, 8192;
	mov.b32 	%r674, 4096;
	@%p4 bra 	$L__BB4_60;
	add.s32 	%r87, %r120, -4096;
	mov.b32 	%r674, 4096;
$L__BB4_58:
	mul.wide.s32 	%rd52, %r674, 4;
	add.s64 	%rd36, %rd19, %rd52;
	// begin inline asm
	ld.global.nc.u32 %r154, [%rd36];
	// end inline asm
	add.s64 	%rd37, %rd36, 1024;
	// begin inline asm
	ld.global.nc.u32 %r155, [%rd37];
	// end inline asm
	add.s64 	%rd38, %rd36, 2048;
	// begin inline asm
	ld.global.nc.u32 %r156, [%rd38];
	// end inline asm
	add.s64 	%rd39, %rd36, 3072;
	// begin inline asm
	ld.global.nc.u32 %r157, [%rd39];
	// end inline asm
	add.s64 	%rd40, %rd36, 4096;
	// begin inline asm
	ld.global.nc.u32 %r158, [%rd40];
	// end inline asm
	add.s64 	%rd41, %rd36, 5120;
	// begin inline asm
	ld.global.nc.u32 %r159, [%rd41];
	// end inline asm
	add.s64 	%rd42, %rd36, 6144;
	// begin inline asm
	ld.global.nc.u32 %r160, [%rd42];
	// end inline asm
	add.s64 	%rd43, %rd36, 7168;
	// begin inline asm
	ld.global.nc.u32 %r161, [%rd43];
	// end inline asm
	add.s64 	%rd44, %rd36, 8192;
	// begin inline asm
	ld.global.nc.u32 %r162, [%rd44];
	// end inline asm
	add.s64 	%rd45, %rd36, 9216;
	// begin inline asm
	ld.global.nc.u32 %r163, [%rd45];
	// end inline asm
	add.s64 	%rd46, %rd36, 10240;
	// begin inline asm
	ld.global.nc.u32 %r164, [%rd46];
	// end inline asm
	add.s64 	%rd47, %rd36, 11264;
	// begin inline asm
	ld.global.nc.u32 %r165, [%rd47];
	// end inline asm
	add.s64 	%rd48, %rd36, 12288;
	// begin inline asm
	ld.global.nc.u32 %r166, [%rd48];
	// end inline asm
	add.s64 	%rd49, %rd36, 13312;
	// begin inline asm
	ld.global.nc.u32 %r167, [%rd49];
	// end inline asm
	add.s64 	%rd50, %rd36, 14336;
	// begin inline asm
	ld.global.nc.u32 %r168, [%rd50];
	// end inline asm
	add.s64 	%rd51, %rd36, 15360;
	// begin inline asm
	ld.global.nc.u32 %r169, [%rd51];
	// end inline asm
	add.s32 	%r170, %r154, %r685;
	add.s32 	%r171, %r155, %r170;
	add.s32 	%r172, %r156, %r171;
	add.s32 	%r173, %r157, %r172;
	add.s32 	%r174, %r158, %r173;
	add.s32 	%r175, %r159, %r174;
	add.s32 	%r176, %r160, %r175;
	add.s32 	%r177, %r161, %r176;
	add.s32 	%r178, %r162, %r177;
	add.s32 	%r179, %r163, %r178;
	add.s32 	%r180, %r164, %r179;
	add.s32 	%r181, %r165, %r180;
	add.s32 	%r182, %r166, %r181;
	add.s32 	%r183, %r167, %r182;
	add.s32 	%r184, %r168, %r183;
	add.s32 	%r685, %r169, %r184;
	sub.s32 	%r185, %r120, %r674;
	setp.lt.s32 	%p5, %r185, 4096;
	@%p5 bra 	$L__BB4_68;
	add.s32 	%r674, %r674, 4096;
	setp.le.s32 	%p6, %r674, %r87;
	@%p6 bra 	$L__BB4_58;
$L__BB4_60:
	setp.le.s32 	%p7, %r120, %r674;
	@%p7 bra 	$L__BB4_68;
	sub.s32 	%r94, %r120, %r674;
	setp.ge.s32 	%p8, %r85, %r94;
	@%p8 bra 	$L__BB4_68;
	not.b32 	%r187, %r85;
	add.s32 	%r188, %r120, %r187;
	sub.s32 	%r95, %r188, %r674;
	and.b32  	%r189, %r95, 768;
	setp.eq.s32 	%p9, %r189, 768;
	mov.u32 	%r679, %r85;
	@%p9 bra 	$L__BB4_65;
	add.s32 	%r676, %r85, %r674;
	shr.u32 	%r190, %r95, 8;
	add.s32 	%r191, %r190, 1;
	and.b32  	%r192, %r191, 3;
	neg.s32 	%r675, %r192;
	mov.u32 	%r679, %r85;
$L__BB4_64:
	.pragma "nounroll";
	mul.wide.u32 	%rd54, %r676, 4;
	add.s64 	%rd53, %rd16, %rd54;
	// begin inline asm
	ld.global.nc.u32 %r193, [%rd53];
	// end inline asm
	add.s32 	%r685, %r193, %r685;
	add.s32 	%r679, %r679, 256;
	add.s32 	%r676, %r676, 256;
	add.s32 	%r675, %r675, 1;
	setp.ne.s32 	%p10, %r675, 0;
	@%p10 bra 	$L__BB4_64;
$L__BB4_65:
	setp.lt.u32 	%p11, %r95, 768;
	@%p11 bra 	$L__BB4_68;
	cvt.u64.u32 	%rd55, %r679;
	cvt.u64.u32 	%rd56, %r674;
	add.s64 	%rd57, %rd55, %rd56;
	shl.b64 	%rd58, %rd57, 2;
	add.s64 	%rd59, %rd58, %rd16;
	add.s64 	%rd124, %rd59, 2048;
	add.s32 	%r682, %r679, %r674;
$L__BB4_67:
	mul.wide.u32 	%rd64, %r682, 4;
	add.s64 	%rd60, %rd16, %rd64;
	// begin inline asm
	ld.global.nc.u32 %r194, [%rd60];
	// end inline asm
	add.s32 	%r198, %r194, %r685;
	add.s64 	%rd61, %rd124, -1024;
	// begin inline asm
	ld.global.nc.u32 %r195, [%rd61];
	// end inline asm
	add.s32 	%r199, %r195, %r198;
	// begin inline asm
	ld.global.nc.u32 %r196, [%rd124];
	// end inline asm
	add.s32 	%r200, %r196, %r199;
	add.s64 	%rd63, %rd124, 1024;
	// begin inline asm
	ld.global.nc.u32 %r197, [%rd63];
	// end inline asm
	add.s32 	%r685, %r197, %r200;
	add.s32 	%r679, %r679, 1024;
	add.s64 	%rd124, %rd124, 4096;
	add.s32 	%r682, %r682, 1024;
	setp.lt.s32 	%p12, %r679, %r94;
	@%p12 bra 	$L__BB4_67;
$L__BB4_68:
	// begin inline asm
	mov.u32 %r201, %laneid;
	// end inline asm
	mov.b32 	%r204, 1;
	mov.b32 	%r225, 31;
	mov.b32 	%r226, -1;
	// begin inline asm
	shfl.sync.down.b32 %r202, %r685, %r204, %r225, %r226;
	// end inline asm
	setp.gt.s32 	%p13, %r201, 30;
	selp.b32 	%r227, 0, %r202, %p13;
	add.s32 	%r208, %r227, %r685;
	mov.b32 	%r209, 2;
	// begin inline asm
	shfl.sync.down.b32 %r207, %r208, %r209, %r225, %r226;
	// end inline asm
	setp.gt.s32 	%p14, %r201, 29;
	selp.b32 	%r228, 0, %r207, %p14;
	add.s32 	%r213, %r208, %r228;
	mov.b32 	%r214, 4;
	// begin inline asm
	shfl.sync.down.b32 %r212, %r213, %r214, %r225, %r226;
	// end inline asm
	setp.gt.s32 	%p15, %r201, 27;
	selp.b32 	%r229, 0, %r212, %p15;
	add.s32 	%r218, %r213, %r229;
	mov.b32 	%r219, 8;
	// begin inline asm
	shfl.sync.down.b32 %r217, %r218, %r219, %r225, %r226;
	// end inline asm
	setp.gt.s32 	%p16, %r201, 23;
	selp.b32 	%r230, 0, %r217, %p16;
	add.s32 	%r223, %r218, %r230;
	mov.b32 	%r224, 16;
	// begin inline asm
	shfl.sync.down.b32 %r222, %r223, %r224, %r225, %r226;
	// end inline asm
	setp.gt.s32 	%p17, %r201, 15;
	selp.b32 	%r231, 0, %r222, %p17;
	add.s32 	%r686, %r223, %r231;
	setp.ne.s32 	%p18, %r201, 0;
	@%p18 bra 	$L__BB4_70;
	shr.u32 	%r232, %r85, 3;
	and.b32  	%r233, %r232, 124;
	mov.u32 	%r234, _ZZN3cub18CUB_300001_SM_10006detail6reduce28DeviceReduceSingleTileKernelINS2_10policy_hubIjjN4cuda3std3__44plusIjEEE10Policy1000EPjPiiS9_ijNS7_10__identityEEEvT0_T1_T2_T3_T4_T6_E12temp_storage;
	add.s32 	%r235, %r234, %r233;
	st.shared.u32 	[%r235+8], %r686;
$L__BB4_70:
	bar.sync 	0;
	setp.ne.s32 	%p19, %r85, 0;
	@%p19 bra 	$L__BB4_72;
	ld.shared.u32 	%r236, [_ZZN3cub18CUB_300001_SM_10006detail6reduce28DeviceReduceSingleTileKernelINS2_10policy_hubIjjN4cuda3std3__44plusIjEEE10Policy1000EPjPiiS9_ijNS7_10__identityEEEvT0_T1_T2_T3_T4_T6_E12temp_storage+12];
	add.s32 	%r237, %r236, %r686;
	ld.shared.u32 	%r238, [_ZZN3cub18CUB_300001_SM_10006detail6reduce28DeviceReduceSingleTileKernelINS2_10policy_hubIjjN4cuda3std3__44plusIjEEE10Policy1000EPjPiiS9_ijNS7_10__identityEEEvT0_T1_T2_T3_T4_T6_E12temp_storage+16];
	add.s32 	%r239, %r237, %r238;
	ld.shared.u32 	%r240, [_ZZN3cub18CUB_300001_SM_10006detail6reduce28DeviceReduceSingleTileKernelINS2_10policy_hubIjjN4cuda3std3__44plusIjEEE10Policy1000EPjPiiS9_ijNS7_10__identityEEEvT0_T1_T2_T3_T4_T6_E12temp_storage+20];
	add.s32 	%r241, %r239, %r240;
	ld.shared.u32 	%r242, [_ZZN3cub18CUB_300001_SM_10006detail6reduce28DeviceReduceSingleTileKernelINS2_10policy_hubIjjN4cuda3std3__44plusIjEEE10Policy1000EPjPiiS9_ijNS7_10__identityEEEvT0_T1_T2_T3_T4_T6_E12temp_storage+24];
	add.s32 	%r243, %r241, %r242;
	ld.shared.u32 	%r244, [_ZZN3cub18CUB_300001_SM_10006detail6reduce28DeviceReduceSingleTileKernelINS2_10policy_hubIjjN4cuda3std3__44plusIjEEE10Policy1000EPjPiiS9_ijNS7_10__identityEEEvT0_T1_T2_T3_T4_T6_E12temp_storage+28];
	add.s32 	%r245, %r243, %r244;
	ld.shared.u32 	%r246, [_ZZN3cub18CUB_300001_SM_10006detail6reduce28DeviceReduceSingleTileKernelINS2_10policy_hubIjjN4cuda3std3__44plusIjEEE10Policy1000EPjPiiS9_ijNS7_10__identityEEEvT0_T1_T2_T3_T4_T6_E12temp_storage+32];
	add.s32 	%r247, %r245, %r246;
	ld.shared.u32 	%r248, [_ZZN3cub18CUB_300001_SM_10006detail6reduce28DeviceReduceSingleTileKernelINS2_10policy_hubIjjN4cuda3std3__44plusIjEEE10Policy1000EPjPiiS9_ijNS7_10__identityEEEvT0_T1_T2_T3_T4_T6_E12temp_storage+36];
	add.s32 	%r686, %r247, %r248;
$L__BB4_72:
	mov.u32 	%r631, %tid.x;
	setp.ne.s32 	%p95, %r631, 0;
	@%p95 bra 	$L__BB4_74;
	add.s32 	%r632, %r686, %r121;
	st.global.u32 	[%rd1], %r632;
$L__BB4_74:
	ret;

}
	// .globl	_ZN3cub18CUB_300001_SM_10006detail6reduce28DeviceReduceSingleTileKernelINS2_10policy_hubIjyN4cuda3std3__44plusIjEEE10Policy1000EN6thrust24THRUST_300001_SM_1000_NS6detail15normal_iteratorINSD_10device_ptrI6float2EEEEPiyS9_ij14isInsideCircleEEvT0_T1_T2_T3_T4_T6_
.visible .entry _ZN3cub18CUB_300001_SM_10006detail6reduce28DeviceReduceSingleTileKernelINS2_10policy_hubIjyN4cuda3std3__44plusIjEEE10Policy1000EN6thrust24THRUST_300001_SM_1000_NS6detail15normal_iteratorINSD_10device_ptrI6float2EEEEPiyS9_ij14isInsideCircleEEvT0_T1_T2_T3_T4_T6_(
	.param .align 8 .b8 _ZN3cub18CUB_300001_SM_10006detail6reduce28DeviceReduceSingleTileKernelINS2_10policy_hubIjyN4cuda3std3__44plusIjEEE10Policy1000EN6thrust24THRUST_300001_SM_1000_NS6detail15normal_iteratorINSD_10device_ptrI6float2EEEEPiyS9_ij14isInsideCircleEEvT0_T1_T2_T3_T4_T6__param_0[8],
	.param .u64 .ptr .align 1 _ZN3cub18CUB_300001_SM_10006detail6reduce28DeviceReduceSingleTileKernelINS2_10policy_hubIjyN4cuda3std3__44plusIjEEE10Policy1000EN6thrust24THRUST_300001_SM_1000_NS6detail15normal_iteratorINSD_10device_ptrI6float2EEEEPiyS9_ij14isInsideCircleEEvT0_T1_T2_T3_T4_T6__param_1,
	.param .u64 _ZN3cub18CUB_300001_SM_10006detail6reduce28DeviceReduceSingleTileKernelINS2_10policy_hubIjyN4cuda3std3__44plusIjEEE10Policy1000EN6thrust24THRUST_300001_SM_1000_NS6detail15normal_iteratorINSD_10device_ptrI6float2EEEEPiyS9_ij14isInsideCircleEEvT0_T1_T2_T3_T4_T6__param_2,
	.param .align 1 .b8 _ZN3cub18CUB_300001_SM_10006detail6reduce28DeviceReduceSingleTileKernelINS2_10policy_hubIjyN4cuda3std3__44plusIjEEE10Policy1000EN6thrust24THRUST_300001_SM_1000_NS6detail15normal_iteratorINSD_10device_ptrI6float2EEEEPiyS9_ij14isInsideCircleEEvT0_T1_T2_T3_T4_T6__param_3[1],
	.param .u32 _ZN3cub18CUB_300001_SM_10006detail6reduce28DeviceReduceSingleTileKernelINS2_10policy_hubIjyN4cuda3std3__44plusIjEEE10Policy1000EN6thrust24THRUST_300001_SM_1000_NS6detail15normal_iteratorINSD_10device_ptrI6float2EEEEPiyS9_ij14isInsideCircleEEvT0_T1_T2_T3_T4_T6__param_4,
	.param .align 1 .b8 _ZN3cub18CUB_300001_SM_10006detail6reduce28DeviceReduceSingleTileKernelINS2_10policy_hubIjyN4cuda3std3__44plusIjEEE10Policy1000EN6thrust24THRUST_300001_SM_1000_NS6detail15normal_iteratorINSD_10device_ptrI6float2EEEEPiyS9_ij14isInsideCircleEEvT0_T1_T2_T3_T4_T6__param_5[1]
)
.maxntid 256
.minnctapersm 1
{
	.reg .pred 	%p<120>;
	.reg .b32 	%r<400>;
	.reg .b32 	%f<316>;
	.reg .b64 	%rd<53>;
	// demoted variable
	.shared .align 4 .b8 _ZZN3cub18CUB_300001_SM_10006detail6reduce28DeviceReduceSingleTileKernelINS2_10policy_hubIjyN4cuda3std3__44plusIjEEE10Policy1000EN6thrust24THRUST_300001_SM_1000_NS6detail15normal_iteratorINSD_10device_ptrI6float2EEEEPiyS9_ij14isInsideCircleEEvT0_T1_T2_T3_T4_T6_E12temp_storage[44];
	ld.param.u64 	%rd15, [_ZN3cub18CUB_300001_SM_10006detail6reduce28DeviceReduceSingleTileKernelINS2_10policy_hubIjyN4cuda3std3__44plusIjEEE10Policy1000EN6thrust24THRUST_300001_SM_1000_NS6detail15normal_iteratorINSD_10device_ptrI6float2EEEEPiyS9_ij14isInsideCircleEEvT0_T1_T2_T3_T4_T6__param_0];
	ld.param.u64 	%rd17, [_ZN3cub18CUB_300001_SM_10006detail6reduce28DeviceReduceSingleTileKernelINS2_10policy_hubIjyN4cuda3std3__44plusIjEEE10Policy1000EN6thrust24THRUST_300001_SM_1000_NS6detail15normal_iteratorINSD_10device_ptrI6float2EEEEPiyS9_ij14isInsideCircleEEvT0_T1_T2_T3_T4_T6__param_1];
	ld.param.u64 	%rd16, [_ZN3cub18CUB_300001_SM_10006detail6reduce28DeviceReduceSingleTileKernelINS2_10policy_hubIjyN4cuda3std3__44plusIjEEE10Policy1000EN6thrust24THRUST_300001_SM_1000_NS6detail15normal_iteratorINSD_10device_ptrI6float2EEEEPiyS9_ij14isInsideCircleEEvT0_T1_T2_T3_T4_T6__param_2];
	ld.param.u32 	%r69, [_ZN3cub18CUB_300001_SM_10006detail6reduce28DeviceReduceSingleTileKernelINS2_10policy_hubIjyN4cuda3std3__44plusIjEEE10Policy1000EN6thrust24THRUST_300001_SM_1000_NS6detail15normal_iteratorINSD_10device_ptrI6float2EEEEPiyS9_ij14isInsideCircleEEvT0_T1_T2_T3_T4_T6__param_4];
	cvta.to.global.u64 	%rd1, %rd17;
	setp.ne.s64 	%p1, %rd16, 0;
	@%p1 bra 	$L__BB5_3;
	mov.u32 	%r368, %tid.x;
	setp.ne.s32 	%p119, %r368, 0;
	@%p119 bra 	$L__BB5_49;
	st.global.u32 	[%rd1], %r69;
	bra.uni 	$L__BB5_49;
$L__BB5_3:
	cvta.to.global.u64 	%rd2, %rd15;
	setp.gt.u64 	%p2, %rd16, 4095;
	@%p2 bra 	$L__BB5_27;
	cvt.u32.u64 	%r1, %rd16;
	mov.u32 	%r2, %tid.x;
	setp.ge.u32 	%p70, %r2, %r1;
	mov.b32 	%r383, 0;
	mov.u32 	%r375, %r2;
	@%p70 bra 	$L__BB5_6;
	mul.wide.u32 	%rd39, %r2, 8;
	add.s64 	%rd40, %rd2, %rd39;
	ld.global.v2.f32 	{%f236, %f237}, [%rd40];
	mul.f32 	%f238, %f237, %f237;
	fma.rn.f32 	%f239, %f236, %f236, %f238;
	sqrt.rn.f32 	%f240, %f239;
	setp.lt.f32 	%p71, %f240, 0f3F800000;
	selp.u32 	%r383, 1, 0, %p71;
	add.s32 	%r375, %r2, 256;
$L__BB5_6:
	setp.ge.u32 	%p72, %r375, %r1;
	@%p72 bra 	$L__BB5_18;
	not.b32 	%r222, %r375;
	add.s32 	%r7, %r222, %r1;
	shr.u32 	%r223, %r7, 8;
	add.s32 	%r8, %r223, 1;
	and.b32  	%r9, %r8, 7;
	setp.lt.u32 	%p73, %r7, 1792;
	@%p73 bra 	$L__BB5_10;
	and.b32  	%r224, %r8, 33554424;
	neg.s32 	%r371, %r224;
	mul.wide.u32 	%rd41, %r375, 8;
	add.s64 	%rd42, %rd41, %rd2;
	add.s64 	%rd49, %rd42, 8192;
$L__BB5_9:
	.pragma "nounroll";
	ld.global.v2.f32 	{%f241, %f242}, [%rd49+-8192];
	mul.f32 	%f243, %f242, %f242;
	fma.rn.f32 	%f244, %f241, %f241, %f243;
	sqrt.rn.f32 	%f245, %f244;
	setp.lt.f32 	%p74, %f245, 0f3F800000;
	selp.u32 	%r225, 1, 0, %p74;
	add.s32 	%r226, %r383, %r225;
	ld.global.v2.f32 	{%f246, %f247}, [%rd49+-6144];
	mul.f32 	%f248, %f247, %f247;
	fma.rn.f32 	%f249, %f246, %f246, %f248;
	sqrt.rn.f32 	%f250, %f249;
	setp.lt.f32 	%p75, %f250, 0f3F800000;
	selp.u32 	%r227, 1, 0, %p75;
	add.s32 	%r228, %r226, %r227;
	ld.global.v2.f32 	{%f251, %f252}, [%rd49+-4096];
	mul.f32 	%f253, %f252, %f252;
	fma.rn.f32 	%f254, %f251, %f251, %f253;
	sqrt.rn.f32 	%f255, %f254;
	setp.lt.f32 	%p76, %f255, 0f3F800000;
	selp.u32 	%r229, 1, 0, %p76;
	add.s32 	%r230, %r228, %r229;
	ld.global.v2.f32 	{%f256, %f257}, [%rd49+-2048];
	mul.f32 	%f258, %f257, %f257;
	fma.rn.f32 	%f259, %f256, %f256, %f258;
	sqrt.rn.f32 	%f260, %f259;
	setp.lt.f32 	%p77, %f260, 0f3F800000;
	selp.u32 	%r231, 1, 0, %p77;
	add.s32 	%r232, %r230, %r231;
	ld.global.v2.f32 	{%f261, %f262}, [%rd49];
	mul.f32 	%f263, %f262, %f262;
	fma.rn.f32 	%f264, %f261, %f261, %f263;
	sqrt.rn.f32 	%f265, %f264;
	setp.lt.f32 	%p78, %f265, 0f3F800000;
	selp.u32 	%r233, 1, 0, %p78;
	add.s32 	%r234, %r232, %r233;
	ld.global.v2.f32 	{%f266, %f267}, [%rd49+2048];
	mul.f32 	%f268, %f267, %f267;
	fma.rn.f32 	%f269, %f266, %f266, %f268;
	sqrt.rn.f32 	%f270, %f269;
	setp.lt.f32 	%p79, %f270, 0f3F800000;
	selp.u32 	%r235, 1, 0, %p79;
	add.s32 	%r236, %r234, %r235;
	ld.global.v2.f32 	{%f271, %f272}, [%rd49+4096];
	mul.f32 	%f273, %f272, %f272;
	fma.rn.f32 	%f274, %f271, %f271, %f273;
	sqrt.rn.f32 	%f275, %f274;
	setp.lt.f32 	%p80, %f275, 0f3F800000;
	selp.u32 	%r237, 1, 0, %p80;
	add.s32 	%r238, %r236, %r237;
	ld.global.v2.f32 	{%f276, %f277}, [%rd49+6144];
	mul.f32 	%f278, %f277, %f277;
	fma.rn.f32 	%f279, %f276, %f276, %f278;
	sqrt.rn.f32 	%f280, %f279;
	setp.lt.f32 	%p81, %f280, 0f3F800000;
	selp.u32 	%r239, 1, 0, %p81;
	add.s32 	%r383, %r238, %r239;
	add.s32 	%r375, %r375, 2048;
	add.s32 	%r371, %r371, 8;
	add.s64 	%rd49, %rd49, 16384;
	setp.ne.s32 	%p82, %r371, 0;
	@%p82 bra 	$L__BB5_9;
$L__BB5_10:
	setp.eq.s32 	%p83, %r9, 0;
	@%p83 bra 	$L__BB5_18;
	setp.lt.u32 	%p84, %r9, 4;
	@%p84 bra 	$L__BB5_13;
	mul.wide.s32 	%rd43, %r375, 8;
	add.s64 	%rd44, %rd2, %rd43;
	ld.global.v2.f32 	{%f281, %f282}, [%rd44];
	mul.f32 	%f283, %f282, %f282;
	fma.rn.f32 	%f284, %f281, %f281, %f283;
	sqrt.rn.f32 	%f285, %f284;
	setp.lt.f32 	%p85, %f285, 0f3F800000;
	selp.u32 	%r241, 1, 0, %p85;
	add.s32 	%r242, %r383, %r241;
	ld.global.v2.f32 	{%f286, %f287}, [%rd44+2048];
	mul.f32 	%f288, %f287, %f287;
	fma.rn.f32 	%f289, %f286, %f286, %f288;
	sqrt.rn.f32 	%f290, %f289;
	setp.lt.f32 	%p86, %f290, 0f3F800000;
	selp.u32 	%r243, 1, 0, %p86;
	add.s32 	%r244, %r242, %r243;
	ld.global.v2.f32 	{%f291, %f292}, [%rd44+4096];
	mul.f32 	%f293, %f292, %f292;
	fma.rn.f32 	%f294, %f291, %f291, %f293;
	sqrt.rn.f32 	%f295, %f294;
	setp.lt.f32 	%p87, %f295, 0f3F800000;
	selp.u32 	%r245, 1, 0, %p87;
	add.s32 	%r246, %r244, %r245;
	ld.global.v2.f32 	{%f296, %f297}, [%rd44+6144];
	mul.f32 	%f298, %f297, %f297;
	fma.rn.f32 	%f299, %f296, %f296, %f298;
	sqrt.rn.f32 	%f300, %f299;
	setp.lt.f32 	%p88, %f300, 0f3F800000;
	selp.u32 	%r247, 1, 0, %p88;
	add.s32 	%r383, %r246, %r247;
	add.s32 	%r375, %r375, 1024;
$L__BB5_13:
	and.b32  	%r249, %r8, 3;
	setp.eq.s32 	%p89, %r249, 0;
	@%p89 bra 	$L__BB5_18;
	setp.eq.s32 	%p90, %r249, 1;
	@%p90 bra 	$L__BB5_16;
	mul.wide.s32 	%rd45, %r375, 8;
	add.s64 	%rd46, %rd2, %rd45;
	ld.global.v2.f32 	{%f301, %f302}, [%rd46];
	mul.f32 	%f303, %f302, %f302;
	fma.rn.f32 	%f304, %f301, %f301, %f303;
	sqrt.rn.f32 	%f305, %f304;
	setp.lt.f32 	%p91, %f305, 0f3F800000;
	selp.u32 	%r250, 1, 0, %p91;
	add.s32 	%r251, %r383, %r250;
	ld.global.v2.f32 	{%f306, %f307}, [%rd46+2048];
	mul.f32 	%f308, %f307, %f307;
	fma.rn.f32 	%f309, %f306, %f306, %f308;
	sqrt.rn.f32 	%f310, %f309;
	setp.lt.f32 	%p92, %f310, 0f3F800000;
	selp.u32 	%r252, 1, 0, %p92;
	add.s32 	%r383, %r251, %r252;
	add.s32 	%r375, %r375, 512;
$L__BB5_16:
	and.b32  	%r253, %r7, 256;
	setp.ne.s32 	%p93, %r253, 0;
	@%p93 bra 	$L__BB5_18;
	mul.wide.s32 	%rd47, %r375, 8;
	add.s64 	%rd48, %rd2, %rd47;
	ld.global.v2.f32 	{%f311, %f312}, [%rd48];
	mul.f32 	%f313, %f312, %f312;
	fma.rn.f32 	%f314, %f311, %f311, %f313;
	sqrt.rn.f32 	%f315, %f314;
	setp.lt.f32 	%p94, %f315, 0f3F800000;
	selp.u32 	%r254, 1, 0, %p94;
	add.s32 	%r383, %r383, %r254;
$L__BB5_18:
	setp.lt.u64 	%p95, %rd16, 256;
	@%p95 bra 	$L__BB5_23;
	// begin inline asm
	mov.u32 %r318, %laneid;
	// end inline asm
	mov.b32 	%r321, 1;
	mov.b32 	%r342, 31;
	mov.b32 	%r343, -1;
	// begin inline asm
	shfl.sync.down.b32 %r319, %r383, %r321, %r342, %r343;
	// end inline asm
	setp.gt.s32 	%p111, %r318, 30;
	selp.b32 	%r344, 0, %r319, %p111;
	add.s32 	%r325, %r344, %r383;
	mov.b32 	%r326, 2;
	// begin inline asm
	shfl.sync.down.b32 %r324, %r325, %r326, %r342, %r343;
	// end inline asm
	setp.gt.s32 	%p112, %r318, 29;
	selp.b32 	%r345, 0, %r324, %p112;
	add.s32 	%r330, %r325, %r345;
	mov.b32 	%r331, 4;
	// begin inline asm
	shfl.sync.down.b32 %r329, %r330, %r331, %r342, %r343;
	// end inline asm
	setp.gt.s32 	%p113, %r318, 27;
	selp.b32 	%r346, 0, %r329, %p113;
	add.s32 	%r335, %r330, %r346;
	mov.b32 	%r336, 8;
	// begin inline asm
	shfl.sync.down.b32 %r334, %r335, %r336, %r342, %r343;
	// end inline asm
	setp.gt.s32 	%p114, %r318, 23;
	selp.b32 	%r347, 0, %r334, %p114;
	add.s32 	%r340, %r335, %r347;
	mov.b32 	%r341, 16;
	// begin inline asm
	shfl.sync.down.b32 %r339, %r340, %r341, %r342, %r343;
	// end inline asm
	setp.gt.s32 	%p115, %r318, 15;
	selp.b32 	%r348, 0, %r339, %p115;
	add.s32 	%r399, %r340, %r348;
	setp.ne.s32 	%p116, %r318, 0;
	@%p116 bra 	$L__BB5_21;
	shr.u32 	%r349, %r2, 3;
	and.b32  	%r350, %r349, 124;
	mov.u32 	%r351, _ZZN3cub18CUB_300001_SM_10006detail6reduce28DeviceReduceSingleTileKernelINS2_10policy_hubIjyN4cuda3std3__44plusIjEEE10Policy1000EN6thrust24THRUST_300001_SM_1000_NS6detail15normal_iteratorINSD_10device_ptrI6float2EEEEPiyS9_ij14isInsideCircleEEvT0_T1_T2_T3_T4_T6_E12temp_storage;
	add.s32 	%r352, %r351, %r350;
	st.shared.u32 	[%r352+8], %r399;
$L__BB5_21:
	bar.sync 	0;
	setp.ne.s32 	%p117, %r2, 0;
	@%p117 bra 	$L__BB5_47;
	ld.shared.u32 	%r353, [_ZZN3cub18CUB_300001_SM_10006detail6reduce28DeviceReduceSingleTileKernelINS2_10policy_hubIjyN4cuda3std3__44plusIjEEE10Policy1000EN6thrust24THRUST_300001_SM_1000_NS6detail15normal_iteratorINSD_10device_ptrI6float2EEEEPiyS9_ij14isInsideCircleEEvT0_T1_T2_T3_T4_T6_E12temp_storage+12];
	add.s32 	%r354, %r353, %r399;
	ld.shared.u32 	%r355, [_ZZN3cub18CUB_300001_SM_10006detail6reduce28DeviceReduceSingleTileKernelINS2_10policy_hubIjyN4cuda3std3__44plusIjEEE10Policy1000EN6thrust24THRUST_300001_SM_1000_NS6detail15normal_iteratorINSD_10device_ptrI6float2EEEEPiyS9_ij14isInsideCircleEEvT0_T1_T2_T3_T4_T6_E12temp_storage+16];
	add.s32 	%r356, %r354, %r355;
	ld.shared.u32 	%r357, [_ZZN3cub18CUB_300001_SM_10006detail6reduce28DeviceReduceSingleTileKernelINS2_10policy_hubIjyN4cuda3std3__44plusIjEEE10Policy1000EN6thrust24THRUST_300001_SM_1000_NS6detail15normal_iteratorINSD_10device_ptrI6float2EEEEPiyS9_ij14isInsideCircleEEvT0_T1_T2_T3_T4_T6_E12temp_storage+20];
	add.s32 	%r358, %r356, %r357;
	ld.shared.u32 	%r359, [_ZZN3cub18CUB_300001_SM_10006detail6reduce28DeviceReduceSingleTileKernelINS2_10policy_hubIjyN4cuda3std3__44plusIjEEE10Policy1000EN6thrust24THRUST_300001_SM_1000_NS6detail15normal_iteratorINSD_10device_ptrI6float2EEEEPiyS9_ij14isInsideCircleEEvT0_T1_T2_T3_T4_T6_E12temp_storage+24];
	add.s32 	%r360, %r358, %r359;
	ld.shared.u32 	%r361, [_ZZN3cub18CUB_300001_SM_10006detail6reduce28DeviceReduceSingleTileKernelINS2_10policy_hubIjyN4cuda3std3__44plusIjEEE10Policy1000EN6thrust24THRUST_300001_SM_1000_NS6detail15normal_iteratorINSD_10device_ptrI6float2EEEEPiyS9_ij14isInsideCircleEEvT0_T1_T2_T3_T4_T6_E12temp_storage+28];
	add.s32 	%r362, %r360, %r361;
	ld.shared.u32 	%r363, [_ZZN3cub18CUB_300001_SM_10006detail6reduce28DeviceReduceSingleTileKernelINS2_10policy_hubIjyN4cuda3std3__44plusIjEEE10Policy1000EN6thrust24THRUST_300001_SM_1000_NS6detail15normal_iteratorINSD_10device_ptrI6float2EEEEPiyS9_ij14isInsideCircleEEvT0_T1_T2_T3_T4_T6_E12temp_storage+32];
	add.s32 	%r364, %r362, %r363;
	ld.shared.u32 	%r365, [_ZZN3cub18CUB_300001_SM_10006detail6reduce28DeviceReduceSingleTileKernelINS2_10policy_hubIjyN4cuda3std3__44plusIjEEE10Policy1000EN6thrust24THRUST_300001_SM_1000_NS6detail15normal_iteratorINSD_10device_ptrI6float2EEEEPiyS9_ij14isInsideCircleEEvT0_T1_T2_T3_T4_T6_E12temp_storage+36];
	add.s32 	%r399, %r364, %r365;
	bra.uni 	$L__BB5_47;
$L__BB5_23:
	// begin inline asm
	mov.u32 %r255, %laneid;
	// end inline asm
	and.b32  	%r281, %r2, 992;
	add.s32 	%r282, %r281, 32;
	setp.gt.u32 	%p96, %r282, %r1;
	not.b32 	%r283, %r281;
	add.s32 	%r284, %r1, %r283;
	selp.b32 	%r279, %r284, 31, %p96;
	mov.b32 	%r258, 1;
	mov.b32 	%r280, -1;
	// begin inline asm
	shfl.sync.down.b32 %r256, %r383, %r258, %r279, %r280;
	// end inline asm
	setp.lt.s32 	%p97, %r255, %r279;
	selp.b32 	%r285, %r256, 0, %p97;
	add.s32 	%r262, %r285, %r383;
	mov.b32 	%r263, 2;
	// begin inline asm
	shfl.sync.down.b32 %r261, %r262, %r263, %r279, %r280;
	// end inline asm
	add.s32 	%r286, %r255, 2;
	setp.gt.s32 	%p98, %r286, %r279;
	selp.b32 	%r287, 0, %r261, %p98;
	add.s32 	%r267, %r262, %r287;
	mov.b32 	%r268, 4;
	// begin inline asm
	shfl.sync.down.b32 %r266, %r267, %r268, %r279, %r280;
	// end inline asm
	add.s32 	%r288, %r255, 4;
	setp.gt.s32 	%p99, %r288, %r279;
	selp.b32 	%r289, 0, %r266, %p99;
	add.s32 	%r272, %r267, %r289;
	mov.b32 	%r273, 8;
	// begin inline asm
	shfl.sync.down.b32 %r271, %r272, %r273, %r279, %r280;
	// end inline asm
	add.s32 	%r290, %r255, 8;
	setp.gt.s32 	%p100, %r290, %r279;
	selp.b32 	%r291, 0, %r271, %p100;
	add.s32 	%r277, %r272, %r291;
	mov.b32 	%r278, 16;
	// begin inline asm
	shfl.sync.down.b32 %r276, %r277, %r278, %r279, %r280;
	// end inline asm
	add.s32 	%r292, %r255, 16;
	setp.gt.s32 	%p101, %r292, %r279;
	selp.b32 	%r293, 0, %r276, %p101;
	add.s32 	%r399, %r277, %r293;
	setp.ne.s32 	%p102, %r255, 0;
	@%p102 bra 	$L__BB5_25;
	shr.u32 	%r294, %r2, 3;
	and.b32  	%r295, %r294, 124;
	mov.u32 	%r296, _ZZN3cub18CUB_300001_SM_10006detail6reduce28DeviceReduceSingleTileKernelINS2_10policy_hubIjyN4cuda3std3__44plusIjEEE10Policy1000EN6thrust24THRUST_300001_SM_1000_NS6detail15normal_iteratorINSD_10device_ptrI6float2EEEEPiyS9_ij14isInsideCircleEEvT0_T1_T2_T3_T4_T6_E12temp_storage;
	add.s32 	%r297, %r296, %r295;
	st.shared.u32 	[%r297+8], %r399;
$L__BB5_25:
	bar.sync 	0;
	setp.ne.s32 	%p103, %r2, 0;
	@%p103 bra 	$L__BB5_47;
	setp.gt.u64 	%p104, %rd16, 32;
	ld.shared.u32 	%r298, [_ZZN3cub18CUB_300001_SM_10006detail6reduce28DeviceReduceSingleTileKernelINS2_10policy_hubIjyN4cuda3std3__44plusIjEEE10Policy1000EN6thrust24THRUST_300001_SM_1000_NS6detail15normal_iteratorINSD_10device_ptrI6float2EEEEPiyS9_ij14isInsideCircleEEvT0_T1_T2_T3_T4_T6_E12temp_storage+12];
	selp.b32 	%r299, %r298, 0, %p104;
	add.s32 	%r300, %r299, %r399;
	setp.gt.u64 	%p105, %rd16, 64;
	ld.shared.u32 	%r301, [_ZZN3cub18CUB_300001_SM_10006detail6reduce28DeviceReduceSingleTileKernelINS2_10policy_hubIjyN4cuda3std3__44plusIjEEE10Policy1000EN6thrust24THRUST_300001_SM_1000_NS6detail15normal_iteratorINSD_10device_ptrI6float2EEEEPiyS9_ij14isInsideCircleEEvT0_T1_T2_T3_T4_T6_E12temp_storage+16];
	selp.b32 	%r302, %r301, 0, %p105;
	add.s32 	%r303, %r300, %r302;
	setp.gt.u64 	%p106, %rd16, 96;
	ld.shared.u32 	%r304, [_ZZN3cub18CUB_300001_SM_10006detail6reduce28DeviceReduceSingleTileKernelINS2_10policy_hubIjyN4cuda3std3__44plusIjEEE10Policy1000EN6thrust24THRUST_300001_SM_1000_NS6detail15normal_iteratorINSD_10device_ptrI6float2EEEEPiyS9_ij14isInsideCircleEEvT0_T1_T2_T3_T4_T6_E12temp_storage+20];
	selp.b32 	%r305, %r304, 0, %p106;
	add.s32 	%r306, %r303, %r305;
	setp.gt.u64 	%p107, %rd16, 128;
	ld.shared.u32 	%r307, [_ZZN3cub18CUB_300001_SM_10006detail6reduce28DeviceReduceSingleTileKernelINS2_10policy_hubIjyN4cuda3std3__44plusIjEEE10Policy1000EN6thrust24THRUST_300001_SM_1000_NS6detail15normal_iteratorINSD_10device_ptrI6float2EEEEPiyS9_ij14isInsideCircleEEvT0_T1_T2_T3_T4_T6_E12temp_storage+24];
	selp.b32 	%r308, %r307, 0, %p107;
	add.s32 	%r309, %r306, %r308;
	setp.gt.u64 	%p108, %rd16, 160;
	ld.shared.u32 	%r310, [_ZZN3cub18CUB_300001_SM_10006detail6reduce28DeviceReduceSingleTileKernelINS2_10policy_hubIjyN4cuda3std3__44plusIjEEE10Policy1000EN6thrust24THRUST_300001_SM_1000_NS6detail15normal_iteratorINSD_10device_ptrI6float2EEEEPiyS9_ij14isInsideCircleEEvT0_T1_T2_T3_T4_T6_E12temp_storage+28];
	selp.b32 	%r311, %r310, 0, %p108;
	add.s32 	%r312, %r309, %r311;
	setp.gt.u64 	%p109, %rd16, 192;
	ld.shared.u32 	%r313, [_ZZN3cub18CUB_300001_SM_10006detail6reduce28DeviceReduceSingleTileKernelINS2_10policy_hubIjyN4cuda3std3__44plusIjEEE10Policy1000EN6thrust24THRUST_300001_SM_1000_NS6detail15normal_iteratorINSD_10device_ptrI6float2EEEEPiyS9_ij14isInsideCircleEEvT0_T1_T2_T3_T4_T6_E12temp_storage+32];
	selp.b32 	%r314, %r313, 0, %p109;
	add.s32 	%r315, %r312, %r314;
	setp.gt.u64 	%p110, %rd16, 224;
	ld.shared.u32 	%r316, [_ZZN3cub18CUB_300001_SM_10006detail6reduce28DeviceReduceSingleTileKernelINS2_10policy_hubIjyN4cuda3std3__44plusIjEEE10Policy1000EN6thrust24THRUST_300001_SM_1000_NS6detail15normal_iteratorINSD_10device_ptrI6float2EEEEPiyS9_ij14isInsideCircleEEvT0_T1_T2_T3_T4_T6_E12temp_storage+36];
	selp.b32 	%r317, %r316, 0, %p110;
	add.s32 	%r399, %r315, %r317;
	bra.uni 	$L__BB5_47;
$L__BB5_27:
	mov.u32 	%r36, %tid.x;
	cvt.u64.u32 	%rd6, %r36;
	mul.wide.u32 	%rd19, %r36, 8;
	add.s64 	%rd7, %rd2, %rd19;
	ld.global.v2.f32 	{%f1, %f2}, [%rd7];
	mul.f32 	%f3, %f2, %f2;
	fma.rn.f32 	%f4, %f1, %f1, %f3;
	sqrt.rn.f32 	%f5, %f4;
	setp.lt.f32 	%p3, %f5, 0f3F800000;
	selp.u32 	%r70, 1, 0, %p3;
	ld.global.v2.f32 	{%f6, %f7}, [%rd7+2048];
	mul.f32 	%f8, %f7, %f7;
	fma.rn.f32 	%f9, %f6, %f6, %f8;
	sqrt.rn.f32 	%f10, %f9;
	setp.lt.f32 	%p4, %f10, 0f3F800000;
	selp.u32 	%r71, 1, 0, %p4;
	ld.global.v2.f32 	{%f11, %f12}, [%rd7+4096];
	mul.f32 	%f13, %f12, %f12;
	fma.rn.f32 	%f14, %f11, %f11, %f13;
	sqrt.rn.f32 	%f15, %f14;
	setp.lt.f32 	%p5, %f15, 0f3F800000;
	selp.u32 	%r72, 1, 0, %p5;
	ld.global.v2.f32 	{%f16, %f17}, [%rd7+6144];
	mul.f32 	%f18, %f17, %f17;
	fma.rn.f32 	%f19, %f16, %f16, %f18;
	sqrt.rn.f32 	%f20, %f19;
	setp.lt.f32 	%p6, %f20, 0f3F800000;
	selp.u32 	%r73, 1, 0, %p6;
	ld.global.v2.f32 	{%f21, %f22}, [%rd7+8192];
	mul.f32 	%f23, %f22, %f22;
	fma.rn.f32 	%f24, %f21, %f21, %f23;
	sqrt.rn.f32 	%f25, %f24;
	setp.lt.f32 	%p7, %f25, 0f3F800000;
	selp.u32 	%r74, 1, 0, %p7;
	ld.global.v2.f32 	{%f26, %f27}, [%rd7+10240];
	mul.f32 	%f28, %f27, %f27;
	fma.rn.f32 	%f29, %f26, %f26, %f28;
	sqrt.rn.f32 	%f30, %f29;
	setp.lt.f32 	%p8, %f30, 0f3F800000;
	selp.u32 	%r75, 1, 0, %p8;
	ld.global.v2.f32 	{%f31, %f32}, [%rd7+12288];
	mul.f32 	%f33, %f32, %f32;
	fma.rn.f32 	%f34, %f31, %f31, %f33;
	sqrt.rn.f32 	%f35, %f34;
	setp.lt.f32 	%p9, %f35, 0f3F800000;
	selp.u32 	%r76, 1, 0, %p9;
	ld.global.v2.f32 	{%f36, %f37}, [%rd7+14336];
	mul.f32 	%f38, %f37, %f37;
	fma.rn.f32 	%f39, %f36, %f36, %f38;
	sqrt.rn.f32 	%f40, %f39;
	setp.lt.f32 	%p10, %f40, 0f3F800000;
	selp.u32 	%r77, 1, 0, %p10;
	ld.global.v2.f32 	{%f41, %f42}, [%rd7+16384];
	mul.f32 	%f43, %f42, %f42;
	fma.rn.f32 	%f44, %f41, %f41, %f43;
	sqrt.rn.f32 	%f45, %f44;
	setp.lt.f32 	%p11, %f45, 0f3F800000;
	selp.u32 	%r78, 1, 0, %p11;
	ld.global.v2.f32 	{%f46, %f47}, [%rd7+18432];
	mul.f32 	%f48, %f47, %f47;
	fma.rn.f32 	%f49, %f46, %f46, %f48;
	sqrt.rn.f32 	%f50, %f49;
	setp.lt.f32 	%p12, %f50, 0f3F800000;
	selp.u32 	%r79, 1, 0, %p12;
	ld.global.v2.f32 	{%f51, %f52}, [%rd7+20480];
	mul.f32 	%f53, %f52, %f52;
	fma.rn.f32 	%f54, %f51, %f51, %f53;
	sqrt.rn.f32 	%f55, %f54;
	setp.lt.f32 	%p13, %f55, 0f3F800000;
	selp.u32 	%r80, 1, 0, %p13;
	ld.global.v2.f32 	{%f56, %f57}, [%rd7+22528];
	mul.f32 	%f58, %f57, %f57;
	fma.rn.f32 	%f59, %f56, %f56, %f58;
	sqrt.rn.f32 	%f60, %f59;
	setp.lt.f32 	%p14, %f60, 0f3F800000;
	selp.u32 	%r81, 1, 0, %p14;
	ld.global.v2.f32 	{%f61, %f62}, [%rd7+24576];
	mul.f32 	%f63, %f62, %f62;
	fma.rn.f32 	%f64, %f61, %f61, %f63;
	sqrt.rn.f32 	%f65, %f64;
	setp.lt.f32 	%p15, %f65, 0f3F800000;
	selp.u32 	%r82, 1, 0, %p15;
	ld.global.v2.f32 	{%f66, %f67}, [%rd7+26624];
	mul.f32 	%f68, %f67, %f67;
	fma.rn.f32 	%f69, %f66, %f66, %f68;
	sqrt.rn.f32 	%f70, %f69;
	setp.lt.f32 	%p16, %f70, 0f3F800000;
	selp.u32 	%r83, 1, 0, %p16;
	ld.global.v2.f32 	{%f71, %f72}, [%rd7+28672];
	mul.f32 	%f73, %f72, %f72;
	fma.rn.f32 	%f74, %f71, %f71, %f73;
	sqrt.rn.f32 	%f75, %f74;
	setp.lt.f32 	%p17, %f75, 0f3F800000;
	selp.u32 	%r84, 1, 0, %p17;
	ld.global.v2.f32 	{%f76, %f77}, [%rd7+30720];
	mul.f32 	%f78, %f77, %f77;
	fma.rn.f32 	%f79, %f76, %f76, %f78;
	sqrt.rn.f32 	%f80, %f79;
	setp.lt.f32 	%p18, %f80, 0f3F800000;
	selp.u32 	%r85, 1, 0, %p18;
	add.s32 	%r86, %r71, %r70;
	add.s32 	%r87, %r86, %r72;
	add.s32 	%r88, %r87, %r73;
	add.s32 	%r89, %r88, %r74;
	add.s32 	%r90, %r89, %r75;
	add.s32 	%r91, %r90, %r76;
	add.s32 	%r92, %r91, %r77;
	add.s32 	%r93, %r92, %r78;
	add.s32 	%r94, %r93, %r79;
	add.s32 	%r95, %r94, %r80;
	add.s32 	%r96, %r95, %r81;
	add.s32 	%r97, %r96, %r82;
	add.s32 	%r98, %r97, %r83;
	add.s32 	%r99, %r98, %r84;
	add.s32 	%r398, %r99, %r85;
	add.s64 	%rd8, %rd16, -4096;
	setp.lt.u64 	%p19, %rd8, 4096;
	mov.b64 	%rd51, 4096;
	@%p19 bra 	$L__BB5_31;
	mov.b64 	%rd51, 4096;
$L__BB5_29:
	shl.b64 	%rd21, %rd51, 3;
	add.s64 	%rd22, %rd7, %rd21;
	ld.global.v2.f32 	{%f81, %f82}, [%rd22];
	mul.f32 	%f83, %f82, %f82;
	fma.rn.f32 	%f84, %f81, %f81, %f83;
	sqrt.rn.f32 	%f85, %f84;
	setp.lt.f32 	%p20, %f85, 0f3F800000;
	selp.u32 	%r100, 1, 0, %p20;
	ld.global.v2.f32 	{%f86, %f87}, [%rd22+2048];
	mul.f32 	%f88, %f87, %f87;
	fma.rn.f32 	%f89, %f86, %f86, %f88;
	sqrt.rn.f32 	%f90, %f89;
	setp.lt.f32 	%p21, %f90, 0f3F800000;
	selp.u32 	%r101, 1, 0, %p21;
	ld.global.v2.f32 	{%f91, %f92}, [%rd22+4096];
	mul.f32 	%f93, %f92, %f92;
	fma.rn.f32 	%f94, %f91, %f91, %f93;
	sqrt.rn.f32 	%f95, %f94;
	setp.lt.f32 	%p22, %f95, 0f3F800000;
	selp.u32 	%r102, 1, 0, %p22;
	ld.global.v2.f32 	{%f96, %f97}, [%rd22+6144];
	mul.f32 	%f98, %f97, %f97;
	fma.rn.f32 	%f99, %f96, %f96, %f98;
	sqrt.rn.f32 	%f100, %f99;
	setp.lt.f32 	%p23, %f100, 0f3F800000;
	selp.u32 	%r103, 1, 0, %p23;
	ld.global.v2.f32 	{%f101, %f102}, [%rd22+8192];
	mul.f32 	%f103, %f102, %f102;
	fma.rn.f32 	%f104, %f101, %f101, %f103;
	sqrt.rn.f32 	%f105, %f104;
	setp.lt.f32 	%p24, %f105, 0f3F800000;
	selp.u32 	%r104, 1, 0, %p24;
	ld.global.v2.f32 	{%f106, %f107}, [%rd22+10240];
	mul.f32 	%f108, %f107, %f107;
	fma.rn.f32 	%f109, %f106, %f106, %f108;
	sqrt.rn.f32 	%f110, %f109;
	setp.lt.f32 	%p25, %f110, 0f3F800000;
	selp.u32 	%r105, 1, 0, %p25;
	ld.global.v2.f32 	{%f111, %f112}, [%rd22+12288];
	mul.f32 	%f113, %f112, %f112;
	fma.rn.f32 	%f114, %f111, %f111, %f113;
	sqrt.rn.f32 	%f115, %f114;
	setp.lt.f32 	%p26, %f115, 0f3F800000;
	selp.u32 	%r106, 1, 0, %p26;
	ld.global.v2.f32 	{%f116, %f117}, [%rd22+14336];
	mul.f32 	%f118, %f117, %f117;
	fma.rn.f32 	%f119, %f116, %f116, %f118;
	sqrt.rn.f32 	%f120, %f119;
	setp.lt.f32 	%p27, %f120, 0f3F800000;
	selp.u32 	%r107, 1, 0, %p27;
	ld.global.v2.f32 	{%f121, %f122}, [%rd22+16384];
	mul.f32 	%f123, %f122, %f122;
	fma.rn.f32 	%f124, %f121, %f121, %f123;
	sqrt.rn.f32 	%f125, %f124;
	setp.lt.f32 	%p28, %f125, 0f3F800000;
	selp.u32 	%r108, 1, 0, %p28;
	ld.global.v2.f32 	{%f126, %f127}, [%rd22+18432];
	mul.f32 	%f128, %f127, %f127;
	fma.rn.f32 	%f129, %f126, %f126, %f128;
	sqrt.rn.f32 	%f130, %f129;
	setp.lt.f32 	%p29, %f130, 0f3F800000;
	selp.u32 	%r109, 1, 0, %p29;
	ld.global.v2.f32 	{%f131, %f132}, [%rd22+20480];
	mul.f32 	%f133, %f132, %f132;
	fma.rn.f32 	%f134, %f131, %f131, %f133;
	sqrt.rn.f32 	%f135, %f134;
	setp.lt.f32 	%p30, %f135, 0f3F800000;
	selp.u32 	%r110, 1, 0, %p30;
	ld.global.v2.f32 	{%f136, %f137}, [%rd22+22528];
	mul.f32 	%f138, %f137, %f137;
	fma.rn.f32 	%f139, %f136, %f136, %f138;
	sqrt.rn.f32 	%f140, %f139;
	setp.lt.f32 	%p31, %f140, 0f3F800000;
	selp.u32 	%r111, 1, 0, %p31;
	ld.global.v2.f32 	{%f141, %f142}, [%rd22+24576];
	mul.f32 	%f143, %f142, %f142;
	fma.rn.f32 	%f144, %f141, %f141, %f143;
	sqrt.rn.f32 	%f145, %f144;
	setp.lt.f32 	%p32, %f145, 0f3F800000;
	selp.u32 	%r112, 1, 0, %p32;
	ld.global.v2.f32 	{%f146, %f147}, [%rd22+26624];
	mul.f32 	%f148, %f147, %f147;
	fma.rn.f32 	%f149, %f146, %f146, %f148;
	sqrt.rn.f32 	%f150, %f149;
	setp.lt.f32 	%p33, %f150, 0f3F800000;
	selp.u32 	%r113, 1, 0, %p33;
	ld.global.v2.f32 	{%f151, %f152}, [%rd22+28672];
	mul.f32 	%f153, %f152, %f152;
	fma.rn.f32 	%f154, %f151, %f151, %f153;
	sqrt.rn.f32 	%f155, %f154;
	setp.lt.f32 	%p34, %f155, 0f3F800000;
	selp.u32 	%r114, 1, 0, %p34;
	ld.global.v2.f32 	{%f156, %f157}, [%rd22+30720];
	mul.f32 	%f158, %f157, %f157;
	fma.rn.f32 	%f159, %f156, %f156, %f158;
	sqrt.rn.f32 	%f160, %f159;
	setp.lt.f32 	%p35, %f160, 0f3F800000;
	selp.u32 	%r115, 1, 0, %p35;
	add.s32 	%r116, %r398, %r100;
	add.s32 	%r117, %r116, %r101;
	add.s32 	%r118, %r117, %r102;
	add.s32 	%r119, %r118, %r103;
	add.s32 	%r120, %r119, %r104;
	add.s32 	%r121, %r120, %r105;
	add.s32 	%r122, %r121, %r106;
	add.s32 	%r123, %r122, %r107;
	add.s32 	%r124, %r123, %r108;
	add.s32 	%r125, %r124, %r109;
	add.s32 	%r126, %r125, %r110;
	add.s32 	%r127, %r126, %r111;
	add.s32 	%r128, %r127, %r112;
	add.s32 	%r129, %r128, %r113;
	add.s32 	%r130, %r129, %r114;
	add.s32 	%r398, %r130, %r115;
	sub.s64 	%rd23, %rd16, %rd51;
	setp.lt.u64 	%p36, %rd23, 4096;
	@%p36 bra 	$L__BB5_43;
	add.s64 	%rd51, %rd51, 4096;
	setp.le.u64 	%p37, %rd51, %rd8;
	@%p37 bra 	$L__BB5_29;
$L__BB5_31:
	setp.le.u64 	%p38, %rd16, %rd51;
	cvt.u32.u64 	%r131, %rd51;
	cvt.u32.u64 	%r132, %rd16;
	sub.s32 	%r133, %r132, %r131;
	setp.ge.s32 	%p39, %r36, %r133;
	or.pred  	%p40, %p38, %p39;
	@%p40 bra 	$L__BB5_43;
	not.b32 	%r137, %r36;
	add.s32 	%r138, %r137, %r132;
	sub.s32 	%r41, %r138, %r131;
	shr.u32 	%r140, %r41, 8;
	add.s32 	%r42, %r140, 1;
	and.b32  	%r43, %r42, 7;
	setp.lt.u32 	%p41, %r41, 1792;
	mov.u32 	%r390, %r36;
	@%p41 bra 	$L__BB5_35;
	and.b32  	%r141, %r42, 33554424;
	neg.s32 	%r386, %r141;
	add.s64 	%rd24, %rd51, %rd6;
	shl.b64 	%rd25, %rd24, 3;
	add.s64 	%rd26, %rd25, %rd2;
	add.s64 	%rd52, %rd26, 8192;
	mov.u32 	%r390, %r36;
$L__BB5_34:
	.pragma "nounroll";
	ld.global.v2.f32 	{%f161, %f162}, [%rd52+-8192];
	mul.f32 	%f163, %f162, %f162;
	fma.rn.f32 	%f164, %f161, %f161, %f163;
	sqrt.rn.f32 	%f165, %f164;
	setp.lt.f32 	%p42, %f165, 0f3F800000;
	selp.u32 	%r142, 1, 0, %p42;
	add.s32 	%r143, %r398, %r142;
	ld.global.v2.f32 	{%f166, %f167}, [%rd52+-6144];
	mul.f32 	%f168, %f167, %f167;
	fma.rn.f32 	%f169, %f166, %f166, %f168;
	sqrt.rn.f32 	%f170, %f169;
	setp.lt.f32 	%p43, %f170, 0f3F800000;
	selp.u32 	%r144, 1, 0, %p43;
	add.s32 	%r145, %r143, %r144;
	ld.global.v2.f32 	{%f171, %f172}, [%rd52+-4096];
	mul.f32 	%f173, %f172, %f172;
	fma.rn.f32 	%f174, %f171, %f171, %f173;
	sqrt.rn.f32 	%f175, %f174;
	setp.lt.f32 	%p44, %f175, 0f3F800000;
	selp.u32 	%r146, 1, 0, %p44;
	add.s32 	%r147, %r145, %r146;
	ld.global.v2.f32 	{%f176, %f177}, [%rd52+-2048];
	mul.f32 	%f178, %f177, %f177;
	fma.rn.f32 	%f179, %f176, %f176, %f178;
	sqrt.rn.f32 	%f180, %f179;
	setp.lt.f32 	%p45, %f180, 0f3F800000;
	selp.u32 	%r148, 1, 0, %p45;
	add.s32 	%r149, %r147, %r148;
	ld.global.v2.f32 	{%f181, %f182}, [%rd52];
	mul.f32 	%f183, %f182, %f182;
	fma.rn.f32 	%f184, %f181, %f181, %f183;
	sqrt.rn.f32 	%f185, %f184;
	setp.lt.f32 	%p46, %f185, 0f3F800000;
	selp.u32 	%r150, 1, 0, %p46;
	add.s32 	%r151, %r149, %r150;
	ld.global.v2.f32 	{%f186, %f187}, [%rd52+2048];
	mul.f32 	%f188, %f187, %f187;
	fma.rn.f32 	%f189, %f186, %f186, %f188;
	sqrt.rn.f32 	%f190, %f189;
	setp.lt.f32 	%p47, %f190, 0f3F800000;
	selp.u32 	%r152, 1, 0, %p47;
	add.s32 	%r153, %r151, %r152;
	ld.global.v2.f32 	{%f191, %f192}, [%rd52+4096];
	mul.f32 	%f193, %f192, %f192;
	fma.rn.f32 	%f194, %f191, %f191, %f193;
	sqrt.rn.f32 	%f195, %f194;
	setp.lt.f32 	%p48, %f195, 0f3F800000;
	selp.u32 	%r154, 1, 0, %p48;
	add.s32 	%r155, %r153, %r154;
	ld.global.v2.f32 	{%f196, %f197}, [%rd52+6144];
	mul.f32 	%f198, %f197, %f197;
	fma.rn.f32 	%f199, %f196, %f196, %f198;
	sqrt.rn.f32 	%f200, %f199;
	setp.lt.f32 	%p49, %f200, 0f3F800000;
	selp.u32 	%r156, 1, 0, %p49;
	add.s32 	%r398, %r155, %r156;
	add.s32 	%r390, %r390, 2048;
	add.s32 	%r386, %r386, 8;
	add.s64 	%rd52, %rd52, 16384;
	setp.ne.s32 	%p50, %r386, 0;
	@%p50 bra 	$L__BB5_34;
$L__BB5_35:
	setp.eq.s32 	%p51, %r43, 0;
	@%p51 bra 	$L__BB5_43;
	setp.lt.u32 	%p52, %r43, 4;
	@%p52 bra 	$L__BB5_38;
	cvt.u64.u32 	%rd27, %r390;
	add.s64 	%rd28, %rd51, %rd27;
	shl.b64 	%rd29, %rd28, 3;
	add.s64 	%rd30, %rd2, %rd29;
	ld.global.v2.f32 	{%f201, %f202}, [%rd30];
	mul.f32 	%f203, %f202, %f202;
	fma.rn.f32 	%f204, %f201, %f201, %f203;
	sqrt.rn.f32 	%f205, %f204;
	setp.lt.f32 	%p53, %f205, 0f3F800000;
	selp.u32 	%r158, 1, 0, %p53;
	add.s32 	%r159, %r398, %r158;
	ld.global.v2.f32 	{%f206, %f207}, [%rd30+2048];
	mul.f32 	%f208, %f207, %f207;
	fma.rn.f32 	%f209, %f206, %f206, %f208;
	sqrt.rn.f32 	%f210, %f209;
	setp.lt.f32 	%p54, %f210, 0f3F800000;
	selp.u32 	%r160, 1, 0, %p54;
	add.s32 	%r161, %r159, %r160;
	ld.global.v2.f32 	{%f211, %f212}, [%rd30+4096];
	mul.f32 	%f213, %f212, %f212;
	fma.rn.f32 	%f214, %f211, %f211, %f213;
	sqrt.rn.f32 	%f215, %f214;
	setp.lt.f32 	%p55, %f215, 0f3F800000;
	selp.u32 	%r162, 1, 0, %p55;
	add.s32 	%r163, %r161, %r162;
	ld.global.v2.f32 	{%f216, %f217}, [%rd30+6144];
	mul.f32 	%f218, %f217, %f217;
	fma.rn.f32 	%f219, %f216, %f216, %f218;
	sqrt.rn.f32 	%f220, %f219;
	setp.lt.f32 	%p56, %f220, 0f3F800000;
	selp.u32 	%r164, 1, 0, %p56;
	add.s32 	%r398, %r163, %r164;
	add.s32 	%r390, %r390, 1024;
$L__BB5_38:
	and.b32  	%r166, %r42, 3;
	setp.eq.s32 	%p57, %r166, 0;
	@%p57 bra 	$L__BB5_43;
	setp.eq.s32 	%p58, %r166, 1;
	@%p58 bra 	$L__BB5_41;
	cvt.u64.u32 	%rd31, %r390;
	add.s64 	%rd32, %rd51, %rd31;
	shl.b64 	%rd33, %rd32, 3;
	add.s64 	%rd34, %rd2, %rd33;
	ld.global.v2.f32 	{%f221, %f222}, [%rd34];
	mul.f32 	%f223, %f222, %f222;
	fma.rn.f32 	%f224, %f221, %f221, %f223;
	sqrt.rn.f32 	%f225, %f224;
	setp.lt.f32 	%p59, %f225, 0f3F800000;
	selp.u32 	%r167, 1, 0, %p59;
	add.s32 	%r168, %r398, %r167;
	ld.global.v2.f32 	{%f226, %f227}, [%rd34+2048];
	mul.f32 	%f228, %f227, %f227;
	fma.rn.f32 	%f229, %f226, %f226, %f228;
	sqrt.rn.f32 	%f230, %f229;
	setp.lt.f32 	%p60, %f230, 0f3F800000;
	selp.u32 	%r169, 1, 0, %p60;
	add.s32 	%r398, %r168, %r169;
	add.s32 	%r390, %r390, 512;
$L__BB5_41:
	and.b32  	%r170, %r41, 256;
	setp.ne.s32 	%p61, %r170, 0;
	@%p61 bra 	$L__BB5_43;
	cvt.u64.u32 	%rd35, %r390;
	add.s64 	%rd36, %rd51, %rd35;
	shl.b64 	%rd37, %rd36, 3;
	add.s64 	%rd38, %rd2, %rd37;
	ld.global.v2.f32 	{%f231, %f232}, [%rd38];
	mul.f32 	%f233, %f232, %f232;
	fma.rn.f32 	%f234, %f231, %f231, %f233;
	sqrt.rn.f32 	%f235, %f234;
	setp.lt.f32 	%p62, %f235, 0f3F800000;
	selp.u32 	%r171, 1, 0, %p62;
	add.s32 	%r398, %r398, %r171;
$L__BB5_43:
	// begin inline asm
	mov.u32 %r172, %laneid;
	// end inline asm
	mov.b32 	%r175, 1;
	mov.b32 	%r196, 31;
	mov.b32 	%r197, -1;
	// begin inline asm
	shfl.sync.down.b32 %r173, %r398, %r175, %r196, %r197;
	// end inline asm
	setp.gt.s32 	%p63, %r172, 30;
	selp.b32 	%r198, 0, %r173, %p63;
	add.s32 	%r179, %r198, %r398;
	mov.b32 	%r180, 2;
	// begin inline asm
	shfl.sync.down.b32 %r178, %r179, %r180, %r196, %r197;
	// end inline asm
	setp.gt.s32 	%p64, %r172, 29;
	selp.b32 	%r199, 0, %r178, %p64;
	add.s32 	%r184, %r179, %r199;
	mov.b32 	%r185, 4;
	// begin inline asm
	shfl.sync.down.b32 %r183, %r184, %r185, %r196, %r197;
	// end inline asm
	setp.gt.s32 	%p65, %r172, 27;
	selp.b32 	%r200, 0, %r183, %p65;
	add.s32 	%r189, %r184, %r200;
	mov.b32 	%r190, 8;
	// begin inline asm
	shfl.sync.down.b32 %r188, %r189, %r190, %r196, %r197;
	// end inline asm
	setp.gt.s32 	%p66, %r172, 23;
	selp.b32 	%r201, 0, %r188, %p66;
	add.s32 	%r194, %r189, %r201;
	mov.b32 	%r195, 16;
	// begin inline asm
	shfl.sync.down.b32 %r193, %r194, %r195, %r196, %r197;
	// end inline asm
	setp.gt.s32 	%p67, %r172, 15;
	selp.b32 	%r202, 0, %r193, %p67;
	add.s32 	%r399, %r194, %r202;
	setp.ne.s32 	%p68, %r172, 0;
	@%p68 bra 	$L__BB5_45;
	shr.u32 	%r203, %r36, 3;
	and.b32  	%r204, %r203, 124;
	mov.u32 	%r205, _ZZN3cub18CUB_300001_SM_10006detail6reduce28DeviceReduceSingleTileKernelINS2_10policy_hubIjyN4cuda3std3__44plusIjEEE10Policy1000EN6thrust24THRUST_300001_SM_1000_NS6detail15normal_iteratorINSD_10device_ptrI6float2EEEEPiyS9_ij14isInsideCircleEEvT0_T1_T2_T3_T4_T6_E12temp_storage;
	add.s32 	%r206, %r205, %r204;
	st.shared.u32 	[%r206+8], %r399;
$L__BB5_45:
	bar.sync 	0;
	setp.ne.s32 	%p69, %r36, 0;
	@%p69 bra 	$L__BB5_47;
	ld.shared.u32 	%r207, [_ZZN3cub18CUB_300001_SM_10006detail6reduce28DeviceReduceSingleTileKernelINS2_10policy_hubIjyN4cuda3std3__44plusIjEEE10Policy1000EN6thrust24THRUST_300001_SM_1000_NS6detail15normal_iteratorINSD_10device_ptrI6float2EEEEPiyS9_ij14isInsideCircleEEvT0_T1_T2_T3_T4_T6_E12temp_storage+12];
	add.s32 	%r208, %r207, %r399;
	ld.shared.u32 	%r209, [_ZZN3cub18CUB_300001_SM_10006detail6reduce28DeviceReduceSingleTileKernelINS2_10policy_hubIjyN4cuda3std3__44plusIjEEE10Policy1000EN6thrust24THRUST_300001_SM_1000_NS6detail15normal_iteratorINSD_10device_ptrI6float2EEEEPiyS9_ij14isInsideCircleEEvT0_T1_T2_T3_T4_T6_E12temp_storage+16];
	add.s32 	%r210, %r208, %r209;
	ld.shared.u32 	%r211, [_ZZN3cub18CUB_300001_SM_10006detail6reduce28DeviceReduceSingleTileKernelINS2_10policy_hubIjyN4cuda3std3__44plusIjEEE10Policy1000EN6thrust24THRUST_300001_SM_1000_NS6detail15normal_iteratorINSD_10device_ptrI6float2EEEEPiyS9_ij14isInsideCircleEEvT0_T1_T2_T3_T4_T6_E12temp_storage+20];
	add.s32 	%r212, %r210, %r211;
	ld.shared.u32 	%r213, [_ZZN3cub18CUB_300001_SM_10006detail6reduce28DeviceReduceSingleTileKernelINS2_10policy_hubIjyN4cuda3std3__44plusIjEEE10Policy1000EN6thrust24THRUST_300001_SM_1000_NS6detail15normal_iteratorINSD_10device_ptrI6float2EEEEPiyS9_ij14isInsideCircleEEvT0_T1_T2_T3_T4_T6_E12temp_storage+24];
	add.s32 	%r214, %r212, %r213;
	ld.shared.u32 	%r215, [_ZZN3cub18CUB_300001_SM_10006detail6reduce28DeviceReduceSingleTileKernelINS2_10policy_hubIjyN4cuda3std3__44plusIjEEE10Policy1000EN6thrust24THRUST_300001_SM_1000_NS6detail15normal_iteratorINSD_10device_ptrI6float2EEEEPiyS9_ij14isInsideCircleEEvT0_T1_T2_T3_T4_T6_E12temp_storage+28];
	add.s32 	%r216, %r214, %r215;
	ld.shared.u32 	%r217, [_ZZN3cub18CUB_300001_SM_10006detail6reduce28DeviceReduceSingleTileKernelINS2_10policy_hubIjyN4cuda3std3__44plusIjEEE10Policy1000EN6thrust24THRUST_300001_SM_1000_NS6detail15normal_iteratorINSD_10device_ptrI6float2EEEEPiyS9_ij14isInsideCircleEEvT0_T1_T2_T3_T4_T6_E12temp_storage+32];
	add.s32 	%r218, %r216, %r217;
	ld.shared.u32 	%r219, [_ZZN3cub18CUB_300001_SM_10006detail6reduce28DeviceReduceSingleTileKernelINS2_10policy_hubIjyN4cuda3std3__44plusIjEEE10Policy1000EN6thrust24THRUST_300001_SM_1000_NS6detail15normal_iteratorINSD_10device_ptrI6float2EEEEPiyS9_ij14isInsideCircleEEvT0_T1_T2_T3_T4_T6_E12temp_storage+36];
	add.s32 	%r399, %r218, %r219;
$L__BB5_47:
	mov.u32 	%r366, %tid.x;
	setp.ne.s32 	%p118, %r366, 0;
	@%p118 bra 	$L__BB5_49;
	add.s32 	%r367, %r399, %r69;
	st.global.u32 	[%rd1], %r367;
$L__BB5_49:
	ret;

}
	// .globl	_ZN3cub18CUB_300001_SM_10006detail6reduce18DeviceReduceKernelINS2_10policy_hubIjyN4cuda3std3__44plusIjEEE10Policy1000EN6thrust24THRUST_300001_SM_1000_NS6detail15normal_iteratorINSD_10device_ptrI6float2EEEEyS9_j14isInsideCircleEEvT0_PT3_T1_NS0_13GridEvenShareISO_EET2_T4_
.visible .entry _ZN3cub18CUB_300001_SM_10006detail6reduce18DeviceReduceKernelINS2_10policy_hubIjyN4cuda3std3__44plusIjEEE10Policy1000EN6thrust24THRUST_300001_SM_1000_NS6detail15normal_iteratorINSD_10device_ptrI6float2EEEEyS9_j14isInsideCircleEEvT0_PT3_T1_NS0_13GridEvenShareISO_EET2_T4_(
	.param .align 8 .b8 _ZN3cub18CUB_300001_SM_10006detail6reduce18DeviceReduceKernelINS2_10policy_hubIjyN4cuda3std3__44plusIjEEE10Policy1000EN6thrust24THRUST_300001_SM_1000_NS6detail15normal_iteratorINSD_10device_ptrI6float2EEEEyS9_j14isInsideCircleEEvT0_PT3_T1_NS0_13GridEvenShareISO_EET2_T4__param_0[8],
	.param .u64 .ptr .align 1 _ZN3cub18CUB_300001_SM_10006detail6reduce18DeviceReduceKernelINS2_10policy_hubIjyN4cuda3std3__44plusIjEEE10Policy1000EN6thrust24THRUST_300001_SM_1000_NS6detail15normal_iteratorINSD_10device_ptrI6float2EEEEyS9_j14isInsideCircleEEvT0_PT3_T1_NS0_13GridEvenShareISO_EET2_T4__param_1,
	.param .u64 _ZN3cub18CUB_300001_SM_10006detail6reduce18DeviceReduceKernelINS2_10policy_hubIjyN4cuda3std3__44plusIjEEE10Policy1000EN6thrust24THRUST_300001_SM_1000_NS6detail15normal_iteratorINSD_10device_ptrI6float2EEEEyS9_j14isInsideCircleEEvT0_PT3_T1_NS0_13GridEvenShareISO_EET2_T4__param_2,
	.param .align 8 .b8 _ZN3cub18CUB_300001_SM_10006detail6reduce18DeviceReduceKernelINS2_10policy_hubIjyN4cuda3std3__44plusIjEEE10Policy1000EN6thrust24THRUST_300001_SM_1000_NS6detail15normal_iteratorINSD_10device_ptrI6float2EEEEyS9_j14isInsideCircleEEvT0_PT3_T1_NS0_13GridEvenShareISO_EET2_T4__param_3[72],
	.param .align 1 .b8 _ZN3cub18CUB_300001_SM_10006detail6reduce18DeviceReduceKernelINS2_10policy_hubIjyN4cuda3std3__44plusIjEEE10Policy1000EN6thrust24THRUST_300001_SM_1000_NS6detail15normal_iteratorINSD_10device_ptrI6float2EEEEyS9_j14isInsideCircleEEvT0_PT3_T1_NS0_13GridEvenShareISO_EET2_T4__param_4[1],
	.param .align 1 .b8 _ZN3cub18CUB_300001_SM_10006detail6reduce18DeviceReduceKernelINS2_10policy_hubIjyN4cuda3std3__44plusIjEEE10Policy1000EN6thrust24THRUST_300001_SM_1000_NS6detail15normal_iteratorINSD_10device_ptrI6float2EEEEyS9_j14isInsideCircleEEvT0_PT3_T1_NS0_13GridEvenShareISO_EET2_T4__param_5[1]
)
.maxntid 256
{
	.reg .pred 	%p<118>;
	.reg .b32 	%r<428>;
	.reg .b32 	%f<316>;
	.reg .b64 	%rd<68>;
	// demoted variable
	.shared .align 4 .b8 _ZZN3cub18CUB_300001_SM_10006detail6reduce18DeviceReduceKernelINS2_10policy_hubIjyN4cuda3std3__44plusIjEEE10Policy1000EN6thrust24THRUST_300001_SM_1000_NS6detail15normal_iteratorINSD_10device_ptrI6float2EEEEyS9_j14isInsideCircleEEvT0_PT3_T1_NS0_13GridEvenShareISO_EET2_T4_E12temp_storage[44];
	ld.param.u64 	%rd1, [_ZN3cub18CUB_300001_SM_10006detail6reduce18DeviceReduceKernelINS2_10policy_hubIjyN4cuda3std3__44plusIjEEE10Policy1000EN6thrust24THRUST_300001_SM_1000_NS6detail15normal_iteratorINSD_10device_ptrI6float2EEEEyS9_j14isInsideCircleEEvT0_PT3_T1_NS0_13GridEvenShareISO_EET2_T4__param_3+32];
	ld.param.u32 	%r1, [_ZN3cub18CUB_300001_SM_10006detail6reduce18DeviceReduceKernelINS2_10policy_hubIjyN4cuda3std3__44plusIjEEE10Policy1000EN6thrust24THRUST_300001_SM_1000_NS6detail15normal_iteratorINSD_10device_ptrI6float2EEEEyS9_j14isInsideCircleEEvT0_PT3_T1_NS0_13GridEvenShareISO_EET2_T4__param_3+40];
	ld.param.u64 	%rd19, [_ZN3cub18CUB_300001_SM_10006detail6reduce18DeviceReduceKernelINS2_10policy_hubIjyN4cuda3std3__44plusIjEEE10Policy1000EN6thrust24THRUST_300001_SM_1000_NS6detail15normal_iteratorINSD_10device_ptrI6float2EEEEyS9_j14isInsideCircleEEvT0_PT3_T1_NS0_13GridEvenShareISO_EET2_T4__param_0];
	ld.param.u64 	%rd18, [_ZN3cub18CUB_300001_SM_10006detail6reduce18DeviceReduceKernelINS2_10policy_hubIjyN4cuda3std3__44plusIjEEE10Policy1000EN6thrust24THRUST_300001_SM_1000_NS6detail15normal_iteratorINSD_10device_ptrI6float2EEEEyS9_j14isInsideCircleEEvT0_PT3_T1_NS0_13GridEvenShareISO_EET2_T4__param_1];
	cvta.to.global.u64 	%rd2, %rd19;
	mov.u32 	%r2, %ctaid.x;
	shl.b32 	%r77, %r1, 12;
	cvt.s64.s32 	%rd3, %r77;
	shl.b32 	%r78, %r2, 12;
	cvt.u64.u32 	%rd4, %r78;
	sub.s64 	%rd5, %rd1, %rd4;
	setp.gt.u64 	%p1, %rd5, 4095;
	@%p1 bra 	$L__BB6_24;
	cvt.u32.u64 	%r245, %rd4;
	cvt.u32.u64 	%r3, %rd1;
	sub.s32 	%r4, %r3, %r245;
	mov.u32 	%r5, %tid.x;
	setp.ge.s32 	%p69, %r5, %r4;
	mov.b32 	%r410, 0;
	mov.u32 	%r402, %r5;
	@%p69 bra 	$L__BB6_3;
	add.s32 	%r247, %r245, %r5;
	mul.wide.u32 	%rd43, %r247, 8;
	add.s64 	%rd44, %rd2, %rd43;
	ld.global.v2.f32 	{%f236, %f237}, [%rd44];
	mul.f32 	%f238, %f237, %f237;
	fma.rn.f32 	%f239, %f236, %f236, %f238;
	sqrt.rn.f32 	%f240, %f239;
	setp.lt.f32 	%p70, %f240, 0f3F800000;
	selp.u32 	%r410, 1, 0, %p70;
	add.s32 	%r402, %r5, 256;
$L__BB6_3:
	setp.ge.s32 	%p71, %r402, %r4;
	@%p71 bra 	$L__BB6_15;
	not.b32 	%r250, %r402;
	add.s32 	%r10, %r250, %r3;
	sub.s32 	%r251, %r10, %r245;
	shr.u32 	%r252, %r251, 8;
	add.s32 	%r11, %r252, 1;
	and.b32  	%r12, %r11, 7;
	setp.lt.u32 	%p72, %r251, 1792;
	@%p72 bra 	$L__BB6_7;
	and.b32  	%r253, %r11, 33554424;
	neg.s32 	%r398, %r253;
	mul.wide.u32 	%rd45, %r2, 32768;
	mul.wide.u32 	%rd46, %r402, 8;
	or.b64  	%rd47, %rd45, %rd46;
	add.s64 	%rd48, %rd47, %rd2;
	add.s64 	%rd64, %rd48, 8192;
$L__BB6_6:
	.pragma "nounroll";
	ld.global.v2.f32 	{%f241, %f242}, [%rd64+-8192];
	mul.f32 	%f243, %f242, %f242;
	fma.rn.f32 	%f244, %f241, %f241, %f243;
	sqrt.rn.f32 	%f245, %f244;
	setp.lt.f32 	%p73, %f245, 0f3F800000;
	selp.u32 	%r254, 1, 0, %p73;
	add.s32 	%r255, %r410, %r254;
	ld.global.v2.f32 	{%f246, %f247}, [%rd64+-6144];
	mul.f32 	%f248, %f247, %f247;
	fma.rn.f32 	%f249, %f246, %f246, %f248;
	sqrt.rn.f32 	%f250, %f249;
	setp.lt.f32 	%p74, %f250, 0f3F800000;
	selp.u32 	%r256, 1, 0, %p74;
	add.s32 	%r257, %r255, %r256;
	ld.global.v2.f32 	{%f251, %f252}, [%rd64+-4096];
	mul.f32 	%f253, %f252, %f252;
	fma.rn.f32 	%f254, %f251, %f251, %f253;
	sqrt.rn.f32 	%f255, %f254;
	setp.lt.f32 	%p75, %f255, 0f3F800000;
	selp.u32 	%r258, 1, 0, %p75;
	add.s32 	%r259, %r257, %r258;
	ld.global.v2.f32 	{%f256, %f257}, [%rd64+-2048];
	mul.f32 	%f258, %f257, %f257;
	fma.rn.f32 	%f259, %f256, %f256, %f258;
	sqrt.rn.f32 	%f260, %f259;
	setp.lt.f32 	%p76, %f260, 0f3F800000;
	selp.u32 	%r260, 1, 0, %p76;
	add.s32 	%r261, %r259, %r260;
	ld.global.v2.f32 	{%f261, %f262}, [%rd64];
	mul.f32 	%f263, %f262, %f262;
	fma.rn.f32 	%f264, %f261, %f261, %f263;
	sqrt.rn.f32 	%f265, %f264;
	setp.lt.f32 	%p77, %f265, 0f3F800000;
	selp.u32 	%r262, 1, 0, %p77;
	add.s32 	%r263, %r261, %r262;
	ld.global.v2.f32 	{%f266, %f267}, [%rd64+2048];
	mul.f32 	%f268, %f267, %f267;
	fma.rn.f32 	%f269, %f266, %f266, %f268;
	sqrt.rn.f32 	%f270, %f269;
	setp.lt.f32 	%p78, %f270, 0f3F800000;
	selp.u32 	%r264, 1, 0, %p78;
	add.s32 	%r265, %r263, %r264;
	ld.global.v2.f32 	{%f271, %f272}, [%rd64+4096];
	mul.f32 	%f273, %f272, %f272;
	fma.rn.f32 	%f274, %f271, %f271, %f273;
	sqrt.rn.f32 	%f275, %f274;
	setp.lt.f32 	%p79, %f275, 0f3F800000;
	selp.u32 	%r266, 1, 0, %p79;
	add.s32 	%r267, %r265, %r266;
	ld.global.v2.f32 	{%f276, %f277}, [%rd64+6144];
	mul.f32 	%f278, %f277, %f277;
	fma.rn.f32 	%f279, %f276, %f276, %f278;
	sqrt.rn.f32 	%f280, %f279;
	setp.lt.f32 	%p80, %f280, 0f3F800000;
	selp.u32 	%r268, 1, 0, %p80;
	add.s32 	%r410, %r267, %r268;
	add.s32 	%r402, %r402, 2048;
	add.s32 	%r398, %r398, 8;
	add.s64 	%rd64, %rd64, 16384;
	setp.ne.s32 	%p81, %r398, 0;
	@%p81 bra 	$L__BB6_6;
$L__BB6_7:
	setp.eq.s32 	%p82, %r12, 0;
	@%p82 bra 	$L__BB6_15;
	setp.lt.u32 	%p83, %r12, 4;
	@%p83 bra 	$L__BB6_10;
	cvt.s64.s32 	%rd49, %r402;
	add.s64 	%rd50, %rd49, %rd4;
	shl.b64 	%rd51, %rd50, 3;
	add.s64 	%rd52, %rd2, %rd51;
	ld.global.v2.f32 	{%f281, %f282}, [%rd52];
	mul.f32 	%f283, %f282, %f282;
	fma.rn.f32 	%f284, %f281, %f281, %f283;
	sqrt.rn.f32 	%f285, %f284;
	setp.lt.f32 	%p84, %f285, 0f3F800000;
	selp.u32 	%r270, 1, 0, %p84;
	add.s32 	%r271, %r410, %r270;
	ld.global.v2.f32 	{%f286, %f287}, [%rd52+2048];
	mul.f32 	%f288, %f287, %f287;
	fma.rn.f32 	%f289, %f286, %f286, %f288;
	sqrt.rn.f32 	%f290, %f289;
	setp.lt.f32 	%p85, %f290, 0f3F800000;
	selp.u32 	%r272, 1, 0, %p85;
	add.s32 	%r273, %r271, %r272;
	ld.global.v2.f32 	{%f291, %f292}, [%rd52+4096];
	mul.f32 	%f293, %f292, %f292;
	fma.rn.f32 	%f294, %f291, %f291, %f293;
	sqrt.rn.f32 	%f295, %f294;
	setp.lt.f32 	%p86, %f295, 0f3F800000;
	selp.u32 	%r274, 1, 0, %p86;
	add.s32 	%r275, %r273, %r274;
	ld.global.v2.f32 	{%f296, %f297}, [%rd52+6144];
	mul.f32 	%f298, %f297, %f297;
	fma.rn.f32 	%f299, %f296, %f296, %f298;
	sqrt.rn.f32 	%f300, %f299;
	setp.lt.f32 	%p87, %f300, 0f3F800000;
	selp.u32 	%r276, 1, 0, %p87;
	add.s32 	%r410, %r275, %r276;
	add.s32 	%r402, %r402, 1024;
$L__BB6_10:
	and.b32  	%r278, %r11, 3;
	setp.eq.s32 	%p88, %r278, 0;
	@%p88 bra 	$L__BB6_15;
	setp.eq.s32 	%p89, %r278, 1;
	@%p89 bra 	$L__BB6_13;
	cvt.s64.s32 	%rd53, %r402;
	add.s64 	%rd54, %rd53, %rd4;
	shl.b64 	%rd55, %rd54, 3;
	add.s64 	%rd56, %rd2, %rd55;
	ld.global.v2.f32 	{%f301, %f302}, [%rd56];
	mul.f32 	%f303, %f302, %f302;
	fma.rn.f32 	%f304, %f301, %f301, %f303;
	sqrt.rn.f32 	%f305, %f304;
	setp.lt.f32 	%p90, %f305, 0f3F800000;
	selp.u32 	%r279, 1, 0, %p90;
	add.s32 	%r280, %r410, %r279;
	ld.global.v2.f32 	{%f306, %f307}, [%rd56+2048];
	mul.f32 	%f308, %f307, %f307;
	fma.rn.f32 	%f309, %f306, %f306, %f308;
	sqrt.rn.f32 	%f310, %f309;
	setp.lt.f32 	%p91, %f310, 0f3F800000;
	selp.u32 	%r281, 1, 0, %p91;
	add.s32 	%r410, %r280, %r281;
	add.s32 	%r402, %r402, 512;
$L__BB6_13:
	and.b32  	%r282, %r10, 256;
	setp.ne.s32 	%p92, %r282, 0;
	@%p92 bra 	$L__BB6_15;
	cvt.s64.s32 	%rd57, %r402;
	add.s64 	%rd58, %rd57, %rd4;
	shl.b64 	%rd59, %rd58, 3;
	add.s64 	%rd60, %rd2, %rd59;
	ld.global.v2.f32 	{%f311, %f312}, [%rd60];
	mul.f32 	%f313, %f312, %f312;
	fma.rn.f32 	%f314, %f311, %f311, %f313;
	sqrt.rn.f32 	%f315, %f314;
	setp.lt.f32 	%p93, %f315, 0f3F800000;
	selp.u32 	%r283, 1, 0, %p93;
	add.s32 	%r410, %r410, %r283;
$L__BB6_15:
	setp.lt.s32 	%p94, %r4, 256;
	@%p94 bra 	$L__BB6_20;
	// begin inline asm
	mov.u32 %r347, %laneid;
	// end inline asm
	mov.b32 	%r350, 1;
	mov.b32 	%r371, 31;
	mov.b32 	%r372, -1;
	// begin inline asm
	shfl.sync.down.b32 %r348, %r410, %r350, %r371, %r372;
	// end inline asm
	setp.gt.s32 	%p110, %r347, 30;
	selp.b32 	%r373, 0, %r348, %p110;
	add.s32 	%r354, %r373, %r410;
	mov.b32 	%r355, 2;
	// begin inline asm
	shfl.sync.down.b32 %r353, %r354, %r355, %r371, %r372;
	// end inline asm
	setp.gt.s32 	%p111, %r347, 29;
	selp.b32 	%r374, 0, %r353, %p111;
	add.s32 	%r359, %r354, %r374;
	mov.b32 	%r360, 4;
	// begin inline asm
	shfl.sync.down.b32 %r358, %r359, %r360, %r371, %r372;
	// end inline asm
	setp.gt.s32 	%p112, %r347, 27;
	selp.b32 	%r375, 0, %r358, %p112;
	add.s32 	%r364, %r359, %r375;
	mov.b32 	%r365, 8;
	// begin inline asm
	shfl.sync.down.b32 %r363, %r364, %r365, %r371, %r372;
	// end inline asm
	setp.gt.s32 	%p113, %r347, 23;
	selp.b32 	%r376, 0, %r363, %p113;
	add.s32 	%r369, %r364, %r376;
	mov.b32 	%r370, 16;
	// begin inline asm
	shfl.sync.down.b32 %r368, %r369, %r370, %r371, %r372;
	// end inline asm
	setp.gt.s32 	%p114, %r347, 15;
	selp.b32 	%r377, 0, %r368, %p114;
	add.s32 	%r427, %r369, %r377;
	setp.ne.s32 	%p115, %r347, 0;
	@%p115 bra 	$L__BB6_18;
	shr.u32 	%r378, %r5, 3;
	and.b32  	%r379, %r378, 124;
	mov.u32 	%r380, _ZZN3cub18CUB_300001_SM_10006detail6reduce18DeviceReduceKernelINS2_10policy_hubIjyN4cuda3std3__44plusIjEEE10Policy1000EN6thrust24THRUST_300001_SM_1000_NS6detail15normal_iteratorINSD_10device_ptrI6float2EEEEyS9_j14isInsideCircleEEvT0_PT3_T1_NS0_13GridEvenShareISO_EET2_T4_E12temp_storage;
	add.s32 	%r381, %r380, %r379;
	st.shared.u32 	[%r381+8], %r427;
$L__BB6_18:
	bar.sync 	0;
	setp.ne.s32 	%p116, %r5, 0;
	@%p116 bra 	$L__BB6_44;
	ld.shared.u32 	%r382, [_ZZN3cub18CUB_300001_SM_10006detail6reduce18DeviceReduceKernelINS2_10policy_hubIjyN4cuda3std3__44plusIjEEE10Policy1000EN6thrust24THRUST_300001_SM_1000_NS6detail15normal_iteratorINSD_10device_ptrI6float2EEEEyS9_j14isInsideCircleEEvT0_PT3_T1_NS0_13GridEvenShareISO_EET2_T4_E12temp_storage+12];
	add.s32 	%r383, %r382, %r427;
	ld.shared.u32 	%r384, [_ZZN3cub18CUB_300001_SM_10006detail6reduce18DeviceReduceKernelINS2_10policy_hubIjyN4cuda3std3__44plusIjEEE10Policy1000EN6thrust24THRUST_300001_SM_1000_NS6detail15normal_iteratorINSD_10device_ptrI6float2EEEEyS9_j14isInsideCircleEEvT0_PT3_T1_NS0_13GridEvenShareISO_EET2_T4_E12temp_storage+16];
	add.s32 	%r385, %r383, %r384;
	ld.shared.u32 	%r386, [_ZZN3cub18CUB_300001_SM_10006detail6reduce18DeviceReduceKernelINS2_10policy_hubIjyN4cuda3std3__44plusIjEEE10Policy1000EN6thrust24THRUST_300001_SM_1000_NS6detail15normal_iteratorINSD_10device_ptrI6float2EEEEyS9_j14isInsideCircleEEvT0_PT3_T1_NS0_13GridEvenShareISO_EET2_T4_E12temp_storage+20];
	add.s32 	%r387, %r385, %r386;
	ld.shared.u32 	%r388, [_ZZN3cub18CUB_300001_SM_10006detail6reduce18DeviceReduceKernelINS2_10policy_hubIjyN4cuda3std3__44plusIjEEE10Policy1000EN6thrust24THRUST_300001_SM_1000_NS6detail15normal_iteratorINSD_10device_ptrI6float2EEEEyS9_j14isInsideCircleEEvT0_PT3_T1_NS0_13GridEvenShareISO_EET2_T4_E12temp_storage+24];
	add.s32 	%r389, %r387, %r388;
	ld.shared.u32 	%r390, [_ZZN3cub18CUB_300001_SM_10006detail6reduce18DeviceReduceKernelINS2_10policy_hubIjyN4cuda3std3__44plusIjEEE10Policy1000EN6thrust24THRUST_300001_SM_1000_NS6detail15normal_iteratorINSD_10device_ptrI6float2EEEEyS9_j14isInsideCircleEEvT0_PT3_T1_NS0_13GridEvenShareISO_EET2_T4_E12temp_storage+28];
	add.s32 	%r391, %r389, %r390;
	ld.shared.u32 	%r392, [_ZZN3cub18CUB_300001_SM_10006detail6reduce18DeviceReduceKernelINS2_10policy_hubIjyN4cuda3std3__44plusIjEEE10Policy1000EN6thrust24THRUST_300001_SM_1000_NS6detail15normal_iteratorINSD_10device_ptrI6float2EEEEyS9_j14isInsideCircleEEvT0_PT3_T1_NS0_13GridEvenShareISO_EET2_T4_E12temp_storage+32];
	add.s32 	%r393, %r391, %r392;
	ld.shared.u32 	%r394, [_ZZN3cub18CUB_300001_SM_10006detail6reduce18DeviceReduceKernelINS2_10policy_hubIjyN4cuda3std3__44plusIjEEE10Policy1000EN6thrust24THRUST_300001_SM_1000_NS6detail15normal_iteratorINSD_10device_ptrI6float2EEEEyS9_j14isInsideCircleEEvT0_PT3_T1_NS0_13GridEvenShareISO_EET2_T4_E12temp_storage+36];
	add.s32 	%r427, %r393, %r394;
	bra.uni 	$L__BB6_44;
$L__BB6_20:
	// begin inline asm
	mov.u32 %r284, %laneid;
	// end inline asm
	and.b32  	%r310, %r5, 992;
	add.s32 	%r311, %r310, 32;
	setp.gt.s32 	%p95, %r311, %r4;
	not.b32 	%r312, %r310;
	add.s32 	%r313, %r4, %r312;
	selp.b32 	%r308, %r313, 31, %p95;
	mov.b32 	%r287, 1;
	mov.b32 	%r309, -1;
	// begin inline asm
	shfl.sync.down.b32 %r285, %r410, %r287, %r308, %r309;
	// end inline asm
	setp.lt.s32 	%p96, %r284, %r308;
	selp.b32 	%r314, %r285, 0, %p96;
	add.s32 	%r291, %r314, %r410;
	mov.b32 	%r292, 2;
	// begin inline asm
	shfl.sync.down.b32 %r290, %r291, %r292, %r308, %r309;
	// end inline asm
	add.s32 	%r315, %r284, 2;
	setp.gt.s32 	%p97, %r315, %r308;
	selp.b32 	%r316, 0, %r290, %p97;
	add.s32 	%r296, %r291, %r316;
	mov.b32 	%r297, 4;
	// begin inline asm
	shfl.sync.down.b32 %r295, %r296, %r297, %r308, %r309;
	// end inline asm
	add.s32 	%r317, %r284, 4;
	setp.gt.s32 	%p98, %r317, %r308;
	selp.b32 	%r318, 0, %r295, %p98;
	add.s32 	%r301, %r296, %r318;
	mov.b32 	%r302, 8;
	// begin inline asm
	shfl.sync.down.b32 %r300, %r301, %r302, %r308, %r309;
	// end inline asm
	add.s32 	%r319, %r284, 8;
	setp.gt.s32 	%p99, %r319, %r308;
	selp.b32 	%r320, 0, %r300, %p99;
	add.s32 	%r306, %r301, %r320;
	mov.b32 	%r307, 16;
	// begin inline asm
	shfl.sync.down.b32 %r305, %r306, %r307, %r308, %r309;
	// end inline asm
	add.s32 	%r321, %r284, 16;
	setp.gt.s32 	%p100, %r321, %r308;
	selp.b32 	%r322, 0, %r305, %p100;
	add.s32 	%r427, %r306, %r322;
	setp.ne.s32 	%p101, %r284, 0;
	@%p101 bra 	$L__BB6_22;
	shr.u32 	%r323, %r5, 3;
	and.b32  	%r324, %r323, 124;
	mov.u32 	%r325, _ZZN3cub18CUB_300001_SM_10006detail6reduce18DeviceReduceKernelINS2_10policy_hubIjyN4cuda3std3__44plusIjEEE10Policy1000EN6thrust24THRUST_300001_SM_1000_NS6detail15normal_iteratorINSD_10device_ptrI6float2EEEEyS9_j14isInsideCircleEEvT0_PT3_T1_NS0_13GridEvenShareISO_EET2_T4_E12temp_storage;
	add.s32 	%r326, %r325, %r324;
	st.shared.u32 	[%r326+8], %r427;
$L__BB6_22:
	bar.sync 	0;
	setp.ne.s32 	%p102, %r5, 0;
	@%p102 bra 	$L__BB6_44;
	setp.gt.s32 	%p103, %r4, 32;
	ld.shared.u32 	%r327, [_ZZN3cub18CUB_300001_SM_10006detail6reduce18DeviceReduceKernelINS2_10policy_hubIjyN4cuda3std3__44plusIjEEE10Policy1000EN6thrust24THRUST_300001_SM_1000_NS6detail15normal_iteratorINSD_10device_ptrI6float2EEEEyS9_j14isInsideCircleEEvT0_PT3_T1_NS0_13GridEvenShareISO_EET2_T4_E12temp_storage+12];
	selp.b32 	%r328, %r327, 0, %p103;
	add.s32 	%r329, %r328, %r427;
	setp.gt.s32 	%p104, %r4, 64;
	ld.shared.u32 	%r330, [_ZZN3cub18CUB_300001_SM_10006detail6reduce18DeviceReduceKernelINS2_10policy_hubIjyN4cuda3std3__44plusIjEEE10Policy1000EN6thrust24THRUST_300001_SM_1000_NS6detail15normal_iteratorINSD_10device_ptrI6float2EEEEyS9_j14isInsideCircleEEvT0_PT3_T1_NS0_13GridEvenShareISO_EET2_T4_E12temp_storage+16];
	selp.b32 	%r331, %r330, 0, %p104;
	add.s32 	%r332, %r329, %r331;
	setp.gt.s32 	%p105, %r4, 96;
	ld.shared.u32 	%r333, [_ZZN3cub18CUB_300001_SM_10006detail6reduce18DeviceReduceKernelINS2_10policy_hubIjyN4cuda3std3__44plusIjEEE10Policy1000EN6thrust24THRUST_300001_SM_1000_NS6detail15normal_iteratorINSD_10device_ptrI6float2EEEEyS9_j14isInsideCircleEEvT0_PT3_T1_NS0_13GridEvenShareISO_EET2_T4_E12temp_storage+20];
	selp.b32 	%r334, %r333, 0, %p105;
	add.s32 	%r335, %r332, %r334;
	setp.gt.s32 	%p106, %r4, 128;
	ld.shared.u32 	%r336, [_ZZN3cub18CUB_300001_SM_10006detail6reduce18DeviceReduceKernelINS2_10policy_hubIjyN4cuda3std3__44plusIjEEE10Policy1000EN6thrust24THRUST_300001_SM_1000_NS6detail15normal_iteratorINSD_10device_ptrI6float2EEEEyS9_j14isInsideCircleEEvT0_PT3_T1_NS0_13GridEvenShareISO_EET2_T4_E12temp_storage+24];
	selp.b32 	%r337, %r336, 0, %p106;
	add.s32 	%r338, %r335, %r337;
	setp.gt.s32 	%p107, %r4, 160;
	ld.shared.u32 	%r339, [_ZZN3cub18CUB_300001_SM_10006detail6reduce18DeviceReduceKernelINS2_10policy_hubIjyN4cuda3std3__44plusIjEEE10Policy1000EN6thrust24THRUST_300001_SM_1000_NS6detail15normal_iteratorINSD_10device_ptrI6float2EEEEyS9_j14isInsideCircleEEvT0_PT3_T1_NS0_13GridEvenShareISO_EET2_T4_E12temp_storage+28];
	selp.b32 	%r340, %r339, 0, %p107;
	add.s32 	%r341, %r338, %r340;
	setp.gt.s32 	%p108, %r4, 192;
	ld.shared.u32 	%r342, [_ZZN3cub18CUB_300001_SM_10006detail6reduce18DeviceReduceKernelINS2_10policy_hubIjyN4cuda3std3__44plusIjEEE10Policy1000EN6thrust24THRUST_300001_SM_1000_NS6detail15normal_iteratorINSD_10device_ptrI6float2EEEEyS9_j14isInsideCircleEEvT0_PT3_T1_NS0_13GridEvenShareISO_EET2_T4_E12temp_storage+32];
	selp.b32 	%r343, %r342, 0, %p108;
	add.s32 	%r344, %r341, %r343;
	setp.gt.s32 	%p109, %r4, 224;
	ld.shared.u32 	%r345, [_ZZN3cub18CUB_300001_SM_10006detail6reduce18DeviceReduceKernelINS2_10policy_hubIjyN4cuda3std3__44plusIjEEE10Policy1000EN6thrust24THRUST_300001_SM_1000_NS6detail15normal_iteratorINSD_10device_ptrI6float2EEEEyS9_j14isInsideCircleEEvT0_PT3_T1_NS0_13GridEvenShareISO_EET2_T4_E12temp_storage+36];
	selp.b32 	%r346, %r345, 0, %p109;
	add.s32 	%r427, %r344, %r346;
	bra.uni 	$L__BB6_44;
$L__BB6_24:
	cvt.u32.u64 	%r79, %rd4;
	mov.u32 	%r39, %tid.x;
	add.s32 	%r80, %r39, %r79;
	mul.wide.u32 	%rd20, %r80, 8;
	add.s64 	%rd21, %rd2, %rd20;
	ld.global.v2.f32 	{%f1, %f2}, [%rd21];
	mul.f32 	%f3, %f2, %f2;
	fma.rn.f32 	%f4, %f1, %f1, %f3;
	sqrt.rn.f32 	%f5, %f4;
	setp.lt.f32 	%p2, %f5, 0f3F800000;
	selp.u32 	%r81, 1, 0, %p2;
	ld.global.v2.f32 	{%f6, %f7}, [%rd21+2048];
	mul.f32 	%f8, %f7, %f7;
	fma.rn.f32 	%f9, %f6, %f6, %f8;
	sqrt.rn.f32 	%f10, %f9;
	setp.lt.f32 	%p3, %f10, 0f3F800000;
	selp.u32 	%r82, 1, 0, %p3;
	ld.global.v2.f32 	{%f11, %f12}, [%rd21+4096];
	mul.f32 	%f13, %f12, %f12;
	fma.rn.f32 	%f14, %f11, %f11, %f13;
	sqrt.rn.f32 	%f15, %f14;
	setp.lt.f32 	%p4, %f15, 0f3F800000;
	selp.u32 	%r83, 1, 0, %p4;
	ld.global.v2.f32 	{%f16, %f17}, [%rd21+6144];
	mul.f32 	%f18, %f17, %f17;
	fma.rn.f32 	%f19, %f16, %f16, %f18;
	sqrt.rn.f32 	%f20, %f19;
	setp.lt.f32 	%p5, %f20, 0f3F800000;
	selp.u32 	%r84, 1, 0, %p5;
	ld.global.v2.f32 	{%f21, %f22}, [%rd21+8192];
	mul.f32 	%f23, %f22, %f22;
	fma.rn.f32 	%f24, %f21, %f21, %f23;
	sqrt.rn.f32 	%f25, %f24;
	setp.lt.f32 	%p6, %f25, 0f3F800000;
	selp.u32 	%r85, 1, 0, %p6;
	ld.global.v2.f32 	{%f26, %f27}, [%rd21+10240];
	mul.f32 	%f28, %f27, %f27;
	fma.rn.f32 	%f29, %f26, %f26, %f28;
	sqrt.rn.f32 	%f30, %f29;
	setp.lt.f32 	%p7, %f30, 0f3F800000;
	selp.u32 	%r86, 1, 0, %p7;
	ld.global.v2.f32 	{%f31, %f32}, [%rd21+12288];
	mul.f32 	%f33, %f32, %f32;
	fma.rn.f32 	%f34, %f31, %f31, %f33;
	sqrt.rn.f32 	%f35, %f34;
	setp.lt.f32 	%p8, %f35, 0f3F800000;
	selp.u32 	%r87, 1, 0, %p8;
	ld.global.v2.f32 	{%f36, %f37}, [%rd21+14336];
	mul.f32 	%f38, %f37, %f37;
	fma.rn.f32 	%f39, %f36, %f36, %f38;
	sqrt.rn.f32 	%f40, %f39;
	setp.lt.f32 	%p9, %f40, 0f3F800000;
	selp.u32 	%r88, 1, 0, %p9;
	ld.global.v2.f32 	{%f41, %f42}, [%rd21+16384];
	mul.f32 	%f43, %f42, %f42;
	fma.rn.f32 	%f44, %f41, %f41, %f43;
	sqrt.rn.f32 	%f45, %f44;
	setp.lt.f32 	%p10, %f45, 0f3F800000;
	selp.u32 	%r89, 1, 0, %p10;
	ld.global.v2.f32 	{%f46, %f47}, [%rd21+18432];
	mul.f32 	%f48, %f47, %f47;
	fma.rn.f32 	%f49, %f46, %f46, %f48;
	sqrt.rn.f32 	%f50, %f49;
	setp.lt.f32 	%p11, %f50, 0f3F800000;
	selp.u32 	%r90, 1, 0, %p11;
	ld.global.v2.f32 	{%f51, %f52}, [%rd21+20480];
	mul.f32 	%f53, %f52, %f52;
	fma.rn.f32 	%f54, %f51, %f51, %f53;
	sqrt.rn.f32 	%f55, %f54;
	setp.lt.f32 	%p12, %f55, 0f3F800000;
	selp.u32 	%r91, 1, 0, %p12;
	ld.global.v2.f32 	{%f56, %f57}, [%rd21+22528];
	mul.f32 	%f58, %f57, %f57;
	fma.rn.f32 	%f59, %f56, %f56, %f58;
	sqrt.rn.f32 	%f60, %f59;
	setp.lt.f32 	%p13, %f60, 0f3F800000;
	selp.u32 	%r92, 1, 0, %p13;
	ld.global.v2.f32 	{%f61, %f62}, [%rd21+24576];
	mul.f32 	%f63, %f62, %f62;
	fma.rn.f32 	%f64, %f61, %f61, %f63;
	sqrt.rn.f32 	%f65, %f64;
	setp.lt.f32 	%p14, %f65, 0f3F800000;
	selp.u32 	%r93, 1, 0, %p14;
	ld.global.v2.f32 	{%f66, %f67}, [%rd21+26624];
	mul.f32 	%f68, %f67, %f67;
	fma.rn.f32 	%f69, %f66, %f66, %f68;
	sqrt.rn.f32 	%f70, %f69;
	setp.lt.f32 	%p15, %f70, 0f3F800000;
	selp.u32 	%r94, 1, 0, %p15;
	ld.global.v2.f32 	{%f71, %f72}, [%rd21+28672];
	mul.f32 	%f73, %f72, %f72;
	fma.rn.f32 	%f74, %f71, %f71, %f73;
	sqrt.rn.f32 	%f75, %f74;
	setp.lt.f32 	%p16, %f75, 0f3F800000;
	selp.u32 	%r95, 1, 0, %p16;
	ld.global.v2.f32 	{%f76, %f77}, [%rd21+30720];
	mul.f32 	%f78, %f77, %f77;
	fma.rn.f32 	%f79, %f76, %f76, %f78;
	sqrt.rn.f32 	%f80, %f79;
	setp.lt.f32 	%p17, %f80, 0f3F800000;
	selp.u32 	%r96, 1, 0, %p17;
	add.s32 	%r97, %r82, %r81;
	add.s32 	%r98, %r97, %r83;
	add.s32 	%r99, %r98, %r84;
	add.s32 	%r100, %r99, %r85;
	add.s32 	%r101, %r100, %r86;
	add.s32 	%r102, %r101, %r87;
	add.s32 	%r103, %r102, %r88;
	add.s32 	%r104, %r103, %r89;
	add.s32 	%r105, %r104, %r90;
	add.s32 	%r106, %r105, %r91;
	add.s32 	%r107, %r106, %r92;
	add.s32 	%r108, %r107, %r93;
	add.s32 	%r109, %r108, %r94;
	add.s32 	%r110, %r109, %r95;
	add.s32 	%r426, %r110, %r96;
	setp.lt.u64 	%p18, %rd5, %rd3;
	@%p18 bra 	$L__BB6_40;
	cvt.u32.u64 	%r112, %rd3;
	cvt.u64.u32 	%rd9, %r39;
	cvt.u32.u64 	%r41, %rd1;
	not.b32 	%r114, %r39;
	add.s32 	%r115, %r114, %r41;
	sub.s32 	%r116, %r115, %r112;
	sub.s32 	%r411, %r116, %r79;
	add.s64 	%rd22, %rd4, %rd3;
	add.s64 	%rd23, %rd22, %rd9;
	shl.b64 	%rd24, %rd23, 3;
	add.s64 	%rd25, %rd24, %rd2;
	add.s64 	%rd65, %rd25, 8192;
	shl.b64 	%rd11, %rd3, 3;
	mov.b32 	%r412, 0;
	mov.u64 	%rd66, %rd4;
$L__BB6_26:
	add.s64 	%rd66, %rd66, %rd3;
	add.s64 	%rd26, %rd1, -4096;
	setp.gt.u64 	%p19, %rd66, %rd26;
	@%p19 bra 	$L__BB6_28;
	add.s64 	%rd27, %rd66, %rd9;
	shl.b64 	%rd28, %rd27, 3;
	add.s64 	%rd29, %rd2, %rd28;
	ld.global.v2.f32 	{%f81, %f82}, [%rd29];
	mul.f32 	%f83, %f82, %f82;
	fma.rn.f32 	%f84, %f81, %f81, %f83;
	sqrt.rn.f32 	%f85, %f84;
	setp.lt.f32 	%p20, %f85, 0f3F800000;
	selp.u32 	%r118, 1, 0, %p20;
	ld.global.v2.f32 	{%f86, %f87}, [%rd29+2048];
	mul.f32 	%f88, %f87, %f87;
	fma.rn.f32 	%f89, %f86, %f86, %f88;
	sqrt.rn.f32 	%f90, %f89;
	setp.lt.f32 	%p21, %f90, 0f3F800000;
	selp.u32 	%r119, 1, 0, %p21;
	ld.global.v2.f32 	{%f91, %f92}, [%rd29+4096];
	mul.f32 	%f93, %f92, %f92;
	fma.rn.f32 	%f94, %f91, %f91, %f93;
	sqrt.rn.f32 	%f95, %f94;
	setp.lt.f32 	%p22, %f95, 0f3F800000;
	selp.u32 	%r120, 1, 0, %p22;
	ld.global.v2.f32 	{%f96, %f97}, [%rd29+6144];
	mul.f32 	%f98, %f97, %f97;
	fma.rn.f32 	%f99, %f96, %f96, %f98;
	sqrt.rn.f32 	%f100, %f99;
	setp.lt.f32 	%p23, %f100, 0f3F800000;
	selp.u32 	%r121, 1, 0, %p23;
	ld.global.v2.f32 	{%f101, %f102}, [%rd29+8192];
	mul.f32 	%f103, %f102, %f102;
	fma.rn.f32 	%f104, %f101, %f101, %f103;
	sqrt.rn.f32 	%f105, %f104;
	setp.lt.f32 	%p24, %f105, 0f3F800000;
	selp.u32 	%r122, 1, 0, %p24;
	ld.global.v2.f32 	{%f106, %f107}, [%rd29+10240];
	mul.f32 	%f108, %f107, %f107;
	fma.rn.f32 	%f109, %f106, %f106, %f108;
	sqrt.rn.f32 	%f110, %f109;
	setp.lt.f32 	%p25, %f110, 0f3F800000;
	selp.u32 	%r123, 1, 0, %p25;
	ld.global.v2.f32 	{%f111, %f112}, [%rd29+12288];
	mul.f32 	%f113, %f112, %f112;
	fma.rn.f32 	%f114, %f111, %f111, %f113;
	sqrt.rn.f32 	%f115, %f114;
	setp.lt.f32 	%p26, %f115, 0f3F800000;
	selp.u32 	%r124, 1, 0, %p26;
	ld.global.v2.f32 	{%f116, %f117}, [%rd29+14336];
	mul.f32 	%f118, %f117, %f117;
	fma.rn.f32 	%f119, %f116, %f116, %f118;
	sqrt.rn.f32 	%f120, %f119;
	setp.lt.f32 	%p27, %f120, 0f3F800000;
	selp.u32 	%r125, 1, 0, %p27;
	ld.global.v2.f32 	{%f121, %f122}, [%rd29+16384];
	mul.f32 	%f123, %f122, %f122;
	fma.rn.f32 	%f124, %f121, %f121, %f123;
	sqrt.rn.f32 	%f125, %f124;
	setp.lt.f32 	%p28, %f125, 0f3F800000;
	selp.u32 	%r126, 1, 0, %p28;
	ld.global.v2.f32 	{%f126, %f127}, [%rd29+18432];
	mul.f32 	%f128, %f127, %f127;
	fma.rn.f32 	%f129, %f126, %f126, %f128;
	sqrt.rn.f32 	%f130, %f129;
	setp.lt.f32 	%p29, %f130, 0f3F800000;
	selp.u32 	%r127, 1, 0, %p29;
	ld.global.v2.f32 	{%f131, %f132}, [%rd29+20480];
	mul.f32 	%f133, %f132, %f132;
	fma.rn.f32 	%f134, %f131, %f131, %f133;
	sqrt.rn.f32 	%f135, %f134;
	setp.lt.f32 	%p30, %f135, 0f3F800000;
	selp.u32 	%r128, 1, 0, %p30;
	ld.global.v2.f32 	{%f136, %f137}, [%rd29+22528];
	mul.f32 	%f138, %f137, %f137;
	fma.rn.f32 	%f139, %f136, %f136, %f138;
	sqrt.rn.f32 	%f140, %f139;
	setp.lt.f32 	%p31, %f140, 0f3F800000;
	selp.u32 	%r129, 1, 0, %p31;
	ld.global.v2.f32 	{%f141, %f142}, [%rd29+24576];
	mul.f32 	%f143, %f142, %f142;
	fma.rn.f32 	%f144, %f141, %f141, %f143;
	sqrt.rn.f32 	%f145, %f144;
	setp.lt.f32 	%p32, %f145, 0f3F800000;
	selp.u32 	%r130, 1, 0, %p32;
	ld.global.v2.f32 	{%f146, %f147}, [%rd29+26624];
	mul.f32 	%f148, %f147, %f147;
	fma.rn.f32 	%f149, %f146, %f146, %f148;
	sqrt.rn.f32 	%f150, %f149;
	setp.lt.f32 	%p33, %f150, 0f3F800000;
	selp.u32 	%r131, 1, 0, %p33;
	ld.global.v2.f32 	{%f151, %f152}, [%rd29+28672];
	mul.f32 	%f153, %f152, %f152;
	fma.rn.f32 	%f154, %f151, %f151, %f153;
	sqrt.rn.f32 	%f155, %f154;
	setp.lt.f32 	%p34, %f155, 0f3F800000;
	selp.u32 	%r132, 1, 0, %p34;
	ld.global.v2.f32 	{%f156, %f157}, [%rd29+30720];
	mul.f32 	%f158, %f157, %f157;
	fma.rn.f32 	%f159, %f156, %f156, %f158;
	sqrt.rn.f32 	%f160, %f159;
	setp.lt.f32 	%p35, %f160, 0f3F800000;
	selp.u32 	%r133, 1, 0, %p35;
	add.s32 	%r134, %r426, %r118;
	add.s32 	%r135, %r134, %r119;
	add.s32 	%r136, %r135, %r120;
	add.s32 	%r137, %r136, %r121;
	add.s32 	%r138, %r137, %r122;
	add.s32 	%r139, %r138, %r123;
	add.s32 	%r140, %r139, %r124;
	add.s32 	%r141, %r140, %r125;
	add.s32 	%r142, %r141, %r126;
	add.s32 	%r143, %r142, %r127;
	add.s32 	%r144, %r143, %r128;
	add.s32 	%r145, %r144, %r129;
	add.s32 	%r146, %r145, %r130;
	add.s32 	%r147, %r146, %r131;
	add.s32 	%r148, %r147, %r132;
	add.s32 	%r426, %r148, %r133;
	sub.s64 	%rd30, %rd1, %rd66;
	setp.lt.u64 	%p36, %rd30, %rd3;
	add.s32 	%r412, %r412, 1;
	sub.s32 	%r411, %r411, %r112;
	add.s64 	%rd65, %rd65, %rd11;
	@%p36 bra 	$L__BB6_40;
	bra.uni 	$L__BB6_26;
$L__BB6_28:
	setp.le.u64 	%p37, %rd1, %rd66;
	cvt.u32.u64 	%r149, %rd66;
	sub.s32 	%r151, %r41, %r149;
	setp.ge.s32 	%p38, %r39, %r151;
	or.pred  	%p39, %p37, %p38;
	@%p39 bra 	$L__BB6_40;
	cvt.u32.u64 	%r155, %rd4;
	not.b32 	%r156, %r39;
	add.s32 	%r49, %r156, %r41;
	add.s32 	%r157, %r112, %r155;
	sub.s32 	%r158, %r49, %r157;
	mul.lo.s32 	%r159, %r1, %r412;
	shl.b32 	%r160, %r159, 12;
	sub.s32 	%r161, %r158, %r160;
	shr.u32 	%r162, %r161, 8;
	add.s32 	%r50, %r162, 1;
	and.b32  	%r51, %r50, 7;
	setp.lt.u32 	%p40, %r161, 1792;
	mov.u32 	%r418, %r39;
	@%p40 bra 	$L__BB6_32;
	shr.u32 	%r163, %r411, 8;
	add.s32 	%r164, %r163, 1;
	and.b32  	%r165, %r164, 33554424;
	neg.s32 	%r414, %r165;
	mov.u32 	%r418, %r39;
$L__BB6_31:
	.pragma "nounroll";
	ld.global.v2.f32 	{%f161, %f162}, [%rd65+-8192];
	mul.f32 	%f163, %f162, %f162;
	fma.rn.f32 	%f164, %f161, %f161, %f163;
	sqrt.rn.f32 	%f165, %f164;
	setp.lt.f32 	%p41, %f165, 0f3F800000;
	selp.u32 	%r166, 1, 0, %p41;
	add.s32 	%r167, %r426, %r166;
	ld.global.v2.f32 	{%f166, %f167}, [%rd65+-6144];
	mul.f32 	%f168, %f167, %f167;
	fma.rn.f32 	%f169, %f166, %f166, %f168;
	sqrt.rn.f32 	%f170, %f169;
	setp.lt.f32 	%p42, %f170, 0f3F800000;
	selp.u32 	%r168, 1, 0, %p42;
	add.s32 	%r169, %r167, %r168;
	ld.global.v2.f32 	{%f171, %f172}, [%rd65+-4096];
	mul.f32 	%f173, %f172, %f172;
	fma.rn.f32 	%f174, %f171, %f171, %f173;
	sqrt.rn.f32 	%f175, %f174;
	setp.lt.f32 	%p43, %f175, 0f3F800000;
	selp.u32 	%r170, 1, 0, %p43;
	add.s32 	%r171, %r169, %r170;
	ld.global.v2.f32 	{%f176, %f177}, [%rd65+-2048];
	mul.f32 	%f178, %f177, %f177;
	fma.rn.f32 	%f179, %f176, %f176, %f178;
	sqrt.rn.f32 	%f180, %f179;
	setp.lt.f32 	%p44, %f180, 0f3F800000;
	selp.u32 	%r172, 1, 0, %p44;
	add.s32 	%r173, %r171, %r172;
	ld.global.v2.f32 	{%f181, %f182}, [%rd65];
	mul.f32 	%f183, %f182, %f182;
	fma.rn.f32 	%f184, %f181, %f181, %f183;
	sqrt.rn.f32 	%f185, %f184;
	setp.lt.f32 	%p45, %f185, 0f3F800000;
	selp.u32 	%r174, 1, 0, %p45;
	add.s32 	%r175, %r173, %r174;
	ld.global.v2.f32 	{%f186, %f187}, [%rd65+2048];
	mul.f32 	%f188, %f187, %f187;
	fma.rn.f32 	%f189, %f186, %f186, %f188;
	sqrt.rn.f32 	%f190, %f189;
	setp.lt.f32 	%p46, %f190, 0f3F800000;
	selp.u32 	%r176, 1, 0, %p46;
	add.s32 	%r177, %r175, %r176;
	ld.global.v2.f32 	{%f191, %f192}, [%rd65+4096];
	mul.f32 	%f193, %f192, %f192;
	fma.rn.f32 	%f194, %f191, %f191, %f193;
	sqrt.rn.f32 	%f195, %f194;
	setp.lt.f32 	%p47, %f195, 0f3F800000;
	selp.u32 	%r178, 1, 0, %p47;
	add.s32 	%r179, %r177, %r178;
	ld.global.v2.f32 	{%f196, %f197}, [%rd65+6144];
	mul.f32 	%f198, %f197, %f197;
	fma.rn.f32 	%f199, %f196, %f196, %f198;
	sqrt.rn.f32 	%f200, %f199;
	setp.lt.f32 	%p48, %f200, 0f3F800000;
	selp.u32 	%r180, 1, 0, %p48;
	add.s32 	%r426, %r179, %r180;
	add.s32 	%r418, %r418, 2048;
	add.s32 	%r414, %r414, 8;
	add.s64 	%rd65, %rd65, 16384;
	setp.ne.s32 	%p49, %r414, 0;
	@%p49 bra 	$L__BB6_31;
$L__BB6_32:
	setp.eq.s32 	%p50, %r51, 0;
	@%p50 bra 	$L__BB6_40;
	setp.lt.u32 	%p51, %r51, 4;
	@%p51 bra 	$L__BB6_35;
	cvt.u64.u32 	%rd31, %r418;
	add.s64 	%rd32, %rd66, %rd31;
	shl.b64 	%rd33, %rd32, 3;
	add.s64 	%rd34, %rd2, %rd33;
	ld.global.v2.f32 	{%f201, %f202}, [%rd34];
	mul.f32 	%f203, %f202, %f202;
	fma.rn.f32 	%f204, %f201, %f201, %f203;
	sqrt.rn.f32 	%f205, %f204;
	setp.lt.f32 	%p52, %f205, 0f3F800000;
	selp.u32 	%r182, 1, 0, %p52;
	add.s32 	%r183, %r426, %r182;
	ld.global.v2.f32 	{%f206, %f207}, [%rd34+2048];
	mul.f32 	%f208, %f207, %f207;
	fma.rn.f32 	%f209, %f206, %f206, %f208;
	sqrt.rn.f32 	%f210, %f209;
	setp.lt.f32 	%p53, %f210, 0f3F800000;
	selp.u32 	%r184, 1, 0, %p53;
	add.s32 	%r185, %r183, %r184;
	ld.global.v2.f32 	{%f211, %f212}, [%rd34+4096];
	mul.f32 	%f213, %f212, %f212;
	fma.rn.f32 	%f214, %f211, %f211, %f213;
	sqrt.rn.f32 	%f215, %f214;
	setp.lt.f32 	%p54, %f215, 0f3F800000;
	selp.u32 	%r186, 1, 0, %p54;
	add.s32 	%r187, %r185, %r186;
	ld.global.v2.f32 	{%f216, %f217}, [%rd34+6144];
	mul.f32 	%f218, %f217, %f217;
	fma.rn.f32 	%f219, %f216, %f216, %f218;
	sqrt.rn.f32 	%f220, %f219;
	setp.lt.f32 	%p55, %f220, 0f3F800000;
	selp.u32 	%r188, 1, 0, %p55;
	add.s32 	%r426, %r187, %r188;
	add.s32 	%r418, %r418, 1024;
$L__BB6_35:
	and.b32  	%r190, %r50, 3;
	setp.eq.s32 	%p56, %r190, 0;
	@%p56 bra 	$L__BB6_40;
	setp.eq.s32 	%p57, %r190, 1;
	@%p57 bra 	$L__BB6_38;
	cvt.u64.u32 	%rd35, %r418;
	add.s64 	%rd36, %rd66, %rd35;
	shl.b64 	%rd37, %rd36, 3;
	add.s64 	%rd38, %rd2, %rd37;
	ld.global.v2.f32 	{%f221, %f222}, [%rd38];
	mul.f32 	%f223, %f222, %f222;
	fma.rn.f32 	%f224, %f221, %f221, %f223;
	sqrt.rn.f32 	%f225, %f224;
	setp.lt.f32 	%p58, %f225, 0f3F800000;
	selp.u32 	%r191, 1, 0, %p58;
	add.s32 	%r192, %r426, %r191;
	ld.global.v2.f32 	{%f226, %f227}, [%rd38+2048];
	mul.f32 	%f228, %f227, %f227;
	fma.rn.f32 	%f229, %f226, %f226, %f228;
	sqrt.rn.f32 	%f230, %f229;
	setp.lt.f32 	%p59, %f230, 0f3F800000;
	selp.u32 	%r193, 1, 0, %p59;
	add.s32 	%r426, %r192, %r193;
	add.s32 	%r418, %r418, 512;
$L__BB6_38:
	and.b32  	%r194, %r49, 256;
	setp.ne.s32 	%p60, %r194, 0;
	@%p60 bra 	$L__BB6_40;
	cvt.u64.u32 	%rd39, %r418;
	add.s64 	%rd40, %rd66, %rd39;
	shl.b64 	%rd41, %rd40, 3;
	add.s64 	%rd42, %rd2, %rd41;
	ld.global.v2.f32 	{%f231, %f232}, [%rd42];
	mul.f32 	%f233, %f232, %f232;
	fma.rn.f32 	%f234, %f231, %f231, %f233;
	sqrt.rn.f32 	%f235, %f234;
	setp.lt.f32 	%p61, %f235, 0f3F800000;
	selp.u32 	%r195, 1, 0, %p61;
	add.s32 	%r426, %r426, %r195;
$L__BB6_40:
	// begin inline asm
	mov.u32 %r196, %laneid;
	// end inline asm
	mov.b32 	%r199, 1;
	mov.b32 	%r220, 31;
	mov.b32 	%r221, -1;
	// begin inline asm
	shfl.sync.down.b32 %r197, %r426, %r199, %r220, %r221;
	// end inline asm
	setp.gt.s32 	%p62, %r196, 30;
	selp.b32 	%r222, 0, %r197, %p62;
	add.s32 	%r203, %r222, %r426;
	mov.b32 	%r204, 2;
	// begin inline asm
	shfl.sync.down.b32 %r202, %r203, %r204, %r220, %r221;
	// end inline asm
	setp.gt.s32 	%p63, %r196, 29;
	selp.b32 	%r223, 0, %r202, %p63;
	add.s32 	%r208, %r203, %r223;
	mov.b32 	%r209, 4;
	// begin inline asm
	shfl.sync.down.b32 %r207, %r208, %r209, %r220, %r221;
	// end inline asm
	setp.gt.s32 	%p64, %r196, 27;
	selp.b32 	%r224, 0, %r207, %p64;
	add.s32 	%r213, %r208, %r224;
	mov.b32 	%r214, 8;
	// begin inline asm
	shfl.sync.down.b32 %r212, %r213, %r214, %r220, %r221;
	// end inline asm
	setp.gt.s32 	%p65, %r196, 23;
	selp.b32 	%r225, 0, %r212, %p65;
	add.s32 	%r218, %r213, %r225;
	mov.b32 	%r219, 16;
	// begin inline asm
	shfl.sync.down.b32 %r217, %r218, %r219, %r220, %r221;
	// end inline asm
	setp.gt.s32 	%p66, %r196, 15;
	selp.b32 	%r226, 0, %r217, %p66;
	add.s32 	%r427, %r218, %r226;
	setp.ne.s32 	%p67, %r196, 0;
	@%p67 bra 	$L__BB6_42;
	shr.u32 	%r227, %r39, 3;
	and.b32  	%r228, %r227, 124;
	mov.u32 	%r229, _ZZN3cub18CUB_300001_SM_10006detail6reduce18DeviceReduceKernelINS2_10policy_hubIjyN4cuda3std3__44plusIjEEE10Policy1000EN6thrust24THRUST_300001_SM_1000_NS6detail15normal_iteratorINSD_10device_ptrI6float2EEEEyS9_j14isInsideCircleEEvT0_PT3_T1_NS0_13GridEvenShareISO_EET2_T4_E12temp_storage;
	add.s32 	%r230, %r229, %r228;
	st.shared.u32 	[%r230+8], %r427;
$L__BB6_42:
	bar.sync 	0;
	setp.ne.s32 	%p68, %r39, 0;
	@%p68 bra 	$L__BB6_44;
	ld.shared.u32 	%r231, [_ZZN3cub18CUB_300001_SM_10006detail6reduce18DeviceReduceKernelINS2_10policy_hubIjyN4cuda3std3__44plusIjEEE10Policy1000EN6thrust24THRUST_300001_SM_1000_NS6detail15normal_iteratorINSD_10device_ptrI6float2EEEEyS9_j14isInsideCircleEEvT0_PT3_T1_NS0_13GridEvenShareISO_EET2_T4_E12temp_storage+12];
	add.s32 	%r232, %r231, %r427;
	ld.shared.u32 	%r233, [_ZZN3cub18CUB_300001_SM_10006detail6reduce18DeviceReduceKernelINS2_10policy_hubIjyN4cuda3std3__44plusIjEEE10Policy1000EN6thrust24THRUST_300001_SM_1000_NS6detail15normal_iteratorINSD_10device_ptrI6float2EEEEyS9_j14isInsideCircleEEvT0_PT3_T1_NS0_13GridEvenShareISO_EET2_T4_E12temp_storage+16];
	add.s32 	%r234, %r232, %r233;
	ld.shared.u32 	%r235, [_ZZN3cub18CUB_300001_SM_10006detail6reduce18DeviceReduceKernelINS2_10policy_hubIjyN4cuda3std3__44plusIjEEE10Policy1000EN6thrust24THRUST_300001_SM_1000_NS6detail15normal_iteratorINSD_10device_ptrI6float2EEEEyS9_j14isInsideCircleEEvT0_PT3_T1_NS0_13GridEvenShareISO_EET2_T4_E12temp_storage+20];
	add.s32 	%r236, %r234, %r235;
	ld.shared.u32 	%r237, [_ZZN3cub18CUB_300001_SM_10006detail6reduce18DeviceReduceKernelINS2_10policy_hubIjyN4cuda3std3__44plusIjEEE10Policy1000EN6thrust24THRUST_300001_SM_1000_NS6detail15normal_iteratorINSD_10device_ptrI6float2EEEEyS9_j14isInsideCircleEEvT0_PT3_T1_NS0_13GridEvenShareISO_EET2_T4_E12temp_storage+24];
	add.s32 	%r238, %r236, %r237;
	ld.shared.u32 	%r239, [_ZZN3cub18CUB_300001_SM_10006detail6reduce18DeviceReduceKernelINS2_10policy_hubIjyN4cuda3std3__44plusIjEEE10Policy1000EN6thrust24THRUST_300001_SM_1000_NS6detail15normal_iteratorINSD_10device_ptrI6float2EEEEyS9_j14isInsideCircleEEvT0_PT3_T1_NS0_13GridEvenShareISO_EET2_T4_E12temp_storage+28];
	add.s32 	%r240, %r238, %r239;
	ld.shared.u32 	%r241, [_ZZN3cub18CUB_300001_SM_10006detail6reduce18DeviceReduceKernelINS2_10policy_hubIjyN4cuda3std3__44plusIjEEE10Policy1000EN6thrust24THRUST_300001_SM_1000_NS6detail15normal_iteratorINSD_10device_ptrI6float2EEEEyS9_j14isInsideCircleEEvT0_PT3_T1_NS0_13GridEvenShareISO_EET2_T4_E12temp_storage+32];
	add.s32 	%r242, %r240, %r241;
	ld.shared.u32 	%r243, [_ZZN3cub18CUB_300001_SM_10006detail6reduce18DeviceReduceKernelINS2_10policy_hubIjyN4cuda3std3__44plusIjEEE10Policy1000EN6thrust24THRUST_300001_SM_1000_NS6detail15normal_iteratorINSD_10device_ptrI6float2EEEEyS9_j14isInsideCircleEEvT0_PT3_T1_NS0_13GridEvenShareISO_EET2_T4_E12temp_storage+36];
	add.s32 	%r427, %r242, %r243;
$L__BB6_44:
	mov.u32 	%r395, %tid.x;
	setp.ne.s32 	%p117, %r395, 0;
	@%p117 bra 	$L__BB6_46;
	cvta.to.global.u64 	%rd61, %rd18;
	mul.wide.u32 	%rd62, %r2, 4;
	add.s64 	%rd63, %rd61, %rd62;
	st.global.u32 	[%rd63], %r427;
$L__BB6_46:
	ret;

}
	// .globl	_ZN3cub18CUB_300001_SM_10006detail6reduce28DeviceReduceSingleTileKernelINS2_10policy_hubIjyN4cuda3std3__44plusIjEEE10Policy1000EPjPiiS9_ijNS7_10__identityEEEvT0_T1_T2_T3_T4_T6_
.visible .entry _ZN3cub18CUB_300001_SM_10006detail6reduce28DeviceReduceSingleTileKernelINS2_10policy_hubIjyN4cuda3std3__44plusIjEEE10Policy1000EPjPiiS9_ijNS7_10__identityEEEvT0_T1_T2_T3_T4_T6_(
	.param .u64 .ptr .align 1 _ZN3cub18CUB_300001_SM_10006detail6reduce28DeviceReduceSingleTileKernelINS2_10policy_hubIjyN4cuda3std3__44plusIjEEE10Policy1000EPjPiiS9_ijNS7_10__identityEEEvT0_T1_T2_T3_T4_T6__param_0,
	.param .u64 .ptr .align 1 _ZN3cub18CUB_300001_SM_10006detail6reduce28DeviceReduceSingleTileKernelINS2_10policy_hubIjyN4cuda3std3__44plusIjEEE10Policy1000EPjPiiS9_ijNS7_10__identityEEEvT0_T1_T2_T3_T4_T6__param_1,
	.param .u32 _ZN3cub18CUB_300001_SM_10006detail6reduce28DeviceReduceSingleTileKernelINS2_10policy_hubIjyN4cuda3std3__44plusIjEEE10Policy1000EPjPiiS9_ijNS7_10__identityEEEvT0_T1_T2_T3_T4_T6__param_2,
	.param .align 1 .b8 _ZN3cub18CUB_300001_SM_10006detail6reduce28DeviceReduceSingleTileKernelINS2_10policy_hubIjyN4cuda3std3__44plusIjEEE10Policy1000EPjPiiS9_ijNS7_10__identityEEEvT0_T1_T2_T3_T4_T6__param_3[1],
	.param .u32 _ZN3cub18CUB_300001_SM_10006detail6reduce28DeviceReduceSingleTileKernelINS2_10policy_hubIjyN4cuda3std3__44plusIjEEE10Policy1000EPjPiiS9_ijNS7_10__identityEEEvT0_T1_T2_T3_T4_T6__param_4,
	.param .align 1 .b8 _ZN3cub18CUB_300001_SM_10006detail6reduce28DeviceReduceSingleTileKernelINS2_10policy_hubIjyN4cuda3std3__44plusIjEEE10Policy1000EPjPiiS9_ijNS7_10__identityEEEvT0_T1_T2_T3_T4_T6__param_5[1]
)
.maxntid 256
.minnctapersm 1
{
	.reg .pred 	%p<97>;
	.reg .b32 	%r<687>;
	.reg .b64 	%rd<125>;
	// demoted variable
	.shared .align 4 .b8 _ZZN3cub18CUB_300001_SM_10006detail6reduce28DeviceReduceSingleTileKernelINS2_10policy_hubIjyN4cuda3std3__44plusIjEEE10Policy1000EPjPiiS9_ijNS7_10__identityEEEvT0_T1_T2_T3_T4_T6_E12temp_storage[44];
	ld.param.u64 	%rd16, [_ZN3cub18CUB_300001_SM_10006detail6reduce28DeviceReduceSingleTileKernelINS2_10policy_hubIjyN4cuda3std3__44plusIjEEE10Policy1000EPjPiiS9_ijNS7_10__identityEEEvT0_T1_T2_T3_T4_T6__param_0];
	ld.param.u64 	%rd17, [_ZN3cub18CUB_300001_SM_10006detail6reduce28DeviceReduceSingleTileKernelINS2_10policy_hubIjyN4cuda3std3__44plusIjEEE10Policy1000EPjPiiS9_ijNS7_10__identityEEEvT0_T1_T2_T3_T4_T6__param_1];
	ld.param.u32 	%r120, [_ZN3cub18CUB_300001_SM_10006detail6reduce28DeviceReduceSingleTileKernelINS2_10policy_hubIjyN4cuda3std3__44plusIjEEE10Policy1000EPjPiiS9_ijNS7_10__identityEEEvT0_T1_T2_T3_T4_T6__param_2];
	ld.param.u32 	%r121, [_ZN3cub18CUB_300001_SM_10006detail6reduce28DeviceReduceSingleTileKernelINS2_10policy_hubIjyN4cuda3std3__44plusIjEEE10Policy1000EPjPiiS9_ijNS7_10__identityEEEvT0_T1_T2_T3_T4_T6__param_4];
	cvta.to.global.u64 	%rd1, %rd17;
	setp.ne.s32 	%p1, %r120, 0;
	@%p1 bra 	$L__BB7_3;
	mov.u32 	%r633, %tid.x;
	setp.ne.s32 	%p96, %r633, 0;
	@%p96 bra 	$L__BB7_74;
	st.global.u32 	[%rd1], %r121;
	bra.uni 	$L__BB7_74;
$L__BB7_3:
	and.b64  	%rd18, %rd16, 15;
	setp.ne.s64 	%p2, %rd18, 0;
	@%p2 bra 	$L__BB7_38;
	setp.gt.s32 	%p49, %r120, 4095;
	@%p49 bra 	$L__BB7_22;
	mov.u32 	%r1, %tid.x;
	setp.ge.s32 	%p66, %r1, %r120;
	mov.b32 	%r644, 0;
	mov.u32 	%r639, %r1;
	@%p66 bra 	$L__BB7_7;
	mul.wide.u32 	%rd113, %r1, 4;
	add.s64 	%rd112, %rd16, %rd113;
	// begin inline asm
	ld.global.nc.u32 %r644, [%rd112];
	// end inline asm
	add.s32 	%r639, %r1, 256;
$L__BB7_7:
	setp.ge.s32 	%p67, %r639, %r120;
	@%p67 bra 	$L__BB7_13;
	not.b32 	%r507, %r639;
	add.s32 	%r6, %r120, %r507;
	and.b32  	%r508, %r6, 768;
	setp.eq.s32 	%p68, %r508, 768;
	@%p68 bra 	$L__BB7_11;
	mul.wide.u32 	%rd114, %r639, 4;
	add.s64 	%rd121, %rd16, %rd114;
	shr.u32 	%r509, %r6, 8;
	add.s32 	%r510, %r509, 1;
	and.b32  	%r511, %r510, 3;
	neg.s32 	%r636, %r511;
$L__BB7_10:
	.pragma "nounroll";
	// begin inline asm
	ld.global.nc.u32 %r512, [%rd121];
	// end inline asm
	add.s32 	%r644, %r512, %r644;
	add.s32 	%r639, %r639, 256;
	add.s64 	%rd121, %rd121, 1024;
	add.s32 	%r636, %r636, 1;
	setp.ne.s32 	%p69, %r636, 0;
	@%p69 bra 	$L__BB7_10;
$L__BB7_11:
	setp.lt.u32 	%p70, %r6, 768;
	@%p70 bra 	$L__BB7_13;
$L__BB7_12:
	mul.wide.s32 	%rd120, %r639, 4;
	add.s64 	%rd116, %rd16, %rd120;
	// begin inline asm
	ld.global.nc.u32 %r513, [%rd116];
	// end inline asm
	add.s32 	%r517, %r513, %r644;
	add.s64 	%rd117, %rd116, 1024;
	// begin inline asm
	ld.global.nc.u32 %r514, [%rd117];
	// end inline asm
	add.s32 	%r518, %r514, %r517;
	add.s64 	%rd118, %rd116, 2048;
	// begin inline asm
	ld.global.nc.u32 %r515, [%rd118];
	// end inline asm
	add.s32 	%r519, %r515, %r518;
	add.s64 	%rd119, %rd116, 3072;
	// begin inline asm
	ld.global.nc.u32 %r516, [%rd119];
	// end inline asm
	add.s32 	%r644, %r516, %r519;
	add.s32 	%r639, %r639, 1024;
	setp.lt.s32 	%p71, %r639, %r120;
	@%p71 bra 	$L__BB7_12;
$L__BB7_13:
	setp.lt.s32 	%p72, %r120, 256;
	@%p72 bra 	$L__BB7_18;
	// begin inline asm
	mov.u32 %r583, %laneid;
	// end inline asm
	mov.b32 	%r586, 1;
	mov.b32 	%r607, 31;
	mov.b32 	%r608, -1;
	// begin inline asm
	shfl.sync.down.b32 %r584, %r644, %r586, %r607, %r608;
	// end inline asm
	setp.gt.s32 	%p88, %r583, 30;
	selp.b32 	%r609, 0, %r584, %p88;
	add.s32 	%r590, %r609, %r644;
	mov.b32 	%r591, 2;
	// begin inline asm
	shfl.sync.down.b32 %r589, %r590, %r591, %r607, %r608;
	// end inline asm
	setp.gt.s32 	%p89, %r583, 29;
	selp.b32 	%r610, 0, %r589, %p89;
	add.s32 	%r595, %r590, %r610;
	mov.b32 	%r596, 4;
	// begin inline asm
	shfl.sync.down.b32 %r594, %r595, %r596, %r607, %r608;
	// end inline asm
	setp.gt.s32 	%p90, %r583, 27;
	selp.b32 	%r611, 0, %r594, %p90;
	add.s32 	%r600, %r595, %r611;
	mov.b32 	%r601, 8;
	// begin inline asm
	shfl.sync.down.b32 %r599, %r600, %r601, %r607, %r608;
	// end inline asm
	setp.gt.s32 	%p91, %r583, 23;
	selp.b32 	%r612, 0, %r599, %p91;
	add.s32 	%r605, %r600, %r612;
	mov.b32 	%r606, 16;
	// begin inline asm
	shfl.sync.down.b32 %r604, %r605, %r606, %r607, %r608;
	// end inline asm
	setp.gt.s32 	%p92, %r583, 15;
	selp.b32 	%r613, 0, %r604, %p92;
	add.s32 	%r686, %r605, %r613;
	setp.ne.s32 	%p93, %r583, 0;
	@%p93 bra 	$L__BB7_16;
	shr.u32 	%r614, %r1, 3;
	and.b32  	%r615, %r614, 124;
	mov.u32 	%r616, _ZZN3cub18CUB_300001_SM_10006detail6reduce28DeviceReduceSingleTileKernelINS2_10policy_hubIjyN4cuda3std3__44plusIjEEE10Policy1000EPjPiiS9_ijNS7_10__identityEEEvT0_T1_T2_T3_T4_T6_E12temp_storage;
	add.s32 	%r617, %r616, %r615;
	st.shared.u32 	[%r617+8], %r686;
$L__BB7_16:
	bar.sync 	0;
	setp.ne.s32 	%p94, %r1, 0;
	@%p94 bra 	$L__BB7_72;
	ld.shared.u32 	%r618, [_ZZN3cub18CUB_300001_SM_10006detail6reduce28DeviceReduceSingleTileKernelINS2_10policy_hubIjyN4cuda3std3__44plusIjEEE10Policy1000EPjPiiS9_ijNS7_10__identityEEEvT0_T1_T2_T3_T4_T6_E12temp_storage+12];
	add.s32 	%r619, %r618, %r686;
	ld.shared.u32 	%r620, [_ZZN3cub18CUB_300001_SM_10006detail6reduce28DeviceReduceSingleTileKernelINS2_10policy_hubIjyN4cuda3std3__44plusIjEEE10Policy1000EPjPiiS9_ijNS7_10__identityEEEvT0_T1_T2_T3_T4_T6_E12temp_storage+16];
	add.s32 	%r621, %r619, %r620;
	ld.shared.u32 	%r622, [_ZZN3cub18CUB_300001_SM_10006detail6reduce28DeviceReduceSingleTileKernelINS2_10policy_hubIjyN4cuda3std3__44plusIjEEE10Policy1000EPjPiiS9_ijNS7_10__identityEEEvT0_T1_T2_T3_T4_T6_E12temp_storage+20];
	add.s32 	%r623, %r621, %r622;
	ld.shared.u32 	%r624, [_ZZN3cub18CUB_300001_SM_10006detail6reduce28DeviceReduceSingleTileKernelINS2_10policy_hubIjyN4cuda3std3__44plusIjEEE10Policy1000EPjPiiS9_ijNS7_10__identityEEEvT0_T1_T2_T3_T4_T6_E12temp_storage+24];
	add.s32 	%r625, %r623, %r624;
	ld.shared.u32 	%r626, [_ZZN3cub18CUB_300001_SM_10006detail6reduce28DeviceReduceSingleTileKernelINS2_10policy_hubIjyN4cuda3std3__44plusIjEEE10Policy1000EPjPiiS9_ijNS7_10__identityEEEvT0_T1_T2_T3_T4_T6_E12temp_storage+28];
	add.s32 	%r627, %r625, %r626;
	ld.shared.u32 	%r628, [_ZZN3cub18CUB_300001_SM_10006detail6reduce28DeviceReduceSingleTileKernelINS2_10policy_hubIjyN4cuda3std3__44plusIjEEE10Policy1000EPjPiiS9_ijNS7_10__identityEEEvT0_T1_T2_T3_T4_T6_E12temp_storage+32];
	add.s32 	%r629, %r627, %r628;
	ld.shared.u32 	%r630, [_ZZN3cub18CUB_300001_SM_10006detail6reduce28DeviceReduceSingleTileKernelINS2_10policy_hubIjyN4cuda3std3__44plusIjEEE10Policy1000EPjPiiS9_ijNS7_10__identityEEEvT0_T1_T2_T3_T4_T6_E12temp_storage+36];
	add.s32 	%r686, %r629, %r630;
	bra.uni 	$L__BB7_72;
$L__BB7_18:
	// begin inline asm
	mov.u32 %r520, %laneid;
	// end inline asm
	and.b32  	%r546, %r1, 992;
	add.s32 	%r547, %r546, 32;
	setp.gt.s32 	%p73, %r547, %r120;
	not.b32 	%r548, %r546;
	add.s32 	%r549, %r120, %r548;
	selp.b32 	%r544, %r549, 31, %p73;
	mov.b32 	%r523, 1;
	mov.b32 	%r545, -1;
	// begin inline asm
	shfl.sync.down.b32 %r521, %r644, %r523, %r544, %r545;
	// end inline asm
	setp.lt.s32 	%p74, %r520, %r544;
	selp.b32 	%r550, %r521, 0, %p74;
	add.s32 	%r527, %r550, %r644;
	mov.b32 	%r528, 2;
	// begin inline asm
	shfl.sync.down.b32 %r526, %r527, %r528, %r544, %r545;
	// end inline asm
	add.s32 	%r551, %r520, 2;
	setp.gt.s32 	%p75, %r551, %r544;
	selp.b32 	%r552, 0, %r526, %p75;
	add.s32 	%r532, %r527, %r552;
	mov.b32 	%r533, 4;
	// begin inline asm
	shfl.sync.down.b32 %r531, %r532, %r533, %r544, %r545;
	// end inline asm
	add.s32 	%r553, %r520, 4;
	setp.gt.s32 	%p76, %r553, %r544;
	selp.b32 	%r554, 0, %r531, %p76;
	add.s32 	%r537, %r532, %r554;
	mov.b32 	%r538, 8;
	// begin inline asm
	shfl.sync.down.b32 %r536, %r537, %r538, %r544, %r545;
	// end inline asm
	add.s32 	%r555, %r520, 8;
	setp.gt.s32 	%p77, %r555, %r544;
	selp.b32 	%r556, 0, %r536, %p77;
	add.s32 	%r542, %r537, %r556;
	mov.b32 	%r543, 16;
	// begin inline asm
	shfl.sync.down.b32 %r541, %r542, %r543, %r544, %r545;
	// end inline asm
	add.s32 	%r557, %r520, 16;
	setp.gt.s32 	%p78, %r557, %r544;
	selp.b32 	%r558, 0, %r541, %p78;
	add.s32 	%r686, %r542, %r558;
	setp.ne.s32 	%p79, %r520, 0;
	@%p79 bra 	$L__BB7_20;
	shr.u32 	%r559, %r1, 3;
	and.b32  	%r560, %r559, 124;
	mov.u32 	%r561, _ZZN3cub18CUB_300001_SM_10006detail6reduce28DeviceReduceSingleTileKernelINS2_10policy_hubIjyN4cuda3std3__44plusIjEEE10Policy1000EPjPiiS9_ijNS7_10__identityEEEvT0_T1_T2_T3_T4_T6_E12temp_storage;
	add.s32 	%r562, %r561, %r560;
	st.shared.u32 	[%r562+8], %r686;
$L__BB7_20:
	bar.sync 	0;
	setp.ne.s32 	%p80, %r1, 0;
	@%p80 bra 	$L__BB7_72;
	setp.gt.s32 	%p81, %r120, 32;
	ld.shared.u32 	%r563, [_ZZN3cub18CUB_300001_SM_10006detail6reduce28DeviceReduceSingleTileKernelINS2_10policy_hubIjyN4cuda3std3__44plusIjEEE10Policy1000EPjPiiS9_ijNS7_10__identityEEEvT0_T1_T2_T3_T4_T6_E12temp_storage+12];
	selp.b32 	%r564, %r563, 0, %p81;
	add.s32 	%r565, %r564, %r686;
	setp.gt.s32 	%p82, %r120, 64;
	ld.shared.u32 	%r566, [_ZZN3cub18CUB_300001_SM_10006detail6reduce28DeviceReduceSingleTileKernelINS2_10policy_hubIjyN4cuda3std3__44plusIjEEE10Policy1000EPjPiiS9_ijNS7_10__identityEEEvT0_T1_T2_T3_T4_T6_E12temp_storage+16];
	selp.b32 	%r567, %r566, 0, %p82;
	add.s32 	%r568, %r565, %r567;
	setp.gt.s32 	%p83, %r120, 96;
	ld.shared.u32 	%r569, [_ZZN3cub18CUB_300001_SM_10006detail6reduce28DeviceReduceSingleTileKernelINS2_10policy_hubIjyN4cuda3std3__44plusIjEEE10Policy1000EPjPiiS9_ijNS7_10__identityEEEvT0_T1_T2_T3_T4_T6_E12temp_storage+20];
	selp.b32 	%r570, %r569, 0, %p83;
	add.s32 	%r571, %r568, %r570;
	setp.gt.s32 	%p84, %r120, 128;
	ld.shared.u32 	%r572, [_ZZN3cub18CUB_300001_SM_10006detail6reduce28DeviceReduceSingleTileKernelINS2_10policy_hubIjyN4cuda3std3__44plusIjEEE10Policy1000EPjPiiS9_ijNS7_10__identityEEEvT0_T1_T2_T3_T4_T6_E12temp_storage+24];
	selp.b32 	%r573, %r572, 0, %p84;
	add.s32 	%r574, %r571, %r573;
	setp.gt.s32 	%p85, %r120, 160;
	ld.shared.u32 	%r575, [_ZZN3cub18CUB_300001_SM_10006detail6reduce28DeviceReduceSingleTileKernelINS2_10policy_hubIjyN4cuda3std3__44plusIjEEE10Policy1000EPjPiiS9_ijNS7_10__identityEEEvT0_T1_T2_T3_T4_T6_E12temp_storage+28];
	selp.b32 	%r576, %r575, 0, %p85;
	add.s32 	%r577, %r574, %r576;
	setp.gt.s32 	%p86, %r120, 192;
	ld.shared.u32 	%r578, [_ZZN3cub18CUB_300001_SM_10006detail6reduce28DeviceReduceSingleTileKernelINS2_10policy_hubIjyN4cuda3std3__44plusIjEEE10Policy1000EPjPiiS9_ijNS7_10__identityEEEvT0_T1_T2_T3_T4_T6_E12temp_storage+32];
	selp.b32 	%r579, %r578, 0, %p86;
	add.s32 	%r580, %r577, %r579;
	setp.gt.s32 	%p87, %r120, 224;
	ld.shared.u32 	%r581, [_ZZN3cub18CUB_300001_SM_10006detail6reduce28DeviceReduceSingleTileKernelINS2_10policy_hubIjyN4cuda3std3__44plusIjEEE10Policy1000EPjPiiS9_ijNS7_10__identityEEEvT0_T1_T2_T3_T4_T6_E12temp_storage+36];
	selp.b32 	%r582, %r581, 0, %p87;
	add.s32 	%r686, %r580, %r582;
	bra.uni 	$L__BB7_72;
$L__BB7_22:
	mov.u32 	%r26, %tid.x;
	shl.b32 	%r377, %r26, 2;
	mul.wide.u32 	%rd86, %r377, 4;
	add.s64 	%rd76, %rd16, %rd86;
	// begin inline asm
	ld.global.nc.v2.u64 {%rd74, %rd75}, [%rd76];
	// end inline asm
	mov.b64 	{%r378, %r379}, %rd75;
	mov.b64 	{%r380, %r381}, %rd74;
	add.s64 	%rd79, %rd76, 4096;
	// begin inline asm
	ld.global.nc.v2.u64 {%rd77, %rd78}, [%rd79];
	// end inline asm
	mov.b64 	{%r382, %r383}, %rd78;
	mov.b64 	{%r384, %r385}, %rd77;
	add.s64 	%rd82, %rd76, 8192;
	// begin inline asm
	ld.global.nc.v2.u64 {%rd80, %rd81}, [%rd82];
	// end inline asm
	mov.b64 	{%r386, %r387}, %rd81;
	mov.b64 	{%r388, %r389}, %rd80;
	add.s64 	%rd85, %rd76, 12288;
	// begin inline asm
	ld.global.nc.v2.u64 {%rd83, %rd84}, [%rd85];
	// end inline asm
	mov.b64 	{%r390, %r391}, %rd84;
	mov.b64 	{%r392, %r393}, %rd83;
	add.s32 	%r394, %r381, %r380;
	add.s32 	%r395, %r378, %r394;
	add.s32 	%r396, %r379, %r395;
	add.s32 	%r397, %r384, %r396;
	add.s32 	%r398, %r385, %r397;
	add.s32 	%r399, %r382, %r398;
	add.s32 	%r400, %r383, %r399;
	add.s32 	%r401, %r388, %r400;
	add.s32 	%r402, %r389, %r401;
	add.s32 	%r403, %r386, %r402;
	add.s32 	%r404, %r387, %r403;
	add.s32 	%r405, %r392, %r404;
	add.s32 	%r406, %r393, %r405;
	add.s32 	%r407, %r390, %r406;
	add.s32 	%r659, %r391, %r407;
	setp.lt.u32 	%p50, %r120, 8192;
	mov.b32 	%r648, 4096;
	@%p50 bra 	$L__BB7_26;
	add.s32 	%r28, %r120, -4096;
	mov.b32 	%r648, 4096;
$L__BB7_24:
	mul.wide.s32 	%rd99, %r648, 4;
	add.s64 	%rd89, %rd76, %rd99;
	// begin inline asm
	ld.global.nc.v2.u64 {%rd87, %rd88}, [%rd89];
	// end inline asm
	mov.b64 	{%r409, %r410}, %rd88;
	mov.b64 	{%r411, %r412}, %rd87;
	add.s64 	%rd92, %rd89, 4096;
	// begin inline asm
	ld.global.nc.v2.u64 {%rd90, %rd91}, [%rd92];
	// end inline asm
	mov.b64 	{%r413, %r414}, %rd91;
	mov.b64 	{%r415, %r416}, %rd90;
	add.s64 	%rd95, %rd89, 8192;
	// begin inline asm
	ld.global.nc.v2.u64 {%rd93, %rd94}, [%rd95];
	// end inline asm
	mov.b64 	{%r417, %r418}, %rd94;
	mov.b64 	{%r419, %r420}, %rd93;
	add.s64 	%rd98, %rd89, 12288;
	// begin inline asm
	ld.global.nc.v2.u64 {%rd96, %rd97}, [%rd98];
	// end inline asm
	mov.b64 	{%r421, %r422}, %rd97;
	mov.b64 	{%r423, %r424}, %rd96;
	add.s32 	%r425, %r411, %r659;
	add.s32 	%r426, %r412, %r425;
	add.s32 	%r427, %r409, %r426;
	add.s32 	%r428, %r410, %r427;
	add.s32 	%r429, %r415, %r428;
	add.s32 	%r430, %r416, %r429;
	add.s32 	%r431, %r413, %r430;
	add.s32 	%r432, %r414, %r431;
	add.s32 	%r433, %r419, %r432;
	add.s32 	%r434, %r420, %r433;
	add.s32 	%r435, %r417, %r434;
	add.s32 	%r436, %r418, %r435;
	add.s32 	%r437, %r423, %r436;
	add.s32 	%r438, %r424, %r437;
	add.s32 	%r439, %r421, %r438;
	add.s32 	%r659, %r422, %r439;
	sub.s32 	%r440, %r120, %r648;
	setp.lt.s32 	%p51, %r440, 4096;
	@%p51 bra 	$L__BB7_34;
	add.s32 	%r648, %r648, 4096;
	setp.le.s32 	%p52, %r648, %r28;
	@%p52 bra 	$L__BB7_24;
$L__BB7_26:
	setp.le.s32 	%p53, %r120, %r648;
	@%p53 bra 	$L__BB7_34;
	sub.s32 	%r35, %r120, %r648;
	setp.ge.s32 	%p54, %r26, %r35;
	@%p54 bra 	$L__BB7_34;
	not.b32 	%r442, %r26;
	add.s32 	%r443, %r120, %r442;
	sub.s32 	%r36, %r443, %r648;
	and.b32  	%r444, %r36, 768;
	setp.eq.s32 	%p55, %r444, 768;
	mov.u32 	%r653, %r26;
	@%p55 bra 	$L__BB7_31;
	add.s32 	%r650, %r26, %r648;
	shr.u32 	%r445, %r36, 8;
	add.s32 	%r446, %r445, 1;
	and.b32  	%r447, %r446, 3;
	neg.s32 	%r649, %r447;
	mov.u32 	%r653, %r26;
$L__BB7_30:
	.pragma "nounroll";
	mul.wide.u32 	%rd101, %r650, 4;
	add.s64 	%rd100, %rd16, %rd101;
	// begin inline asm
	ld.global.nc.u32 %r448, [%rd100];
	// end inline asm
	add.s32 	%r659, %r448, %r659;
	add.s32 	%r653, %r653, 256;
	add.s32 	%r650, %r650, 256;
	add.s32 	%r649, %r649, 1;
	setp.ne.s32 	%p56, %r649, 0;
	@%p56 bra 	$L__BB7_30;
$L__BB7_31:
	setp.lt.u32 	%p57, %r36, 768;
	@%p57 bra 	$L__BB7_34;
	cvt.u64.u32 	%rd102, %r653;
	cvt.u64.u32 	%rd103, %r648;
	add.s64 	%rd104, %rd102, %rd103;
	shl.b64 	%rd105, %rd104, 2;
	add.s64 	%rd106, %rd105, %rd16;
	add.s64 	%rd122, %rd106, 2048;
	add.s32 	%r656, %r653, %r648;
$L__BB7_33:
	mul.wide.u32 	%rd111, %r656, 4;
	add.s64 	%rd107, %rd16, %rd111;
	// begin inline asm
	ld.global.nc.u32 %r449, [%rd107];
	// end inline asm
	add.s32 	%r453, %r449, %r659;
	add.s64 	%rd108, %rd122, -1024;
	// begin inline asm
	ld.global.nc.u32 %r450, [%rd108];
	// end inline asm
	add.s32 	%r454, %r450, %r453;
	// begin inline asm
	ld.global.nc.u32 %r451, [%rd122];
	// end inline asm
	add.s32 	%r455, %r451, %r454;
	add.s64 	%rd110, %rd122, 1024;
	// begin inline asm
	ld.global.nc.u32 %r452, [%rd110];
	// end inline asm
	add.s32 	%r659, %r452, %r455;
	add.s32 	%r653, %r653, 1024;
	add.s64 	%rd122, %rd122, 4096;
	add.s32 	%r656, %r656, 1024;
	setp.lt.s32 	%p58, %r653, %r35;
	@%p58 bra 	$L__BB7_33;
$L__BB7_34:
	// begin inline asm
	mov.u32 %r456, %laneid;
	// end inline asm
	mov.b32 	%r459, 1;
	mov.b32 	%r480, 31;
	mov.b32 	%r481, -1;
	// begin inline asm
	shfl.sync.down.b32 %r457, %r659, %r459, %r480, %r481;
	// end inline asm
	setp.gt.s32 	%p59, %r456, 30;
	selp.b32 	%r482, 0, %r457, %p59;
	add.s32 	%r463, %r482, %r659;
	mov.b32 	%r464, 2;
	// begin inline asm
	shfl.sync.down.b32 %r462, %r463, %r464, %r480, %r481;
	// end inline asm
	setp.gt.s32 	%p60, %r456, 29;
	selp.b32 	%r483, 0, %r462, %p60;
	add.s32 	%r468, %r463, %r483;
	mov.b32 	%r469, 4;
	// begin inline asm
	shfl.sync.down.b32 %r467, %r468, %r469, %r480, %r481;
	// end inline asm
	setp.gt.s32 	%p61, %r456, 27;
	selp.b32 	%r484, 0, %r467, %p61;
	add.s32 	%r473, %r468, %r484;
	mov.b32 	%r474, 8;
	// begin inline asm
	shfl.sync.down.b32 %r472, %r473, %r474, %r480, %r481;
	// end inline asm
	setp.gt.s32 	%p62, %r456, 23;
	selp.b32 	%r485, 0, %r472, %p62;
	add.s32 	%r478, %r473, %r485;
	mov.b32 	%r479, 16;
	// begin inline asm
	shfl.sync.down.b32 %r477, %r478, %r479, %r480, %r481;
	// end inline asm
	setp.gt.s32 	%p63, %r456, 15;
	selp.b32 	%r486, 0, %r477, %p63;
	add.s32 	%r686, %r478, %r486;
	setp.ne.s32 	%p64, %r456, 0;
	@%p64 bra 	$L__BB7_36;
	shr.u32 	%r487, %r26, 3;
	and.b32  	%r488, %r487, 124;
	mov.u32 	%r489, _ZZN3cub18CUB_300001_SM_10006detail6reduce28DeviceReduceSingleTileKernelINS2_10policy_hubIjyN4cuda3std3__44plusIjEEE10Policy1000EPjPiiS9_ijNS7_10__identityEEEvT0_T1_T2_T3_T4_T6_E12temp_storage;
	add.s32 	%r490, %r489, %r488;
	st.shared.u32 	[%r490+8], %r686;
$L__BB7_36:
	bar.sync 	0;
	setp.ne.s32 	%p65, %r26, 0;
	@%p65 bra 	$L__BB7_72;
	ld.shared.u32 	%r491, [_ZZN3cub18CUB_300001_SM_10006detail6reduce28DeviceReduceSingleTileKernelINS2_10policy_hubIjyN4cuda3std3__44plusIjEEE10Policy1000EPjPiiS9_ijNS7_10__identityEEEvT0_T1_T2_T3_T4_T6_E12temp_storage+12];
	add.s32 	%r492, %r491, %r686;
	ld.shared.u32 	%r493, [_ZZN3cub18CUB_300001_SM_10006detail6reduce28DeviceReduceSingleTileKernelINS2_10policy_hubIjyN4cuda3std3__44plusIjEEE10Policy1000EPjPiiS9_ijNS7_10__identityEEEvT0_T1_T2_T3_T4_T6_E12temp_storage+16];
	add.s32 	%r494, %r492, %r493;
	ld.shared.u32 	%r495, [_ZZN3cub18CUB_300001_SM_10006detail6reduce28DeviceReduceSingleTileKernelINS2_10policy_hubIjyN4cuda3std3__44plusIjEEE10Policy1000EPjPiiS9_ijNS7_10__identityEEEvT0_T1_T2_T3_T4_T6_E12temp_storage+20];
	add.s32 	%r496, %r494, %r495;
	ld.shared.u32 	%r497, [_ZZN3cub18CUB_300001_SM_10006detail6reduce28DeviceReduceSingleTileKernelINS2_10policy_hubIjyN4cuda3std3__44plusIjEEE10Policy1000EPjPiiS9_ijNS7_10__identityEEEvT0_T1_T2_T3_T4_T6_E12temp_storage+24];
	add.s32 	%r498, %r496, %r497;
	ld.shared.u32 	%r499, [_ZZN3cub18CUB_300001_SM_10006detail6reduce28DeviceReduceSingleTileKernelINS2_10policy_hubIjyN4cuda3std3__44plusIjEEE10Policy1000EPjPiiS9_ijNS7_10__identityEEEvT0_T1_T2_T3_T4_T6_E12temp_storage+28];
	add.s32 	%r500, %r498, %r499;
	ld.shared.u32 	%r501, [_ZZN3cub18CUB_300001_SM_10006detail6reduce28DeviceReduceSingleTileKernelINS2_10policy_hubIjyN4cuda3std3__44plusIjEEE10Policy1000EPjPiiS9_ijNS7_10__identityEEEvT0_T1_T2_T3_T4_T6_E12temp_storage+32];
	add.s32 	%r502, %r500, %r501;
	ld.shared.u32 	%r503, [_ZZN3cub18CUB_300001_SM_10006detail6reduce28DeviceReduceSingleTileKernelINS2_10policy_hubIjyN4cuda3std3__44plusIjEEE10Policy1000EPjPiiS9_ijNS7_10__identityEEEvT0_T1_T2_T3_T4_T6_E12temp_storage+36];
	add.s32 	%r686, %r502, %r503;
	bra.uni 	$L__BB7_72;
$L__BB7_38:
	setp.gt.s32 	%p3, %r120, 4095;
	@%p3 bra 	$L__BB7_56;
	mov.u32 	%r60, %tid.x;
	setp.ge.s32 	%p20, %r60, %r120;
	mov.b32 	%r670, 0;
	mov.u32 	%r665, %r60;
	@%p20 bra 	$L__BB7_41;
	mul.wide.u32 	%rd66, %r60, 4;
	add.s64 	%rd65, %rd16, %rd66;
	// begin inline asm
	ld.global.nc.u32 %r670, [%rd65];
	// end inline asm
	add.s32 	%r665, %r60, 256;
$L__BB7_41:
	setp.ge.s32 	%p21, %r665, %r120;
	@%p21 bra 	$L__BB7_47;
	not.b32 	%r252, %r665;
	add.s32 	%r65, %r120, %r252;
	and.b32  	%r253, %r65, 768;
	setp.eq.s32 	%p22, %r253, 768;
	@%p22 bra 	$L__BB7_45;
	mul.wide.u32 	%rd67, %r665, 4;
	add.s64 	%rd123, %rd16, %rd67;
	shr.u32 	%r254, %r65, 8;
	add.s32 	%r255, %r254, 1;
	and.b32  	%r256, %r255, 3;
	neg.s32 	%r662, %r256;
$L__BB7_44:
	.pragma "nounroll";
	// begin inline asm
	ld.global.nc.u32 %r257, [%rd123];
	// end inline asm
	add.s32 	%r670, %r257, %r670;
	add.s32 	%r665, %r665, 256;
	add.s64 	%rd123, %rd123, 1024;
	add.s32 	%r662, %r662, 1;
	setp.ne.s32 	%p23, %r662, 0;
	@%p23 bra 	$L__BB7_44;
$L__BB7_45:
	setp.lt.u32 	%p24, %r65, 768;
	@%p24 bra 	$L__BB7_47;
$L__BB7_46:
	mul.wide.s32 	%rd73, %r665, 4;
	add.s64 	%rd69, %rd16, %rd73;
	// begin inline asm
	ld.global.nc.u32 %r258, [%rd69];
	// end inline asm
	add.s32 	%r262, %r258, %r670;
	add.s64 	%rd70, %rd69, 1024;
	// begin inline asm
	ld.global.nc.u32 %r259, [%rd70];
	// end inline asm
	add.s32 	%r263, %r259, %r262;
	add.s64 	%rd71, %rd69, 2048;
	// begin inline asm
	ld.global.nc.u32 %r260, [%rd71];
	// end inline asm
	add.s32 	%r264, %r260, %r263;
	add.s64 	%rd72, %rd69, 3072;
	// begin inline asm
	ld.global.nc.u32 %r261, [%rd72];
	// end inline asm
	add.s32 	%r670, %r261, %r264;
	add.s32 	%r665, %r665, 1024;
	setp.lt.s32 	%p25, %r665, %r120;
	@%p25 bra 	$L__BB7_46;
$L__BB7_47:
	setp.lt.s32 	%p26, %r120, 256;
	@%p26 bra 	$L__BB7_52;
	// begin inline asm
	mov.u32 %r328, %laneid;
	// end inline asm
	mov.b32 	%r331, 1;
	mov.b32 	%r352, 31;
	mov.b32 	%r353, -1;
	// begin inline asm
	shfl.sync.down.b32 %r329, %r670, %r331, %r352, %r353;
	// end inline asm
	setp.gt.s32 	%p42, %r328, 30;
	selp.b32 	%r354, 0, %r329, %p42;
	add.s32 	%r335, %r354, %r670;
	mov.b32 	%r336, 2;
	// begin inline asm
	shfl.sync.down.b32 %r334, %r335, %r336, %r352, %r353;
	// end inline asm
	setp.gt.s32 	%p43, %r328, 29;
	selp.b32 	%r355, 0, %r334, %p43;
	add.s32 	%r340, %r335, %r355;
	mov.b32 	%r341, 4;
	// begin inline asm
	shfl.sync.down.b32 %r339, %r340, %r341, %r352, %r353;
	// end inline asm
	setp.gt.s32 	%p44, %r328, 27;
	selp.b32 	%r356, 0, %r339, %p44;
	add.s32 	%r345, %r340, %r356;
	mov.b32 	%r346, 8;
	// begin inline asm
	shfl.sync.down.b32 %r344, %r345, %r346, %r352, %r353;
	// end inline asm
	setp.gt.s32 	%p45, %r328, 23;
	selp.b32 	%r357, 0, %r344, %p45;
	add.s32 	%r350, %r345, %r357;
	mov.b32 	%r351, 16;
	// begin inline asm
	shfl.sync.down.b32 %r349, %r350, %r351, %r352, %r353;
	// end inline asm
	setp.gt.s32 	%p46, %r328, 15;
	selp.b32 	%r358, 0, %r349, %p46;
	add.s32 	%r686, %r350, %r358;
	setp.ne.s32 	%p47, %r328, 0;
	@%p47 bra 	$L__BB7_50;
	shr.u32 	%r359, %r60, 3;
	and.b32  	%r360, %r359, 124;
	mov.u32 	%r361, _ZZN3cub18CUB_300001_SM_10006detail6reduce28DeviceReduceSingleTileKernelINS2_10policy_hubIjyN4cuda3std3__44plusIjEEE10Policy1000EPjPiiS9_ijNS7_10__identityEEEvT0_T1_T2_T3_T4_T6_E12temp_storage;
	add.s32 	%r362, %r361, %r360;
	st.shared.u32 	[%r362+8], %r686;
$L__BB7_50:
	bar.sync 	0;
	setp.ne.s32 	%p48, %r60, 0;
	@%p48 bra 	$L__BB7_72;
	ld.shared.u32 	%r363, [_ZZN3cub18CUB_300001_SM_10006detail6reduce28DeviceReduceSingleTileKernelINS2_10policy_hubIjyN4cuda3std3__44plusIjEEE10Policy1000EPjPiiS9_ijNS7_10__identityEEEvT0_T1_T2_T3_T4_T6_E12temp_storage+12];
	add.s32 	%r364, %r363, %r686;
	ld.shared.u32 	%r365, [_ZZN3cub18CUB_300001_SM_10006detail6reduce28DeviceReduceSingleTileKernelINS2_10policy_hubIjyN4cuda3std3__44plusIjEEE10Policy1000EPjPiiS9_ijNS7_10__identityEEEvT0_T1_T2_T3_T4_T6_E12temp_storage+16];
	add.s32 	%r366, %r364, %r365;
	ld.shared.u32 	%r367, [_ZZN3cub18CUB_300001_SM_10006detail6reduce28DeviceReduceSingleTileKernelINS2_10policy_hubIjyN4cuda3std3__44plusIjEEE10Policy1000EPjPiiS9_ijNS7_10__identityEEEvT0_T1_T2_T3_T4_T6_E12temp_storage+20];
	add.s32 	%r368, %r366, %r367;
	ld.shared.u32 	%r369, [_ZZN3cub18CUB_300001_SM_10006detail6reduce28DeviceReduceSingleTileKernelINS2_10policy_hubIjyN4cuda3std3__44plusIjEEE10Policy1000EPjPiiS9_ijNS7_10__identityEEEvT0_T1_T2_T3_T4_T6_E12temp_storage+24];
	add.s32 	%r370, %r368, %r369;
	ld.shared.u32 	%r371, [_ZZN3cub18CUB_300001_SM_10006detail6reduce28DeviceReduceSingleTileKernelINS2_10policy_hubIjyN4cuda3std3__44plusIjEEE10Policy1000EPjPiiS9_ijNS7_10__identityEEEvT0_T1_T2_T3_T4_T6_E12temp_storage+28];
	add.s32 	%r372, %r370, %r371;
	ld.shared.u32 	%r373, [_ZZN3cub18CUB_300001_SM_10006detail6reduce28DeviceReduceSingleTileKernelINS2_10policy_hubIjyN4cuda3std3__44plusIjEEE10Policy1000EPjPiiS9_ijNS7_10__identityEEEvT0_T1_T2_T3_T4_T6_E12temp_storage+32];
	add.s32 	%r374, %r372, %r373;
	ld.shared.u32 	%r375, [_ZZN3cub18CUB_300001_SM_10006detail6reduce28DeviceReduceSingleTileKernelINS2_10policy_hubIjyN4cuda3std3__44plusIjEEE10Policy1000EPjPiiS9_ijNS7_10__identityEEEvT0_T1_T2_T3_T4_T6_E12temp_storage+36];
	add.s32 	%r686, %r374, %r375;
	bra.uni 	$L__BB7_72;
$L__BB7_52:
	// begin inline asm
	mov.u32 %r265, %laneid;
	// end inline asm
	and.b32  	%r291, %r60, 992;
	add.s32 	%r292, %r291, 32;
	setp.gt.s32 	%p27, %r292, %r120;
	not.b32 	%r293, %r291;
	add.s32 	%r294, %r120, %r293;
	selp.b32 	%r289, %r294, 31, %p27;
	mov.b32 	%r268, 1;
	mov.b32 	%r290, -1;
	// begin inline asm
	shfl.sync.down.b32 %r266, %r670, %r268, %r289, %r290;
	// end inline asm
	setp.lt.s32 	%p28, %r265, %r289;
	selp.b32 	%r295, %r266, 0, %p28;
	add.s32 	%r272, %r295, %r670;
	mov.b32 	%r273, 2;
	// begin inline asm
	shfl.sync.down.b32 %r271, %r272, %r273, %r289, %r290;
	// end inline asm
	add.s32 	%r296, %r265, 2;
	setp.gt.s32 	%p29, %r296, %r289;
	selp.b32 	%r297, 0, %r271, %p29;
	add.s32 	%r277, %r272, %r297;
	mov.b32 	%r278, 4;
	// begin inline asm
	shfl.sync.down.b32 %r276, %r277, %r278, %r289, %r290;
	// end inline asm
	add.s32 	%r298, %r265, 4;
	setp.gt.s32 	%p30, %r298, %r289;
	selp.b32 	%r299, 0, %r276, %p30;
	add.s32 	%r282, %r277, %r299;
	mov.b32 	%r283, 8;
	// begin inline asm
	shfl.sync.down.b32 %r281, %r282, %r283, %r289, %r290;
	// end inline asm
	add.s32 	%r300, %r265, 8;
	setp.gt.s32 	%p31, %r300, %r289;
	selp.b32 	%r301, 0, %r281, %p31;
	add.s32 	%r287, %r282, %r301;
	mov.b32 	%r288, 16;
	// begin inline asm
	shfl.sync.down.b32 %r286, %r287, %r288, %r289, %r290;
	// end inline asm
	add.s32 	%r302, %r265, 16;
	setp.gt.s32 	%p32, %r302, %r289;
	selp.b32 	%r303, 0, %r286, %p32;
	add.s32 	%r686, %r287, %r303;
	setp.ne.s32 	%p33, %r265, 0;
	@%p33 bra 	$L__BB7_54;
	shr.u32 	%r304, %r60, 3;
	and.b32  	%r305, %r304, 124;
	mov.u32 	%r306, _ZZN3cub18CUB_300001_SM_10006detail6reduce28DeviceReduceSingleTileKernelINS2_10policy_hubIjyN4cuda3std3__44plusIjEEE10Policy1000EPjPiiS9_ijNS7_10__identityEEEvT0_T1_T2_T3_T4_T6_E12temp_storage;
	add.s32 	%r307, %r306, %r305;
	st.shared.u32 	[%r307+8], %r686;
$L__BB7_54:
	bar.sync 	0;
	setp.ne.s32 	%p34, %r60, 0;
	@%p34 bra 	$L__BB7_72;
	setp.gt.s32 	%p35, %r120, 32;
	ld.shared.u32 	%r308, [_ZZN3cub18CUB_300001_SM_10006detail6reduce28DeviceReduceSingleTileKernelINS2_10policy_hubIjyN4cuda3std3__44plusIjEEE10Policy1000EPjPiiS9_ijNS7_10__identityEEEvT0_T1_T2_T3_T4_T6_E12temp_storage+12];
	selp.b32 	%r309, %r308, 0, %p35;
	add.s32 	%r310, %r309, %r686;
	setp.gt.s32 	%p36, %r120, 64;
	ld.shared.u32 	%r311, [_ZZN3cub18CUB_300001_SM_10006detail6reduce28DeviceReduceSingleTileKernelINS2_10policy_hubIjyN4cuda3std3__44plusIjEEE10Policy1000EPjPiiS9_ijNS7_10__identityEEEvT0_T1_T2_T3_T4_T6_E12temp_storage+16];
	selp.b32 	%r312, %r311, 0, %p36;
	add.s32 	%r313, %r310, %r312;
	setp.gt.s32 	%p37, %r120, 96;
	ld.shared.u32 	%r314, [_ZZN3cub18CUB_300001_SM_10006detail6reduce28DeviceReduceSingleTileKernelINS2_10policy_hubIjyN4cuda3std3__44plusIjEEE10Policy1000EPjPiiS9_ijNS7_10__identityEEEvT0_T1_T2_T3_T4_T6_E12temp_storage+20];
	selp.b32 	%r315, %r314, 0, %p37;
	add.s32 	%r316, %r313, %r315;
	setp.gt.s32 	%p38, %r120, 128;
	ld.shared.u32 	%r317, [_ZZN3cub18CUB_300001_SM_10006detail6reduce28DeviceReduceSingleTileKernelINS2_10policy_hubIjyN4cuda3std3__44plusIjEEE10Policy1000EPjPiiS9_ijNS7_10__identityEEEvT0_T1_T2_T3_T4_T6_E12temp_storage+24];
	selp.b32 	%r318, %r317, 0, %p38;
	add.s32 	%r319, %r316, %r318;
	setp.gt.s32 	%p39, %r120, 160;
	ld.shared.u32 	%r320, [_ZZN3cub18CUB_300001_SM_10006detail6reduce28DeviceReduceSingleTileKernelINS2_10policy_hubIjyN4cuda3std3__44plusIjEEE10Policy1000EPjPiiS9_ijNS7_10__identityEEEvT0_T1_T2_T3_T4_T6_E12temp_storage+28];
	selp.b32 	%r321, %r320, 0, %p39;
	add.s32 	%r322, %r319, %r321;
	setp.gt.s32 	%p40, %r120, 192;
	ld.shared.u32 	%r323, [_ZZN3cub18CUB_300001_SM_10006detail6reduce28DeviceReduceSingleTileKernelINS2_10policy_hubIjyN4cuda3std3__44plusIjEEE10Policy1000EPjPiiS9_ijNS7_10__identityEEEvT0_T1_T2_T3_T4_T6_E12temp_storage+32];
	selp.b32 	%r324, %r323, 0, %p40;
	add.s32 	%r325, %r322, %r324;
	setp.gt.s32 	%p41, %r120, 224;
	ld.shared.u32 	%r326, [_ZZN3cub18CUB_300001_SM_10006detail6reduce28DeviceReduceSingleTileKernelINS2_10policy_hubIjyN4cuda3std3__44plusIjEEE10Policy1000EPjPiiS9_ijNS7_10__identityEEEvT0_T1_T2_T3_T4_T6_E12temp_storage+36];
	selp.b32 	%r327, %r326, 0, %p41;
	add.s32 	%r686, %r325, %r327;
	bra.uni 	$L__BB7_72;
$L__BB7_56:
	mov.u32 	%r85, %tid.x;
	mul.wide.u32 	%rd35, %r85, 4;
	add.s64 	%rd19, %rd16, %rd35;
	// begin inline asm
	ld.global.nc.u32 %r122, [%rd19];
	// end inline asm
	add.s64 	%rd20, %rd19, 1024;
	// begin inline asm
	ld.global.nc.u32 %r123, [%rd20];
	// end inline asm
	add.s64 	%rd21, %rd19, 2048;
	// begin inline asm
	ld.global.nc.u32 %r124, [%rd21];
	// end inline asm
	add.s64 	%rd22, %rd19, 3072;
	// begin inline asm
	ld.global.nc.u32 %r125, [%rd22];
	// end inline asm
	add.s64 	%rd23, %rd19, 4096;
	// begin inline asm
	ld.global.nc.u32 %r126, [%rd23];
	// end inline asm
	add.s64 	%rd24, %rd19, 5120;
	// begin inline asm
	ld.global.nc.u32 %r127, [%rd24];
	// end inline asm
	add.s64 	%rd25, %rd19, 6144;
	// begin inline asm
	ld.global.nc.u32 %r128, [%rd25];
	// end inline asm
	add.s64 	%rd26, %rd19, 7168;
	// begin inline asm
	ld.global.nc.u32 %r129, [%rd26];
	// end inline asm
	add.s64 	%rd27, %rd19, 8192;
	// begin inline asm
	ld.global.nc.u32 %r130, [%rd27];
	// end inline asm
	add.s64 	%rd28, %rd19, 9216;
	// begin inline asm
	ld.global.nc.u32 %r131, [%rd28];
	// end inline asm
	add.s64 	%rd29, %rd19, 10240;
	// begin inline asm
	ld.global.nc.u32 %r132, [%rd29];
	// end inline asm
	add.s64 	%rd30, %rd19, 11264;
	// begin inline asm
	ld.global.nc.u32 %r133, [%rd30];
	// end inline asm
	add.s64 	%rd31, %rd19, 12288;
	// begin inline asm
	ld.global.nc.u32 %r134, [%rd31];
	// end inline asm
	add.s64 	%rd32, %rd19, 13312;
	// begin inline asm
	ld.global.nc.u32 %r135, [%rd32];
	// end inline asm
	add.s64 	%rd33, %rd19, 14336;
	// begin inline asm
	ld.global.nc.u32 %r136, [%rd33];
	// end inline asm
	add.s64 	%rd34, %rd19, 15360;
	// begin inline asm
	ld.global.nc.u32 %r137, [%rd34];
	// end inline asm
	add.s32 	%r139, %r123, %r122;
	add.s32 	%r140, %r124, %r139;
	add.s32 	%r141, %r125, %r140;
	add.s32 	%r142, %r126, %r141;
	add.s32 	%r143, %r127, %r142;
	add.s32 	%r144, %r128, %r143;
	add.s32 	%r145, %r129, %r144;
	add.s32 	%r146, %r130, %r145;
	add.s32 	%r147, %r131, %r146;
	add.s32 	%r148, %r132, %r147;
	add.s32 	%r149, %r133, %r148;
	add.s32 	%r150, %r134, %r149;
	add.s32 	%r151, %r135, %r150;
	add.s32 	%r152, %r136, %r151;
	add.s32 	%r685, %r137, %r152;
	setp.lt.u32 	%p4, %r120, 8192;
	mov.b32 	%r674, 4096;
	@%p4 bra 	$L__BB7_60;
	add.s32 	%r87, %r120, -4096;
	mov.b32 	%r674, 4096;
$L__BB7_58:
	mul.wide.s32 	%rd52, %r674, 4;
	add.s64 	%rd36, %rd19, %rd52;
	// begin inline asm
	ld.global.nc.u32 %r154, [%rd36];
	// end inline asm
	add.s64 	%rd37, %rd36, 1024;
	// begin inline asm
	ld.global.nc.u32 %r155, [%rd37];
	// end inline asm
	add.s64 	%rd38, %rd36, 2048;
	// begin inline asm
	ld.global.nc.u32 %r156, [%rd38];
	// end inline asm
	add.s64 	%rd39, %rd36, 3072;
	// begin inline asm
	ld.global.nc.u32 %r157, [%rd39];
	// end inline asm
	add.s64 	%rd40, %rd36, 4096;
	// begin inline asm
	ld.global.nc.u32 %r158, [%rd40];
	// end inline asm
	add.s64 	%rd41, %rd36, 5120;
	// begin inline asm
	ld.global.nc.u32 %r159, [%rd41];
	// end inline asm
	add.s64 	%rd42, %rd36, 6144;
	// begin inline asm
	ld.global.nc.u32 %r160, [%rd42];
	// end inline asm
	add.s64 	%rd43, %rd36, 7168;
	// begin inline asm
	ld.global.nc.u32 %r161, [%rd43];
	// end inline asm
	add.s64 	%rd44, %rd36, 8192;
	// begin inline asm
	ld.global.nc.u32 %r162, [%rd44];
	// end inline asm
	add.s64 	%rd45, %rd36, 9216;
	// begin inline asm
	ld.global.nc.u32 %r163, [%rd45];
	// end inline asm
	add.s64 	%rd46, %rd36, 10240;
	// begin inline asm
	ld.global.nc.u32 %r164, [%rd46];
	// end inline asm
	add.s64 	%rd47, %rd36, 11264;
	// begin inline asm
	ld.global.nc.u32 %r165, [%rd47];
	// end inline asm
	add.s64 	%rd48, %rd36, 12288;
	// begin inline asm
	ld.global.nc.u32 %r166, [%rd48];
	// end inline asm
	add.s64 	%rd49, %rd36, 13312;
	// begin inline asm
	ld.global.nc.u32 %r167, [%rd49];
	// end inline asm
	add.s64 	%rd50, %rd36, 14336;
	// begin inline asm
	ld.global.nc.u32 %r168, [%rd50];
	// end inline asm
	add.s64 	%rd51, %rd36, 15360;
	// begin inline asm
	ld.global.nc.u32 %r169, [%rd51];
	// end inline asm
	add.s32 	%r170, %r154, %r685;
	add.s32 	%r171, %r155, %r170;
	add.s32 	%r172, %r156, %r171;
	add.s32 	%r173, %r157, %r172;
	add.s32 	%r174, %r158, %r173;
	add.s32 	%r175, %r159, %r174;
	add.s32 	%r176, %r160, %r175;
	add.s32 	%r177, %r161, %r176;
	add.s32 	%r178, %r162, %r177;
	add.s32 	%r179, %r163, %r178;
	add.s32 	%r180, %r164, %r179;
	add.s32 	%r181, %r165, %r180;
	add.s32 	%r182, %r166, %r181;
	add.s32 	%r183, %r167, %r182;
	add.s32 	%r184, %r168, %r183;
	add.s32 	%r685, %r169, %r184;
	sub.s32 	%r185, %r120, %r674;
	setp.lt.s32 	%p5, %r185, 4096;
	@%p5 bra 	$L__BB7_68;
	add.s32 	%r674, %r674, 4096;
	setp.le.s32 	%p6, %r674, %r87;
	@%p6 bra 	$L__BB7_58;
$L__BB7_60:
	setp.le.s32 	%p7, %r120, %r674;
	@%p7 bra 	$L__BB7_68;
	sub.s32 	%r94, %r120, %r674;
	setp.ge.s32 	%p8, %r85, %r94;
	@%p8 bra 	$L__BB7_68;
	not.b32 	%r187, %r85;
	add.s32 	%r188, %r120, %r187;
	sub.s32 	%r95, %r188, %r674;
	and.b32  	%r189, %r95, 768;
	setp.eq.s32 	%p9, %r189, 768;
	mov.u32 	%r679, %r85;
	@%p9 bra 	$L__BB7_65;
	add.s32 	%r676, %r85, %r674;
	shr.u32 	%r190, %r95, 8;
	add.s32 	%r191, %r190, 1;
	and.b32  	%r192, %r191, 3;
	neg.s32 	%r675, %r192;
	mov.u32 	%r679, %r85;
$L__BB7_64:
	.pragma "nounroll";
	mul.wide.u32 	%rd54, %r676, 4;
	add.s64 	%rd53, %rd16, %rd54;
	// begin inline asm
	ld.global.nc.u32 %r193, [%rd53];
	// end inline asm
	add.s32 	%r685, %r193, %r685;
	add.s32 	%r679, %r679, 256;
	add.s32 	%r676, %r676, 256;
	add.s32 	%r675, %r675, 1;
	setp.ne.s32 	%p10, %r675, 0;
	@%p10 bra 	$L__BB7_64;
$L__BB7_65:
	setp.lt.u32 	%p11, %r95, 768;
	@%p11 bra 	$L__BB7_68;
	cvt.u64.u32 	%rd55, %r679;
	cvt.u64.u32 	%rd56, %r674;
	add.s64 	%rd57, %rd55, %rd56;
	shl.b64 	%rd58, %rd57, 2;
	add.s64 	%rd59, %rd58, %rd16;
	add.s64 	%rd124, %rd59, 2048;
	add.s32 	%r682, %r679, %r674;
$L__BB7_67:
	mul.wide.u32 	%rd64, %r682, 4;
	add.s64 	%rd60, %rd16, %rd64;
	// begin inline asm
	ld.global.nc.u32 %r194, [%rd60];
	// end inline asm
	add.s32 	%r198, %r194, %r685;
	add.s64 	%rd61, %rd124, -1024;
	// begin inline asm
	ld.global.nc.u32 %r195, [%rd61];
	// end inline asm
	add.s32 	%r199, %r195, %r198;
	// begin inline asm
	ld.global.nc.u32 %r196, [%rd124];
	// end inline asm
	add.s32 	%r200, %r196, %r199;
	add.s64 	%rd63, %rd124, 1024;
	// begin inline asm
	ld.global.nc.u32 %r197, [%rd63];
	// end inline asm
	add.s32 	%r685, %r197, %r200;
	add.s32 	%r679, %r679, 1024;
	add.s64 	%rd124, %rd124, 4096;
	add.s32 	%r682, %r682, 1024;
	setp.lt.s32 	%p12, %r679, %r94;
	@%p12 bra 	$L__BB7_67;
$L__BB7_68:
	// begin inline asm
	mov.u32 %r201, %laneid;
	// end inline asm
	mov.b32 	%r204, 1;
	mov.b32 	%r225, 31;
	mov.b32 	%r226, -1;
	// begin inline asm
	shfl.sync.down.b32 %r202, %r685, %r204, %r225, %r226;
	// end inline asm
	setp.gt.s32 	%p13, %r201, 30;
	selp.b32 	%r227, 0, %r202, %p13;
	add.s32 	%r208, %r227, %r685;
	mov.b32 	%r209, 2;
	// begin inline asm
	shfl.sync.down.b32 %r207, %r208, %r209, %r225, %r226;
	// end inline asm
	setp.gt.s32 	%p14, %r201, 29;
	selp.b32 	%r228, 0, %r207, %p14;
	add.s32 	%r213, %r208, %r228;
	mov.b32 	%r214, 4;
	// begin inline asm
	shfl.sync.down.b32 %r212, %r213, %r214, %r225, %r226;
	// end inline asm
	setp.gt.s32 	%p15, %r201, 27;
	selp.b32 	%r229, 0, %r212, %p15;
	add.s32 	%r218, %r213, %r229;
	mov.b32 	%r219, 8;
	// begin inline asm
	shfl.sync.down.b32 %r217, %r218, %r219, %r225, %r226;
	// end inline asm
	setp.gt.s32 	%p16, %r201, 23;
	selp.b32 	%r230, 0, %r217, %p16;
	add.s32 	%r223, %r218, %r230;
	mov.b32 	%r224, 16;
	// begin inline asm
	shfl.sync.down.b32 %r222, %r223, %r224, %r225, %r226;
	// end inline asm
	setp.gt.s32 	%p17, %r201, 15;
	selp.b32 	%r231, 0, %r222, %p17;
	add.s32 	%r686, %r223, %r231;
	setp.ne.s32 	%p18, %r201, 0;
	@%p18 bra 	$L__BB7_70;
	shr.u32 	%r232, %r85, 3;
	and.b32  	%r233, %r232, 124;
	mov.u32 	%r234, _ZZN3cub18CUB_300001_SM_10006detail6reduce28DeviceReduceSingleTileKernelINS2_10policy_hubIjyN4cuda3std3__44plusIjEEE10Policy1000EPjPiiS9_ijNS7_10__identityEEEvT0_T1_T2_T3_T4_T6_E12temp_storage;
	add.s32 	%r235, %r234, %r233;
	st.shared.u32 	[%r235+8], %r686;
$L__BB7_70:
	bar.sync 	0;
	setp.ne.s32 	%p19, %r85, 0;
	@%p19 bra 	$L__BB7_72;
	ld.shared.u32 	%r236, [_ZZN3cub18CUB_300001_SM_10006detail6reduce28DeviceReduceSingleTileKernelINS2_10policy_hubIjyN4cuda3std3__44plusIjEEE10Policy1000EPjPiiS9_ijNS7_10__identityEEEvT0_T1_T2_T3_T4_T6_E12temp_storage+12];
	add.s32 	%r237, %r236, %r686;
	ld.shared.u32 	%r238, [_ZZN3cub18CUB_300001_SM_10006detail6reduce28DeviceReduceSingleTileKernelINS2_10policy_hubIjyN4cuda3std3__44plusIjEEE10Policy1000EPjPiiS9_ijNS7_10__identityEEEvT0_T1_T2_T3_T4_T6_E12temp_storage+16];
	add.s32 	%r239, %r237, %r238;
	ld.shared.u32 	%r240, [_ZZN3cub18CUB_300001_SM_10006detail6reduce28DeviceReduceSingleTileKernelINS2_10policy_hubIjyN4cuda3std3__44plusIjEEE10Policy1000EPjPiiS9_ijNS7_10__identityEEEvT0_T1_T2_T3_T4_T6_E12temp_storage+20];
	add.s32 	%r241, %r239, %r240;
	ld.shared.u32 	%r242, [_ZZN3cub18CUB_300001_SM_10006detail6reduce28DeviceReduceSingleTileKernelINS2_10policy_hubIjyN4cuda3std3__44plusIjEEE10Policy1000EPjPiiS9_ijNS7_10__identityEEEvT0_T1_T2_T3_T4_T6_E12temp_storage+24];
	add.s32 	%r243, %r241, %r242;
	ld.shared.u32 	%r244, [_ZZN3cub18CUB_300001_SM_10006detail6reduce28DeviceReduceSingleTileKernelINS2_10policy_hubIjyN4cuda3std3__44plusIjEEE10Policy1000EPjPiiS9_ijNS7_10__identityEEEvT0_T1_T2_T3_T4_T6_E12temp_storage+28];
	add.s32 	%r245, %r243, %r244;
	ld.shared.u32 	%r246, [_ZZN3cub18CUB_300001_SM_10006detail6reduce28DeviceReduceSingleTileKernelINS2_10policy_hubIjyN4cuda3std3__44plusIjEEE10Policy1000EPjPiiS9_ijNS7_10__identityEEEvT0_T1_T2_T3_T4_T6_E12temp_storage+32];
	add.s32 	%r247, %r245, %r246;
	ld.shared.u32 	%r248, [_ZZN3cub18CUB_300001_SM_10006detail6reduce28DeviceReduceSingleTileKernelINS2_10policy_hubIjyN4cuda3std3__44plusIjEEE10Policy1000EPjPiiS9_ijNS7_10__identityEEEvT0_T1_T2_T3_T4_T6_E12temp_storage+36];
	add.s32 	%r686, %r247, %r248;
$L__BB7_72:
	mov.u32 	%r631, %tid.x;
	setp.ne.s32 	%p95, %r631, 0;
	@%p95 bra 	$L__BB7_74;
	add.s32 	%r632, %r686, %r121;
	st.global.u32 	[%rd1], %r632;
$L__BB7_74:
	ret;

}


// ===== COMPILED SASS (sm_100) =====

	.target	sm_100

	.elftype	@"ET_EXEC"


//--------------------- .note.nv.tkinfo           --------------------------
	.section	.note.nv.tkinfo,"",@"SHT_NOTE"
	.sectionflags	@"SHF_NOTE_NV_TKINFO"
	.tkinfo
        /*0018*/ 	.word	0x00000002
        /*0030*/ 	.string	""
        /*0030*/ 	.string	"ptxas"
        /*0030*/ 	.string	"Cuda compilation tools, release 13.0, V13.0.88"
        /*0030*/ 	.string	"Build cuda_13.0.r13.0/compiler.36424714_0"
        /*0030*/ 	.string	"-arch sm_100 -m 64 "



//--------------------- .note.nv.cuinfo           --------------------------
	.section	.note.nv.cuinfo,"",@"SHT_NOTE"
	.sectionflags	@"SHF_NOTE_NV_CUINFO"
        /*0018*/ 	.short	0x0002
        /*001a*/ 	.short	0x0064
        /*001c*/ 	.short	0x0082
	.zero		2


//--------------------- .nv.info                  --------------------------
	.section	.nv.info,"",@"SHT_CUDA_INFO"
	.align	4


	//----- nvinfo : EIATTR_REGCOUNT
	.align		4
        /*0000*/ 	.byte	0x04, 0x2f
        /*0002*/ 	.short	(.L_44 - .L_43)
	.align		4
.L_43:
        /*0004*/ 	.word	index@(_ZN3cub18CUB_300001_SM_10006detail11EmptyKernelIvEEvv)
        /*0008*/ 	.word	0x00000004


	//----- nvinfo : EIATTR_FRAME_SIZE
	.align		4
.L_44:
        /*000c*/ 	.byte	0x04, 0x11
        /*000e*/ 	.short	(.L_46 - .L_45)
	.align		4
.L_45:
        /*0010*/ 	.word	index@(_ZN3cub18CUB_300001_SM_10006detail11EmptyKernelIvEEvv)
        /*0014*/ 	.word	0x00000000


	//----- nvinfo : EIATTR_REGCOUNT
	.align		4
.L_46:
        /*0018*/ 	.byte	0x04, 0x2f
        /*001a*/ 	.short	(.L_48 - .L_47)
	.align		4
.L_47:
        /*001c*/ 	.word	index@(_ZN3cub18CUB_300001_SM_10006detail8for_each13static_kernelINS2_12policy_hub_t12policy_500_tEmN6thrust24THRUST_300001_SM_1000_NS8cuda_cub20__uninitialized_fill7functorINS7_10device_ptrI6float2EESC_EEEEvT0_T1_)
        /*0020*/ 	.word	0x00000009


	//----- nvinfo : EIATTR_FRAME_SIZE
	.align		4
.L_48:
        /*0024*/ 	.byte	0x04, 0x11
        /*0026*/ 	.short	(.L_50 - .L_49)
	.align		4
.L_49:
        /*0028*/ 	.word	index@(_ZN3cub18CUB_300001_SM_10006detail8for_each13static_kernelINS2_12policy_hub_t12policy_500_tEmN6thrust24THRUST_300001_SM_1000_NS8cuda_cub20__uninitialized_fill7functorINS7_10device_ptrI6float2EESC_EEEEvT0_T1_)
        /*002c*/ 	.word	0x00000000


	//----- nvinfo : EIATTR_REGCOUNT
	.align		4
.L_50:
        /*0030*/ 	.byte	0x04, 0x2f
        /*0032*/ 	.short	(.L_52 - .L_51)
	.align		4
.L_51:
        /*0034*/ 	.word	index@(_ZN3cub18CUB_300001_SM_10006detail6reduce28DeviceReduceSingleTileKernelINS2_10policy_hubIjjN4cuda3std3__44plusIjEEE10Policy1000EN6thrust24THRUST_300001_SM_1000_NS6detail15normal_iteratorINSD_10device_ptrI6float2EEEEPijS9_ij14isInsideCircleEEvT0_T1_T2_T3_T4_T6_)
        /*0038*/ 	.word	0x0000001b


	//----- nvinfo : EIATTR_FRAME_SIZE
	.align		4
.L_52:
        /*003c*/ 	.byte	0x04, 0x11
        /*003e*/ 	.short	(.L_54 - .L_53)
	.align		4
.L_53:
        /*0040*/ 	.word	index@($__internal_3_$__cuda_sm20_sqrt_rn_f32_slowpath)
        /*0044*/ 	.word	0x00000000


	//----- nvinfo : EIATTR_FRAME_SIZE
	.align		4
.L_54:
        /*0048*/ 	.byte	0x04, 0x11
        /*004a*/ 	.short	(.L_56 - .L_55)
	.align		4
.L_55:
        /*004c*/ 	.word	index@(_ZN3cub18CUB_300001_SM_10006detail6reduce28DeviceReduceSingleTileKernelINS2_10policy_hubIjjN4cuda3std3__44plusIjEEE10Policy1000EN6thrust24THRUST_300001_SM_1000_NS6detail15normal_iteratorINSD_10device_ptrI6float2EEEEPijS9_ij14isInsideCircleEEvT0_T1_T2_T3_T4_T6_)
        /*0050*/ 	.word	0x00000000


	//----- nvinfo : EIATTR_REGCOUNT
	.align		4
.L_56:
        /*0054*/ 	.byte	0x04, 0x2f
        /*0056*/ 	.short	(.L_58 - .L_57)
	.align		4
.L_57:
        /*0058*/ 	.word	index@(_ZN3cub18CUB_300001_SM_10006detail6reduce18DeviceReduceKernelINS2_10policy_hubIjjN4cuda3std3__44plusIjEEE10Policy1000EN6thrust24THRUST_300001_SM_1000_NS6detail15normal_iteratorINSD_10device_ptrI6float2EEEEjS9_j14isInsideCircleEEvT0_PT3_T1_NS0_13GridEvenShareISO_EET2_T4_)
        /*005c*/ 	.word	0x0000001f


	//----- nvinfo : EIATTR_FRAME_SIZE
	.align		4
.L_58:
        /*0060*/ 	.byte	0x04, 0x11
        /*0062*/ 	.short	(.L_60 - .L_59)
	.align		4
.L_59:
        /*0064*/ 	.word	index@($__internal_2_$__cuda_sm20_sqrt_rn_f32_slowpath)
        /*0068*/ 	.word	0x00000000


	//----- nvinfo : EIATTR_FRAME_SIZE
	.align		4
.L_60:
        /*006c*/ 	.byte	0x04, 0x11
        /*006e*/ 	.short	(.L_62 - .L_61)
	.align		4
.L_61:
        /*0070*/ 	.word	index@(_ZN3cub18CUB_300001_SM_10006detail6reduce18DeviceReduceKernelINS2_10policy_hubIjjN4cuda3std3__44plusIjEEE10Policy1000EN6thrust24THRUST_300001_SM_1000_NS6detail15normal_iteratorINSD_10device_ptrI6float2EEEEjS9_j14isInsideCircleEEvT0_PT3_T1_NS0_13GridEvenShareISO_EET2_T4_)
        /*0074*/ 	.word	0x00000000


	//----- nvinfo : EIATTR_REGCOUNT
	.align		4
.L_62:
        /*0078*/ 	.byte	0x04, 0x2f
        /*007a*/ 	.short	(.L_64 - .L_63)
	.align		4
.L_63:
        /*007c*/ 	.word	index@(_ZN3cub18CUB_300001_SM_10006detail6reduce28DeviceReduceSingleTileKernelINS2_10policy_hubIjjN4cuda3std3__44plusIjEEE10Policy1000EPjPiiS9_ijNS7_10__identityEEEvT0_T1_T2_T3_T4_T6_)
        /*0080*/ 	.word	0x00000020


	//----- nvinfo : EIATTR_FRAME_SIZE
	.align		4
.L_64:
        /*0084*/ 	.byte	0x04, 0x11
        /*0086*/ 	.short	(.L_66 - .L_65)
	.align		4
.L_65:
        /*0088*/ 	.word	index@(_ZN3cub18CUB_300001_SM_10006detail6reduce28DeviceReduceSingleTileKernelINS2_10policy_hubIjjN4cuda3std3__44plusIjEEE10Policy1000EPjPiiS9_ijNS7_10__identityEEEvT0_T1_T2_T3_T4_T6_)
        /*008c*/ 	.word	0x00000000


	//----- nvinfo : EIATTR_REGCOUNT
	.align		4
.L_66:
        /*0090*/ 	.byte	0x04, 0x2f
        /*0092*/ 	.short	(.L_68 - .L_67)
	.align		4
.L_67:
        /*0094*/ 	.word	index@(_ZN3cub18CUB_300001_SM_10006detail6reduce28DeviceReduceSingleTileKernelINS2_10policy_hubIjyN4cuda3std3__44plusIjEEE10Policy1000EN6thrust24THRUST_300001_SM_1000_NS6detail15normal_iteratorINSD_10device_ptrI6float2EEEEPiyS9_ij14isInsideCircleEEvT0_T1_T2_T3_T4_T6_)
        /*0098*/ 	.word	0x0000001d


	//----- nvinfo : EIATTR_FRAME_SIZE
	.align		4
.L_68:
        /*009c*/ 	.byte	0x04, 0x11
        /*009e*/ 	.short	(.L_70 - .L_69)
	.align		4
.L_69:
        /*00a0*/ 	.word	index@($__internal_1_$__cuda_sm20_sqrt_rn_f32_slowpath)
        /*00a4*/ 	.word	0x00000000


	//----- nvinfo : EIATTR_FRAME_SIZE
	.align		4
.L_70:
        /*00a8*/ 	.byte	0x04, 0x11
        /*00aa*/ 	.short	(.L_72 - .L_71)
	.align		4
.L_71:
        /*00ac*/ 	.word	index@(_ZN3cub18CUB_300001_SM_10006detail6reduce28DeviceReduceSingleTileKernelINS2_10policy_hubIjyN4cuda3std3__44plusIjEEE10Policy1000EN6thrust24THRUST_300001_SM_1000_NS6detail15normal_iteratorINSD_10device_ptrI6float2EEEEPiyS9_ij14isInsideCircleEEvT0_T1_T2_T3_T4_T6_)
        /*00b0*/ 	.word	0x00000000


	//----- nvinfo : EIATTR_REGCOUNT
	.align		4
.L_72:
        /*00b4*/ 	.byte	0x04, 0x2f
        /*00b6*/ 	.short	(.L_74 - .L_73)
	.align		4
.L_73:
        /*00b8*/ 	.word	index@(_ZN3cub18CUB_300001_SM_10006detail6reduce18DeviceReduceKernelINS2_10policy_hubIjyN4cuda3std3__44plusIjEEE10Policy1000EN6thrust24THRUST_300001_SM_1000_NS6detail15normal_iteratorINSD_10device_ptrI6float2EEEEyS9_j14isInsideCircleEEvT0_PT3_T1_NS0_13GridEvenShareISO_EET2_T4_)
        /*00bc*/ 	.word	0x00000020


	//----- nvinfo : EIATTR_FRAME_SIZE
	.align		4
.L_74:
        /*00c0*/ 	.byte	0x04, 0x11
        /*00c2*/ 	.short	(.L_76 - .L_75)
	.align		4
.L_75:
        /*00c4*/ 	.word	index@($__internal_0_$__cuda_sm20_sqrt_rn_f32_slowpath)
        /*00c8*/ 	.word	0x00000000


	//----- nvinfo : EIATTR_FRAME_SIZE
	.align		4
.L_76:
        /*00cc*/ 	.byte	0x04, 0x11
        /*00ce*/ 	.short	(.L_78 - .L_77)
	.align		4
.L_77:
        /*00d0*/ 	.word	index@(_ZN3cub18CUB_300001_SM_10006detail6reduce18DeviceReduceKernelINS2_10policy_hubIjyN4cuda3std3__44plusIjEEE10Policy1000EN6thrust24THRUST_300001_SM_1000_NS6detail15normal_iteratorINSD_10device_ptrI6float2EEEEyS9_j14isInsideCircleEEvT0_PT3_T1_NS0_13GridEvenShareISO_EET2_T4_)
        /*00d4*/ 	.word	0x00000000


	//----- nvinfo : EIATTR_REGCOUNT
	.align		4
.L_78:
        /*00d8*/ 	.byte	0x04, 0x2f
        /*00da*/ 	.short	(.L_80 - .L_79)
	.align		4
.L_79:
        /*00dc*/ 	.word	index@(_ZN3cub18CUB_300001_SM_10006detail6reduce28DeviceReduceSingleTileKernelINS2_10policy_hubIjyN4cuda3std3__44plusIjEEE10Policy1000EPjPiiS9_ijNS7_10__identityEEEvT0_T1_T2_T3_T4_T6_)
        /*00e0*/ 	.word	0x00000020


	//----- nvinfo : EIATTR_FRAME_SIZE
	.align		4
.L_80:
        /*00e4*/ 	.byte	0x04, 0x11
        /*00e6*/ 	.short	(.L_82 - .L_81)
	.align		4
.L_81:
        /*00e8*/ 	.word	index@(_ZN3cub18CUB_300001_SM_10006detail6reduce28DeviceReduceSingleTileKernelINS2_10policy_hubIjyN4cuda3std3__44plusIjEEE10Policy1000EPjPiiS9_ijNS7_10__identityEEEvT0_T1_T2_T3_T4_T6_)
        /*00ec*/ 	.word	0x00000000


	//----- nvinfo : EIATTR_MIN_STACK_SIZE
	.align		4
.L_82:
        /*00f0*/ 	.byte	0x04, 0x12
        /*00f2*/ 	.short	(.L_84 - .L_83)
	.align		4
.L_83:
        /*00f4*/ 	.word	index@(_ZN3cub18CUB_300001_SM_10006detail6reduce28DeviceReduceSingleTileKernelINS2_10policy_hubIjyN4cuda3std3__44plusIjEEE10Policy1000EPjPiiS9_ijNS7_10__identityEEEvT0_T1_T2_T3_T4_T6_)
        /*00f8*/ 	.word	0x00000000


	//----- nvinfo : EIATTR_MIN_STACK_SIZE
	.align		4
.L_84:
        /*00fc*/ 	.byte	0x04, 0x12
        /*00fe*/ 	.short	(.L_86 - .L_85)
	.align		4
.L_85:
        /*0100*/ 	.word	index@(_ZN3cub18CUB_300001_SM_10006detail6reduce18DeviceReduceKernelINS2_10policy_hubIjyN4cuda3std3__44plusIjEEE10Policy1000EN6thrust24THRUST_300001_SM_1000_NS6detail15normal_iteratorINSD_10device_ptrI6float2EEEEyS9_j14isInsideCircleEEvT0_PT3_T1_NS0_13GridEvenShareISO_EET2_T4_)
        /*0104*/ 	.word	0x00000000


	//----- nvinfo : EIATTR_MIN_STACK_SIZE
	.align		4
.L_86:
        /*0108*/ 	.byte	0x04, 0x12
        /*010a*/ 	.short	(.L_88 - .L_87)
	.align		4
.L_87:
        /*010c*/ 	.word	index@(_ZN3cub18CUB_300001_SM_10006detail6reduce28DeviceReduceSingleTileKernelINS2_10policy_hubIjyN4cuda3std3__44plusIjEEE10Policy1000EN6thrust24THRUST_300001_SM_1000_NS6detail15normal_iteratorINSD_10device_ptrI6float2EEEEPiyS9_ij14isInsideCircleEEvT0_T1_T2_T3_T4_T6_)
        /*0110*/ 	.word	0x00000000


	//----- nvinfo : EIATTR_MIN_STACK_SIZE
	.align		4
.L_88:
        /*0114*/ 	.byte	0x04, 0x12
        /*0116*/ 	.short	(.L_90 - .L_89)
	.align		4
.L_89:
        /*0118*/ 	.word	index@(_ZN3cub18CUB_300001_SM_10006detail6reduce28DeviceReduceSingleTileKernelINS2_10policy_hubIjjN4cuda3std3__44plusIjEEE10Policy1000EPjPiiS9_ijNS7_10__identityEEEvT0_T1_T2_T3_T4_T6_)
        /*011c*/ 	.word	0x00000000


	//----- nvinfo : EIATTR_MIN_STACK_SIZE
	.align		4
.L_90:
        /*0120*/ 	.byte	0x04, 0x12
        /*0122*/ 	.short	(.L_92 - .L_91)
	.align		4
.L_91:
        /*0124*/ 	.word	index@(_ZN3cub18CUB_300001_SM_10006detail6reduce18DeviceReduceKernelINS2_10policy_hubIjjN4cuda3std3__44plusIjEEE10Policy1000EN6thrust24THRUST_300001_SM_1000_NS6detail15normal_iteratorINSD_10device_ptrI6float2EEEEjS9_j14isInsideCircleEEvT0_PT3_T1_NS0_13GridEvenShareISO_EET2_T4_)
        /*0128*/ 	.word	0x00000000


	//----- nvinfo : EIATTR_MIN_STACK_SIZE
	.align		4
.L_92:
        /*012c*/ 	.byte	0x04, 0x12
        /*012e*/ 	.short	(.L_94 - .L_93)
	.align		4
.L_93:
        /*0130*/ 	.word	index@(_ZN3cub18CUB_300001_SM_10006detail6reduce28DeviceReduceSingleTileKernelINS2_10policy_hubIjjN4cuda3std3__44plusIjEEE10Policy1000EN6thrust24THRUST_300001_SM_1000_NS6detail15normal_iteratorINSD_10device_ptrI6float2EEEEPijS9_ij14isInsideCircleEEvT0_T1_T2_T3_T4_T6_)
        /*0134*/ 	.word	0x00000000


	//----- nvinfo : EIATTR_MIN_STACK_SIZE
	.align		4
.L_94:
        /*0138*/ 	.byte	0x04, 0x12
        /*013a*/ 	.short	(.L_96 - .L_95)
	.align		4
.L_95:
        /*013c*/ 	.word	index@(_ZN3cub18CUB_300001_SM_10006detail8for_each13static_kernelINS2_12policy_hub_t12policy_500_tEmN6thrust24THRUST_300001_SM_1000_NS8cuda_cub20__uninitialized_fill7functorINS7_10device_ptrI6float2EESC_EEEEvT0_T1_)
        /*0140*/ 	.word	0x00000000


	//----- nvinfo : EIATTR_MIN_STACK_SIZE
	.align		4
.L_96:
        /*0144*/ 	.byte	0x04, 0x12
        /*0146*/ 	.short	(.L_98 - .L_97)
	.align		4
.L_97:
        /*0148*/ 	.word	index@(_ZN3cub18CUB_300001_SM_10006detail11EmptyKernelIvEEvv)
        /*014c*/ 	.word	0x00000000
.L_98:


//--------------------- .nv.compat                --------------------------
	.section	.nv.compat,"",@"SHT_CUDA_COMPAT_INFO"
	.align	4
        /*0000*/ 	.byte	0x02, 0x09, 0x00, 0x00, 0x02, 0x02, 0x01, 0x00, 0x02, 0x05, 0x05, 0x00, 0x03, 0x07, 0x01, 0x01
        /*0010*/ 	.byte	0x02, 0x03, 0x00, 0x00, 0x02, 0x06, 0x01, 0x00, 0x04, 0x0b, 0x08, 0x00, 0x01, 0x00, 0x00, 0x00
        /*0020*/ 	.byte	0x00, 0x00, 0x00, 0x00


//--------------------- .nv.info._ZN3cub18CUB_300001_SM_10006detail6reduce28DeviceReduceSingleTileKernelINS2_10policy_hubIjyN4cuda3std3__44plusIjEEE10Policy1000EPjPiiS9_ijNS7_10__identityEEEvT0_T1_T2_T3_T4_T6_ --------------------------
	.section	.nv.info._ZN3cub18CUB_300001_SM_10006detail6reduce28DeviceReduceSingleTileKernelINS2_10policy_hubIjyN4cuda3std3__44plusIjEEE10Policy1000EPjPiiS9_ijNS7_10__identityEEEvT0_T1_T2_T3_T4_T6_,"",@"SHT_CUDA_INFO"
	.sectionflags	@""
	.align	4


	//----- nvinfo : EIATTR_CUDA_API_VERSION
	.align		4
        /*0000*/ 	.byte	0x04, 0x37
        /*0002*/ 	.short	(.L_100 - .L_99)
.L_99:
        /*0004*/ 	.word	0x00000082


	//----- nvinfo : EIATTR_KPARAM_INFO
	.align		4
.L_100:
        /*0008*/ 	.byte	0x04, 0x17
        /*000a*/ 	.short	(.L_102 - .L_101)
.L_101:
        /*000c*/ 	.word	0x00000000
        /*0010*/ 	.short	0x0005
        /*0012*/ 	.short	0x001c
        /*0014*/ 	.byte	0x00, 0xf0, 0x05, 0x00


	//----- nvinfo : EIATTR_KPARAM_INFO
	.align		4
.L_102:
        /*0018*/ 	.byte	0x04, 0x17
        /*001a*/ 	.short	(.L_104 - .L_103)
.L_103:
        /*001c*/ 	.word	0x00000000
        /*0020*/ 	.short	0x0004
        /*0022*/ 	.short	0x0018
        /*0024*/ 	.byte	0x00, 0xf0, 0x11, 0x00


	//----- nvinfo : EIATTR_KPARAM_INFO
	.align		4
.L_104:
        /*0028*/ 	.byte	0x04, 0x17
        /*002a*/ 	.short	(.L_106 - .L_105)
.L_105:
        /*002c*/ 	.word	0x00000000
        /*0030*/ 	.short	0x0003
        /*0032*/ 	.short	0x0014
        /*0034*/ 	.byte	0x00, 0xf0, 0x05, 0x00


	//----- nvinfo : EIATTR_KPARAM_INFO
	.align		4
.L_106:
        /*0038*/ 	.byte	0x04, 0x17
        /*003a*/ 	.short	(.L_108 - .L_107)
.L_107:
        /*003c*/ 	.word	0x00000000
        /*0040*/ 	.short	0x0002
        /*0042*/ 	.short	0x0010
        /*0044*/ 	.byte	0x00, 0xf0, 0x11, 0x00


	//----- nvinfo : EIATTR_KPARAM_INFO
	.align		4
.L_108:
        /*0048*/ 	.byte	0x04, 0x17
        /*004a*/ 	.short	(.L_110 - .L_109)
.L_109:
        /*004c*/ 	.word	0x00000000
        /*0050*/ 	.short	0x0001
        /*0052*/ 	.short	0x0008
        /*0054*/ 	.byte	0x00, 0xf5, 0x21, 0x00


	//----- nvinfo : EIATTR_KPARAM_INFO
	.align		4
.L_110:
        /*0058*/ 	.byte	0x04, 0x17
        /*005a*/ 	.short	(.L_112 - .L_111)
.L_111:
        /*005c*/ 	.word	0x00000000
        /*0060*/ 	.short	0x0000
        /*0062*/ 	.short	0x0000
        /*0064*/ 	.byte	0x00, 0xf5, 0x21, 0x00


	//----- nvinfo : EIATTR_SPARSE_MMA_MASK
	.align		4
.L_112:
        /*0068*/ 	.byte	0x03, 0x50
        /*006a*/ 	.short	0x0000


	//----- nvinfo : EIATTR_MAXREG_COUNT
	.align		4
        /*006c*/ 	.byte	0x03, 0x1b
        /*006e*/ 	.short	0x00ff


	//----- nvinfo : EIATTR_NUM_BARRIERS
	.align		4
        /*0070*/ 	.byte	0x02, 0x4c
        /*0072*/ 	.byte	0x01
	.zero		1


	//----- nvinfo : EIATTR_MERCURY_ISA_VERSION
	.align		4
        /*0074*/ 	.byte	0x03, 0x5f
        /*0076*/ 	.short	0x0101


	//----- nvinfo : EIATTR_COOP_GROUP_MASK_REGIDS
	.align		4
        /*0078*/ 	.byte	0x04, 0x29
        /*007a*/ 	.short	(.L_114 - .L_113)


	//   ....[0]....
.L_113:
        /*007c*/ 	.word	0xffffffff


	//   ....[1]....
        /*0080*/ 	.word	0xffffffff


	//   ....[2]....
        /*0084*/ 	.word	0xffffffff


	//   ....[3]....
        /*0088*/ 	.word	0xffffffff


	//   ....[4]....
        /*008c*/ 	.word	0xffffffff


	//   ....[5]....
        /*0090*/ 	.word	0xffffffff


	//   ....[6]....
        /*0094*/ 	.word	0xffffffff


	//   ....[7]....
        /*0098*/ 	.word	0xffffffff


	//   ....[8]....
        /*009c*/ 	.word	0xffffffff


	//   ....[9]....
        /*00a0*/ 	.word	0xffffffff


	//   ....[10]....
        /*00a4*/ 	.word	0xffffffff


	//   ....[11]....
        /*00a8*/ 	.word	0xffffffff


	//   ....[12]....
        /*00ac*/ 	.word	0xffffffff


	//   ....[13]....
        /*00b0*/ 	.word	0xffffffff


	//   ....[14]....
        /*00b4*/ 	.word	0xffffffff


	//   ....[15]....
        /*00b8*/ 	.word	0xffffffff


	//   ....[16]....
        /*00bc*/ 	.word	0xffffffff


	//   ....[17]....
        /*00c0*/ 	.word	0xffffffff


	//   ....[18]....
        /*00c4*/ 	.word	0xffffffff


	//   ....[19]....
        /*00c8*/ 	.word	0xffffffff


	//   ....[20]....
        /*00cc*/ 	.word	0xffffffff


	//   ....[21]....
        /*00d0*/ 	.word	0xffffffff


	//   ....[22]....
        /*00d4*/ 	.word	0xffffffff


	//   ....[23]....
        /*00d8*/ 	.word	0xffffffff


	//   ....[24]....
        /*00dc*/ 	.word	0xffffffff


	//   ....[25]....
        /*00e0*/ 	.word	0xffffffff


	//   ....[26]....
        /*00e4*/ 	.word	0xffffffff


	//   ....[27]....
        /*00e8*/ 	.word	0xffffffff


	//   ....[28]....
        /*00ec*/ 	.word	0xffffffff


	//   ....[29]....
        /*00f0*/ 	.word	0xffffffff


	//----- nvinfo : EIATTR_COOP_GROUP_INSTR_OFFSETS
	.align		4
.L_114:
        /*00f4*/ 	.byte	0x04, 0x28
        /*00f6*/ 	.short	(.L_116 - .L_115)


	//   ....[0]....
.L_115:
        /*00f8*/ 	.word	0x00000890


	//   ....[1]....
        /*00fc*/ 	.word	0x000008f0


	//   ....[2]....
        /*0100*/ 	.word	0x00000940


	//   ....[3]....
        /*0104*/ 	.word	0x000009b0


	//   ....[4]....
        /*0108*/ 	.word	0x00000a10


	//   ....[5]....
        /*010c*/ 	.word	0x00000ba0


	//   ....[6]....
        /*0110*/ 	.word	0x00000c40


	//   ....[7]....
        /*0114*/ 	.word	0x00000cc0


	//   ....[8]....
        /*0118*/ 	.word	0x00000d20


	//   ....[9]....
        /*011c*/ 	.word	0x00000d60


	//   ....[10]....
        /*0120*/ 	.word	0x000019d0


	//   ....[11]....
        /*0124*/ 	.word	0x00001a30


	//   ....[12]....
        /*0128*/ 	.word	0x00001a90


	//   ....[13]....
        /*012c*/ 	.word	0x00001af0


	//   ....[14]....
        /*0130*/ 	.word	0x00001b50


	//   ....[15]....
        /*0134*/ 	.word	0x000023f0


	//   ....[16]....
        /*0138*/ 	.word	0x00002450


	//   ....[17]....
        /*013c*/ 	.word	0x000024a0


	//   ....[18]....
        /*0140*/ 	.word	0x00002510


	//   ....[19]....
        /*0144*/ 	.word	0x00002570


	//   ....[20]....
        /*0148*/ 	.word	0x00002700


	//   ....[21]....
        /*014c*/ 	.word	0x00002790


	//   ....[22]....
        /*0150*/ 	.word	0x000027e0


	//   ....[23]....
        /*0154*/ 	.word	0x00002850


	//   ....[24]....
        /*0158*/ 	.word	0x000028c0


	//   ....[25]....
        /*015c*/ 	.word	0x000036a0


	//   ....[26]....
        /*0160*/ 	.word	0x00003700


	//   ....[27]....
        /*0164*/ 	.word	0x00003760


	//   ....[28]....
        /*0168*/ 	.word	0x000037c0


	//   ....[29]....
        /*016c*/ 	.word	0x00003820


	//----- nvinfo : EIATTR_VRC_CTA_INIT_COUNT
	.align		4
.L_116:
        /*0170*/ 	.byte	0x02, 0x4a
	.zero		1
	.zero		1


	//----- nvinfo : EIATTR_EXIT_INSTR_OFFSETS
	.align		4
        /*0174*/ 	.byte	0x04, 0x1c
        /*0176*/ 	.short	(.L_118 - .L_117)


	//   ....[0]....
.L_117:
        /*0178*/ 	.word	0x00000080


	//   ....[1]....
        /*017c*/ 	.word	0x000000c0


	//   ....[2]....
        /*0180*/ 	.word	0x00003940


	//   ....[3]....
        /*0184*/ 	.word	0x00003990


	//----- nvinfo : EIATTR_MAX_THREADS
	.align		4
.L_118:
        /*0188*/ 	.byte	0x04, 0x05
        /*018a*/ 	.short	(.L_120 - .L_119)
.L_119:
        /*018c*/ 	.word	0x00000100
        /*0190*/ 	.word	0x00000001
        /*0194*/ 	.word	0x00000001


	//----- nvinfo : EIATTR_CRS_STACK_SIZE
	.align		4
.L_120:
        /*0198*/ 	.byte	0x04, 0x1e
        /*019a*/ 	.short	(.L_122 - .L_121)
.L_121:
        /*019c*/ 	.word	0x00000000


	//----- nvinfo : EIATTR_CBANK_PARAM_SIZE
	.align		4
.L_122:
        /*01a0*/ 	.byte	0x03, 0x19
        /*01a2*/ 	.short	0x001d


	//----- nvinfo : EIATTR_PARAM_CBANK
	.align		4
        /*01a4*/ 	.byte	0x04, 0x0a
        /*01a6*/ 	.short	(.L_124 - .L_123)
	.align		4
.L_123:
        /*01a8*/ 	.word	index@(.nv.constant0._ZN3cub18CUB_300001_SM_10006detail6reduce28DeviceReduceSingleTileKernelINS2_10policy_hubIjyN4cuda3std3__44plusIjEEE10Policy1000EPjPiiS9_ijNS7_10__identityEEEvT0_T1_T2_T3_T4_T6_)
        /*01ac*/ 	.short	0x0380
        /*01ae*/ 	.short	0x001d


	//----- nvinfo : EIATTR_SW_WAR
	.align		4
.L_124:
        /*01b0*/ 	.byte	0x04, 0x36
        /*01b2*/ 	.short	(.L_126 - .L_125)
.L_125:
        /*01b4*/ 	.word	0x00000008
.L_126:


//--------------------- .nv.info._ZN3cub18CUB_300001_SM_10006detail6reduce18DeviceReduceKernelINS2_10policy_hubIjyN4cuda3std3__44plusIjEEE10Policy1000EN6thrust24THRUST_300001_SM_1000_NS6detail15normal_iteratorINSD_10device_ptrI6float2EEEEyS9_j14isInsideCircleEEvT0_PT3_T1_NS0_13GridEvenShareISO_EET2_T4_ --------------------------
	.section	.nv.info._ZN3cub18CUB_300001_SM_10006detail6reduce18DeviceReduceKernelINS2_10policy_hubIjyN4cuda3std3__44plusIjEEE10Policy1000EN6thrust24THRUST_300001_SM_1000_NS6detail15normal_iteratorINSD_10device_ptrI6float2EEEEyS9_j14isInsideCircleEEvT0_PT3_T1_NS0_13GridEvenShareISO_EET2_T4_,"",@"SHT_CUDA_INFO"
	.sectionflags	@""
	.align	4


	//----- nvinfo : EIATTR_CUDA_API_VERSION
	.align		4
        /*0000*/ 	.byte	0x04, 0x37
        /*0002*/ 	.short	(.L_128 - .L_127)
.L_127:
        /*0004*/ 	.word	0x00000082


	//----- nvinfo : EIATTR_KPARAM_INFO
	.align		4
.L_128:
        /*0008*/ 	.byte	0x04, 0x17
        /*000a*/ 	.short	(.L_130 - .L_129)
.L_129:
        /*000c*/ 	.word	0x00000000
        /*0010*/ 	.short	0x0005
        /*0012*/ 	.short	0x0061
        /*0014*/ 	.byte	0x00, 0xf0, 0x05, 0x00


	//----- nvinfo : EIATTR_KPARAM_INFO
	.align		4
.L_130:
        /*0018*/ 	.byte	0x04, 0x17
        /*001a*/ 	.short	(.L_132 - .L_131)
.L_131:
        /*001c*/ 	.word	0x00000000
        /*0020*/ 	.short	0x0004
        /*0022*/ 	.short	0x0060
        /*0024*/ 	.byte	0x00, 0xf0, 0x05, 0x00


	//----- nvinfo : EIATTR_KPARAM_INFO
	.align		4
.L_132:
        /*0028*/ 	.byte	0x04, 0x17
        /*002a*/ 	.short	(.L_134 - .L_133)
.L_133:
        /*002c*/ 	.word	0x00000000
        /*0030*/ 	.short	0x0003
        /*0032*/ 	.short	0x0018
        /*0034*/ 	.byte	0x00, 0xf0, 0x21, 0x01


	//----- nvinfo : EIATTR_KPARAM_INFO
	.align		4
.L_134:
        /*0038*/ 	.byte	0x04, 0x17
        /*003a*/ 	.short	(.L_136 - .L_135)
.L_135:
        /*003c*/ 	.word	0x00000000
        /*0040*/ 	.short	0x0002
        /*0042*/ 	.short	0x0010
        /*0044*/ 	.byte	0x00, 0xf0, 0x21, 0x00


	//----- nvinfo : EIATTR_KPARAM_INFO
	.align		4
.L_136:
        /*0048*/ 	.byte	0x04, 0x17
        /*004a*/ 	.short	(.L_138 - .L_137)
.L_137:
        /*004c*/ 	.word	0x00000000
        /*0050*/ 	.short	0x0001
        /*0052*/ 	.short	0x0008
        /*0054*/ 	.byte	0x00, 0xf5, 0x21, 0x00


	//----- nvinfo : EIATTR_KPARAM_INFO
	.align		4
.L_138:
        /*0058*/ 	.byte	0x04, 0x17
        /*005a*/ 	.short	(.L_140 - .L_139)
.L_139:
        /*005c*/ 	.word	0x00000000
        /*0060*/ 	.short	0x0000
        /*0062*/ 	.short	0x0000
        /*0064*/ 	.byte	0x00, 0xf0, 0x21, 0x00


	//----- nvinfo : EIATTR_SPARSE_MMA_MASK
	.align		4
.L_140:
        /*0068*/ 	.byte	0x03, 0x50
        /*006a*/ 	.short	0x0000


	//----- nvinfo : EIATTR_MAXREG_COUNT
	.align		4
        /*006c*/ 	.byte	0x03, 0x1b
        /*006e*/ 	.short	0x00ff


	//----- nvinfo : EIATTR_NUM_BARRIERS
	.align		4
        /*0070*/ 	.byte	0x02, 0x4c
        /*0072*/ 	.byte	0x01
	.zero		1


	//----- nvinfo : EIATTR_MERCURY_ISA_VERSION
	.align		4
        /*0074*/ 	.byte	0x03, 0x5f
        /*0076*/ 	.short	0x0101


	//----- nvinfo : EIATTR_COOP_GROUP_MASK_REGIDS
	.align		4
        /*0078*/ 	.byte	0x04, 0x29
        /*007a*/ 	.short	(.L_142 - .L_141)


	//   ....[0]....
.L_141:
        /*007c*/ 	.word	0xffffffff


	//   ....[1]....
        /*0080*/ 	.word	0xffffffff


	//   ....[2]....
        /*0084*/ 	.word	0xffffffff


	//   ....[3]....
        /*0088*/ 	.word	0xffffffff


	//   ....[4]....
        /*008c*/ 	.word	0xffffffff


	//   ....[5]....
        /*0090*/ 	.word	0xffffffff


	//   ....[6]....
        /*0094*/ 	.word	0xffffffff


	//   ....[7]....
        /*0098*/ 	.word	0xffffffff


	//   ....[8]....
        /*009c*/ 	.word	0xffffffff


	//   ....[9]....
        /*00a0*/ 	.word	0xffffffff


	//   ....[10]....
        /*00a4*/ 	.word	0xffffffff


	//   ....[11]....
        /*00a8*/ 	.word	0xffffffff


	//   ....[12]....
        /*00ac*/ 	.word	0xffffffff


	//   ....[13]....
        /*00b0*/ 	.word	0xffffffff


	//   ....[14]....
        /*00b4*/ 	.word	0xffffffff


	//----- nvinfo : EIATTR_COOP_GROUP_INSTR_OFFSETS
	.align		4
.L_142:
        /*00b8*/ 	.byte	0x04, 0x28
        /*00ba*/ 	.short	(.L_144 - .L_143)


	//   ....[0]....
.L_143:
        /*00bc*/ 	.word	0x000018b0


	//   ....[1]....
        /*00c0*/ 	.word	0x00001910


	//   ....[2]....
        /*00c4*/ 	.word	0x00001970


	//   ....[3]....
        /*00c8*/ 	.word	0x000019d0


	//   ....[4]....
        /*00cc*/ 	.word	0x00001a30


	//   ....[5]....
        /*00d0*/ 	.word	0x00001bc0


	//   ....[6]....
        /*00d4*/ 	.word	0x00001c60


	//   ....[7]....
        /*00d8*/ 	.word	0x00001cd0


	//   ....[8]....
        /*00dc*/ 	.word	0x00001d10


	//   ....[9]....
        /*00e0*/ 	.word	0x00001d60


	//   ....[10]....
        /*00e4*/ 	.word	0x00006400


	//   ....[11]....
        /*00e8*/ 	.word	0x00006460


	//   ....[12]....
        /*00ec*/ 	.word	0x000064c0


	//   ....[13]....
        /*00f0*/ 	.word	0x00006520


	//   ....[14]....
        /*00f4*/ 	.word	0x00006580


	//----- nvinfo : EIATTR_VRC_CTA_INIT_COUNT
	.align		4
.L_144:
        /*00f8*/ 	.byte	0x02, 0x4a
	.zero		1
	.zero		1


	//----- nvinfo : EIATTR_EXIT_INSTR_OFFSETS
	.align		4
        /*00fc*/ 	.byte	0x04, 0x1c
        /*00fe*/ 	.short	(.L_146 - .L_145)


	//   ....[0]....
.L_145:
        /*0100*/ 	.word	0x000066a0


	//   ....[1]....
        /*0104*/ 	.word	0x000066e0


	//----- nvinfo : EIATTR_MAX_THREADS
	.align		4
.L_146:
        /*0108*/ 	.byte	0x04, 0x05
        /*010a*/ 	.short	(.L_148 - .L_147)
.L_147:
        /*010c*/ 	.word	0x00000100
        /*0110*/ 	.word	0x00000001
        /*0114*/ 	.word	0x00000001


	//----- nvinfo : EIATTR_CRS_STACK_SIZE
	.align		4
.L_148:
        /*0118*/ 	.byte	0x04, 0x1e
        /*011a*/ 	.short	(.L_150 - .L_149)
.L_149:
        /*011c*/ 	.word	0x00000000


	//----- nvinfo : EIATTR_CBANK_PARAM_SIZE
	.align		4
.L_150:
        /*0120*/ 	.byte	0x03, 0x19
        /*0122*/ 	.short	0x0062


	//----- nvinfo : EIATTR_PARAM_CBANK
	.align		4
        /*0124*/ 	.byte	0x04, 0x0a
        /*0126*/ 	.short	(.L_152 - .L_151)
	.align		4
.L_151:
        /*0128*/ 	.word	index@(.nv.constant0._ZN3cub18CUB_300001_SM_10006detail6reduce18DeviceReduceKernelINS2_10policy_hubIjyN4cuda3std3__44plusIjEEE10Policy1000EN6thrust24THRUST_300001_SM_1000_NS6detail15normal_iteratorINSD_10device_ptrI6float2EEEEyS9_j14isInsideCircleEEvT0_PT3_T1_NS0_13GridEvenShareISO_EET2_T4_)
        /*012c*/ 	.short	0x0380
        /*012e*/ 	.short	0x0062


	//----- nvinfo : EIATTR_SW_WAR
	.align		4
.L_152:
        /*0130*/ 	.byte	0x04, 0x36
        /*0132*/ 	.short	(.L_154 - .L_153)
.L_153:
        /*0134*/ 	.word	0x00000008
.L_154:


//--------------------- .nv.info._ZN3cub18CUB_300001_SM_10006detail6reduce28DeviceReduceSingleTileKernelINS2_10policy_hubIjyN4cuda3std3__44plusIjEEE10Policy1000EN6thrust24THRUST_300001_SM_1000_NS6detail15normal_iteratorINSD_10device_ptrI6float2EEEEPiyS9_ij14isInsideCircleEEvT0_T1_T2_T3_T4_T6_ --------------------------
	.section	.nv.info._ZN3cub18CUB_300001_SM_10006detail6reduce28DeviceReduceSingleTileKernelINS2_10policy_hubIjyN4cuda3std3__44plusIjEEE10Policy1000EN6thrust24THRUST_300001_SM_1000_NS6detail15normal_iteratorINSD_10device_ptrI6float2EEEEPiyS9_ij14isInsideCircleEEvT0_T1_T2_T3_T4_T6_,"",@"SHT_CUDA_INFO"
	.sectionflags	@""
	.align	4


	//----- nvinfo : EIATTR_CUDA_API_VERSION
	.align		4
        /*0000*/ 	.byte	0x04, 0x37
        /*0002*/ 	.short	(.L_156 - .L_155)
.L_155:
        /*0004*/ 	.word	0x00000082


	//----- nvinfo : EIATTR_KPARAM_INFO
	.align		4
.L_156:
        /*0008*/ 	.byte	0x04, 0x17
        /*000a*/ 	.short	(.L_158 - .L_157)
.L_157:
        /*000c*/ 	.word	0x00000000
        /*0010*/ 	.short	0x0005
        /*0012*/ 	.short	0x0020
        /*0014*/ 	.byte	0x00, 0xf0, 0x05, 0x00


	//----- nvinfo : EIATTR_KPARAM_INFO
	.align		4
.L_158:
        /*0018*/ 	.byte	0x04, 0x17
        /*001a*/ 	.short	(.L_160 - .L_159)
.L_159:
        /*001c*/ 	.word	0x00000000
        /*0020*/ 	.short	0x0004
        /*0022*/ 	.short	0x001c
        /*0024*/ 	.byte	0x00, 0xf0, 0x11, 0x00


	//----- nvinfo : EIATTR_KPARAM_INFO
	.align		4
.L_160:
        /*0028*/ 	.byte	0x04, 0x17
        /*002a*/ 	.short	(.L_162 - .L_161)
.L_161:
        /*002c*/ 	.word	0x00000000
        /*0030*/ 	.short	0x0003
        /*0032*/ 	.short	0x0018
        /*0034*/ 	.byte	0x00, 0xf0, 0x05, 0x00


	//----- nvinfo : EIATTR_KPARAM_INFO
	.align		4
.L_162:
        /*0038*/ 	.byte	0x04, 0x17
        /*003a*/ 	.short	(.L_164 - .L_163)
.L_163:
        /*003c*/ 	.word	0x00000000
        /*0040*/ 	.short	0x0002
        /*0042*/ 	.short	0x0010
        /*0044*/ 	.byte	0x00, 0xf0, 0x21, 0x00


	//----- nvinfo : EIATTR_KPARAM_INFO
	.align		4
.L_164:
        /*0048*/ 	.byte	0x04, 0x17
        /*004a*/ 	.short	(.L_166 - .L_165)
.L_165:
        /*004c*/ 	.word	0x00000000
        /*0050*/ 	.short	0x0001
        /*0052*/ 	.short	0x0008
        /*0054*/ 	.byte	0x00, 0xf5, 0x21, 0x00


	//----- nvinfo : EIATTR_KPARAM_INFO
	.align		4
.L_166:
        /*0058*/ 	.byte	0x04, 0x17
        /*005a*/ 	.short	(.L_168 - .L_167)
.L_167:
        /*005c*/ 	.word	0x00000000
        /*0060*/ 	.short	0x0000
        /*0062*/ 	.short	0x0000
        /*0064*/ 	.byte	0x00, 0xf0, 0x21, 0x00


	//----- nvinfo : EIATTR_SPARSE_MMA_MASK
	.align		4
.L_168:
        /*0068*/ 	.byte	0x03, 0x50
        /*006a*/ 	.short	0x0000


	//----- nvinfo : EIATTR_MAXREG_COUNT
	.align		4
        /*006c*/ 	.byte	0x03, 0x1b
        /*006e*/ 	.short	0x00ff


	//----- nvinfo : EIATTR_NUM_BARRIERS
	.align		4
        /*0070*/ 	.byte	0x02, 0x4c
        /*0072*/ 	.byte	0x01
	.zero		1


	//----- nvinfo : EIATTR_MERCURY_ISA_VERSION
	.align		4
        /*0074*/ 	.byte	0x03, 0x5f
        /*0076*/ 	.short	0x0101


	//----- nvinfo : EIATTR_COOP_GROUP_MASK_REGIDS
	.align		4
        /*0078*/ 	.byte	0x04, 0x29
        /*007a*/ 	.short	(.L_170 - .L_169)


	//   ....[0]....
.L_169:
        /*007c*/ 	.word	0xffffffff


	//   ....[1]....
        /*0080*/ 	.word	0xffffffff


	//   ....[2]....
        /*0084*/ 	.word	0xffffffff


	//   ....[3]....
        /*0088*/ 	.word	0xffffffff


	//   ....[4]....
        /*008c*/ 	.word	0xffffffff


	//   ....[5]....
        /*0090*/ 	.word	0xffffffff


	//   ....[6]....
        /*0094*/ 	.word	0xffffffff


	//   ....[7]....
        /*0098*/ 	.word	0xffffffff


	//   ....[8]....
        /*009c*/ 	.word	0xffffffff


	//   ....[9]....
        /*00a0*/ 	.word	0xffffffff


	//   ....[10]....
        /*00a4*/ 	.word	0xffffffff


	//   ....[11]....
        /*00a8*/ 	.word	0xffffffff


	//   ....[12]....
        /*00ac*/ 	.word	0xffffffff


	//   ....[13]....
        /*00b0*/ 	.word	0xffffffff


	//   ....[14]....
        /*00b4*/ 	.word	0xffffffff


	//----- nvinfo : EIATTR_COOP_GROUP_INSTR_OFFSETS
	.align		4
.L_170:
        /*00b8*/ 	.byte	0x04, 0x28
        /*00ba*/ 	.short	(.L_172 - .L_171)


	//   ....[0]....
.L_171:
        /*00bc*/ 	.word	0x00001800


	//   ....[1]....
        /*00c0*/ 	.word	0x00001860


	//   ....[2]....
        /*00c4*/ 	.word	0x000018b0


	//   ....[3]....
        /*00c8*/ 	.word	0x00001900


	//   ....[4]....
        /*00cc*/ 	.word	0x00001970


	//   ....[5]....
        /*00d0*/ 	.word	0x00001b10


	//   ....[6]....
        /*00d4*/ 	.word	0x00001bb0


	//   ....[7]....
        /*00d8*/ 	.word	0x00001c20


	//   ....[8]....
        /*00dc*/ 	.word	0x00001c80


	//   ....[9]....
        /*00e0*/ 	.word	0x00001cd0


	//   ....[10]....
        /*00e4*/ 	.word	0x000061a0


	//   ....[11]....
        /*00e8*/ 	.word	0x00006200


	//   ....[12]....
        /*00ec*/ 	.word	0x00006260


	//   ....[13]....
        /*00f0*/ 	.word	0x000062c0


	//   ....[14]....
        /*00f4*/ 	.word	0x00006320


	//----- nvinfo : EIATTR_VRC_CTA_INIT_COUNT
	.align		4
.L_172:
        /*00f8*/ 	.byte	0x02, 0x4a
	.zero		1
	.zero		1


	//----- nvinfo : EIATTR_EXIT_INSTR_OFFSETS
	.align		4
        /*00fc*/ 	.byte	0x04, 0x1c
        /*00fe*/ 	.short	(.L_174 - .L_173)


	//   ....[0]....
.L_173:
        /*0100*/ 	.word	0x00000080


	//   ....[1]....
        /*0104*/ 	.word	0x000000c0


	//   ....[2]....
        /*0108*/ 	.word	0x00006430


	//   ....[3]....
        /*010c*/ 	.word	0x00006480


	//----- nvinfo : EIATTR_MAX_THREADS
	.align		4
.L_174:
        /*0110*/ 	.byte	0x04, 0x05
        /*0112*/ 	.short	(.L_176 - .L_175)
.L_175:
        /*0114*/ 	.word	0x00000100
        /*0118*/ 	.word	0x00000001
        /*011c*/ 	.word	0x00000001


	//----- nvinfo : EIATTR_CRS_STACK_SIZE
	.align		4
.L_176:
        /*0120*/ 	.byte	0x04, 0x1e
        /*0122*/ 	.short	(.L_178 - .L_177)
.L_177:
        /*0124*/ 	.word	0x00000000


	//----- nvinfo : EIATTR_CBANK_PARAM_SIZE
	.align		4
.L_178:
        /*0128*/ 	.byte	0x03, 0x19
        /*012a*/ 	.short	0x0021


	//----- nvinfo : EIATTR_PARAM_CBANK
	.align		4
        /*012c*/ 	.byte	0x04, 0x0a
        /*012e*/ 	.short	(.L_180 - .L_179)
	.align		4
.L_179:
        /*0130*/ 	.word	index@(.nv.constant0._ZN3cub18CUB_300001_SM_10006detail6reduce28DeviceReduceSingleTileKernelINS2_10policy_hubIjyN4cuda3std3__44plusIjEEE10Policy1000EN6thrust24THRUST_300001_SM_1000_NS6detail15normal_iteratorINSD_10device_ptrI6float2EEEEPiyS9_ij14isInsideCircleEEvT0_T1_T2_T3_T4_T6_)
        /*0134*/ 	.short	0x0380
        /*0136*/ 	.short	0x0021


	//----- nvinfo : EIATTR_SW_WAR
	.align		4
.L_180:
        /*0138*/ 	.byte	0x04, 0x36
        /*013a*/ 	.short	(.L_182 - .L_181)
.L_181:
        /*013c*/ 	.word	0x00000008
.L_182:


//--------------------- .nv.info._ZN3cub18CUB_300001_SM_10006detail6reduce28DeviceReduceSingleTileKernelINS2_10policy_hubIjjN4cuda3std3__44plusIjEEE10Policy1000EPjPiiS9_ijNS7_10__identityEEEvT0_T1_T2_T3_T4_T6_ --------------------------
	.section	.nv.info._ZN3cub18CUB_300001_SM_10006detail6reduce28DeviceReduceSingleTileKernelINS2_10policy_hubIjjN4cuda3std3__44plusIjEEE10Policy1000EPjPiiS9_ijNS7_10__identityEEEvT0_T1_T2_T3_T4_T6_,"",@"SHT_CUDA_INFO"
	.sectionflags	@""
	.align	4


	//----- nvinfo : EIATTR_CUDA_API_VERSION
	.align		4
        /*0000*/ 	.byte	0x04, 0x37
        /*0002*/ 	.short	(.L_184 - .L_183)
.L_183:
        /*0004*/ 	.word	0x00000082


	//----- nvinfo : EIATTR_KPARAM_INFO
	.align		4
.L_184:
        /*0008*/ 	.byte	0x04, 0x17
        /*000a*/ 	.short	(.L_186 - .L_185)
.L_185:
        /*000c*/ 	.word	0x00000000
        /*0010*/ 	.short	0x0005
        /*0012*/ 	.short	0x001c
        /*0014*/ 	.byte	0x00, 0xf0, 0x05, 0x00


	//----- nvinfo : EIATTR_KPARAM_INFO
	.align		4
.L_186:
        /*0018*/ 	.byte	0x04, 0x17
        /*001a*/ 	.short	(.L_188 - .L_187)
.L_187:
        /*001c*/ 	.word	0x00000000
        /*0020*/ 	.short	0x0004
        /*0022*/ 	.short	0x0018
        /*0024*/ 	.byte	0x00, 0xf0, 0x11, 0x00


	//----- nvinfo : EIATTR_KPARAM_INFO
	.align		4
.L_188:
        /*0028*/ 	.byte	0x04, 0x17
        /*002a*/ 	.short	(.L_190 - .L_189)
.L_189:
        /*002c*/ 	.word	0x00000000
        /*0030*/ 	.short	0x0003
        /*0032*/ 	.short	0x0014
        /*0034*/ 	.byte	0x00, 0xf0, 0x05, 0x00


	//----- nvinfo : EIATTR_KPARAM_INFO
	.align		4
.L_190:
        /*0038*/ 	.byte	0x04, 0x17
        /*003a*/ 	.short	(.L_192 - .L_191)
.L_191:
        /*003c*/ 	.word	0x00000000
        /*0040*/ 	.short	0x0002
        /*0042*/ 	.short	0x0010
        /*0044*/ 	.byte	0x00, 0xf0, 0x11, 0x00


	//----- nvinfo : EIATTR_KPARAM_INFO
	.align		4
.L_192:
        /*0048*/ 	.byte	0x04, 0x17
        /*004a*/ 	.short	(.L_194 - .L_193)
.L_193:
        /*004c*/ 	.word	0x00000000
        /*0050*/ 	.short	0x0001
        /*0052*/ 	.short	0x0008
        /*0054*/ 	.byte	0x00, 0xf5, 0x21, 0x00


	//----- nvinfo : EIATTR_KPARAM_INFO
	.align		4
.L_194:
        /*0058*/ 	.byte	0x04, 0x17
        /*005a*/ 	.short	(.L_196 - .L_195)
.L_195:
        /*005c*/ 	.word	0x00000000
        /*0060*/ 	.short	0x0000
        /*0062*/ 	.short	0x0000
        /*0064*/ 	.byte	0x00, 0xf5, 0x21, 0x00


	//----- nvinfo : EIATTR_SPARSE_MMA_MASK
	.align		4
.L_196:
        /*0068*/ 	.byte	0x03, 0x50
        /*006a*/ 	.short	0x0000


	//----- nvinfo : EIATTR_MAXREG_COUNT
	.align		4
        /*006c*/ 	.byte	0x03, 0x1b
        /*006e*/ 	.short	0x00ff


	//----- nvinfo : EIATTR_NUM_BARRIERS
	.align		4
        /*0070*/ 	.byte	0x02, 0x4c
        /*0072*/ 	.byte	0x01
	.zero		1


	//----- nvinfo : EIATTR_MERCURY_ISA_VERSION
	.align		4
        /*0074*/ 	.byte	0x03, 0x5f
        /*0076*/ 	.short	0x0101


	//----- nvinfo : EIATTR_COOP_GROUP_MASK_REGIDS
	.align		4
        /*0078*/ 	.byte	0x04, 0x29
        /*007a*/ 	.short	(.L_198 - .L_197)


	//   ....[0]....
.L_197:
        /*007c*/ 	.word	0xffffffff


	//   ....[1]....
        /*0080*/ 	.word	0xffffffff


	//   ....[2]....
        /*0084*/ 	.word	0xffffffff


	//   ....[3]....
        /*0088*/ 	.word	0xffffffff


	//   ....[4]....
        /*008c*/ 	.word	0xffffffff


	//   ....[5]....
        /*0090*/ 	.word	0xffffffff


	//   ....[6]....
        /*0094*/ 	.word	0xffffffff


	//   ....[7]....
        /*0098*/ 	.word	0xffffffff


	//   ....[8]....
        /*009c*/ 	.word	0xffffffff


	//   ....[9]....
        /*00a0*/ 	.word	0xffffffff


	//   ....[10]....
        /*00a4*/ 	.word	0xffffffff


	//   ....[11]....
        /*00a8*/ 	.word	0xffffffff


	//   ....[12]....
        /*00ac*/ 	.word	0xffffffff


	//   ....[13]....
        /*00b0*/ 	.word	0xffffffff


	//   ....[14]....
        /*00b4*/ 	.word	0xffffffff


	//   ....[15]....
        /*00b8*/ 	.word	0xffffffff


	//   ....[16]....
        /*00bc*/ 	.word	0xffffffff


	//   ....[17]....
        /*00c0*/ 	.word	0xffffffff


	//   ....[18]....
        /*00c4*/ 	.word	0xffffffff


	//   ....[19]....
        /*00c8*/ 	.word	0xffffffff


	//   ....[20]....
        /*00cc*/ 	.word	0xffffffff


	//   ....[21]....
        /*00d0*/ 	.word	0xffffffff


	//   ....[22]....
        /*00d4*/ 	.word	0xffffffff


	//   ....[23]....
        /*00d8*/ 	.word	0xffffffff


	//   ....[24]....
        /*00dc*/ 	.word	0xffffffff


	//   ....[25]....
        /*00e0*/ 	.word	0xffffffff


	//   ....[26]....
        /*00e4*/ 	.word	0xffffffff


	//   ....[27]....
        /*00e8*/ 	.word	0xffffffff


	//   ....[28]....
        /*00ec*/ 	.word	0xffffffff


	//   ....[29]....
        /*00f0*/ 	.word	0xffffffff


	//----- nvinfo : EIATTR_COOP_GROUP_INSTR_OFFSETS
	.align		4
.L_198:
        /*00f4*/ 	.byte	0x04, 0x28
        /*00f6*/ 	.short	(.L_200 - .L_199)


	//   ....[0]....
.L_199:
        /*00f8*/ 	.word	0x00000890


	//   ....[1]....
        /*00fc*/ 	.word	0x000008f0


	//   ....[2]....
        /*0100*/ 	.word	0x00000940


	//   ....[3]....
        /*0104*/ 	.word	0x000009b0


	//   ....[4]....
        /*0108*/ 	.word	0x00000a10


	//   ....[5]....
        /*010c*/ 	.word	0x00000ba0


	//   ....[6]....
        /*0110*/ 	.word	0x00000c40


	//   ....[7]....
        /*0114*/ 	.word	0x00000cc0


	//   ....[8]....
        /*0118*/ 	.word	0x00000d20


	//   ....[9]....
        /*011c*/ 	.word	0x00000d60


	//   ....[10]....
        /*0120*/ 	.word	0x000019d0


	//   ....[11]....
        /*0124*/ 	.word	0x00001a30


	//   ....[12]....
        /*0128*/ 	.word	0x00001a90


	//   ....[13]....
        /*012c*/ 	.word	0x00001af0


	//   ....[14]....
        /*0130*/ 	.word	0x00001b50


	//   ....[15]....
        /*0134*/ 	.word	0x000023f0


	//   ....[16]....
        /*0138*/ 	.word	0x00002450


	//   ....[17]....
        /*013c*/ 	.word	0x000024a0


	//   ....[18]....
        /*0140*/ 	.word	0x00002510


	//   ....[19]....
        /*0144*/ 	.word	0x00002570


	//   ....[20]....
        /*0148*/ 	.word	0x00002700


	//   ....[21]....
        /*014c*/ 	.word	0x00002790


	//   ....[22]....
        /*0150*/ 	.word	0x000027e0


	//   ....[23]....
        /*0154*/ 	.word	0x00002850


	//   ....[24]....
        /*0158*/ 	.word	0x000028c0


	//   ....[25]....
        /*015c*/ 	.word	0x000036a0


	//   ....[26]....
        /*0160*/ 	.word	0x00003700


	//   ....[27]....
        /*0164*/ 	.word	0x00003760


	//   ....[28]....
        /*0168*/ 	.word	0x000037c0


	//   ....[29]....
        /*016c*/ 	.word	0x00003820


	//----- nvinfo : EIATTR_VRC_CTA_INIT_COUNT
	.align		4
.L_200:
        /*0170*/ 	.byte	0x02, 0x4a
	.zero		1
	.zero		1


	//----- nvinfo : EIATTR_EXIT_INSTR_OFFSETS
	.align		4
        /*0174*/ 	.byte	0x04, 0x1c
        /*0176*/ 	.short	(.L_202 - .L_201)


	//   ....[0]....
.L_201:
        /*0178*/ 	.word	0x00000080


	//   ....[1]....
        /*017c*/ 	.word	0x000000c0


	//   ....[2]....
        /*0180*/ 	.word	0x00003940


	//   ....[3]....
        /*0184*/ 	.word	0x00003990


	//----- nvinfo : EIATTR_MAX_THREADS
	.align		4
.L_202:
        /*0188*/ 	.byte	0x04, 0x05
        /*018a*/ 	.short	(.L_204 - .L_203)
.L_203:
        /*018c*/ 	.word	0x00000100
        /*0190*/ 	.word	0x00000001
        /*0194*/ 	.word	0x00000001


	//----- nvinfo : EIATTR_CRS_STACK_SIZE
	.align		4
.L_204:
        /*0198*/ 	.byte	0x04, 0x1e
        /*019a*/ 	.short	(.L_206 - .L_205)
.L_205:
        /*019c*/ 	.word	0x00000000


	//----- nvinfo : EIATTR_CBANK_PARAM_SIZE
	.align		4
.L_206:
        /*01a0*/ 	.byte	0x03, 0x19
        /*01a2*/ 	.short	0x001d


	//----- nvinfo : EIATTR_PARAM_CBANK
	.align		4
        /*01a4*/ 	.byte	0x04, 0x0a
        /*01a6*/ 	.short	(.L_208 - .L_207)
	.align		4
.L_207:
        /*01a8*/ 	.word	index@(.nv.constant0._ZN3cub18CUB_300001_SM_10006detail6reduce28DeviceReduceSingleTileKernelINS2_10policy_hubIjjN4cuda3std3__44plusIjEEE10Policy1000EPjPiiS9_ijNS7_10__identityEEEvT0_T1_T2_T3_T4_T6_)
        /*01ac*/ 	.short	0x0380
        /*01ae*/ 	.short	0x001d


	//----- nvinfo : EIATTR_SW_WAR
	.align		4
.L_208:
        /*01b0*/ 	.byte	0x04, 0x36
        /*01b2*/ 	.short	(.L_210 - .L_209)
.L_209:
        /*01b4*/ 	.word	0x00000008
.L_210:


//--------------------- .nv.info._ZN3cub18CUB_300001_SM_10006detail6reduce18DeviceReduceKernelINS2_10policy_hubIjjN4cuda3std3__44plusIjEEE10Policy1000EN6thrust24THRUST_300001_SM_1000_NS6detail15normal_iteratorINSD_10device_ptrI6float2EEEEjS9_j14isInsideCircleEEvT0_PT3_T1_NS0_13GridEvenShareISO_EET2_T4_ --------------------------
	.section	.nv.info._ZN3cub18CUB_300001_SM_10006detail6reduce18DeviceReduceKernelINS2_10policy_hubIjjN4cuda3std3__44plusIjEEE10Policy1000EN6thrust24THRUST_300001_SM_1000_NS6detail15normal_iteratorINSD_10device_ptrI6float2EEEEjS9_j14isInsideCircleEEvT0_PT3_T1_NS0_13GridEvenShareISO_EET2_T4_,"",@"SHT_CUDA_INFO"
	.sectionflags	@""
	.align	4


	//----- nvinfo : EIATTR_CUDA_API_VERSION
	.align		4
        /*0000*/ 	.byte	0x04, 0x37
        /*0002*/ 	.short	(.L_212 - .L_211)
.L_211:
        /*0004*/ 	.word	0x00000082


	//----- nvinfo : EIATTR_KPARAM_INFO
	.align		4
.L_212:
        /*0008*/ 	.byte	0x04, 0x17
        /*000a*/ 	.short	(.L_214 - .L_213)
.L_213:
        /*000c*/ 	.word	0x00000000
        /*0010*/ 	.short	0x0005
        /*0012*/ 	.short	0x003d
        /*0014*/ 	.byte	0x00, 0xf0, 0x05, 0x00


	//----- nvinfo : EIATTR_KPARAM_INFO
	.align		4
.L_214:
        /*0018*/ 	.byte	0x04, 0x17
        /*001a*/ 	.short	(.L_216 - .L_215)
.L_215:
        /*001c*/ 	.word	0x00000000
        /*0020*/ 	.short	0x0004
        /*0022*/ 	.short	0x003c
        /*0024*/ 	.byte	0x00, 0xf0, 0x05, 0x00


	//----- nvinfo : EIATTR_KPARAM_INFO
	.align		4
.L_216:
        /*0028*/ 	.byte	0x04, 0x17
        /*002a*/ 	.short	(.L_218 - .L_217)
.L_217:
        /*002c*/ 	.word	0x00000000
        /*0030*/ 	.short	0x0003
        /*0032*/ 	.short	0x0014
        /*0034*/ 	.byte	0x00, 0xf0, 0xa1, 0x00


	//----- nvinfo : EIATTR_KPARAM_INFO
	.align		4
.L_218:
        /*0038*/ 	.byte	0x04, 0x17
        /*003a*/ 	.short	(.L_220 - .L_219)
.L_219:
        /*003c*/ 	.word	0x00000000
        /*0040*/ 	.short	0x0002
        /*0042*/ 	.short	0x0010
        /*0044*/ 	.byte	0x00, 0xf0, 0x11, 0x00


	//----- nvinfo : EIATTR_KPARAM_INFO
	.align		4
.L_220:
        /*0048*/ 	.byte	0x04, 0x17
        /*004a*/ 	.short	(.L_222 - .L_221)
.L_221:
        /*004c*/ 	.word	0x00000000
        /*0050*/ 	.short	0x0001
        /*0052*/ 	.short	0x0008
        /*0054*/ 	.byte	0x00, 0xf5, 0x21, 0x00


	//----- nvinfo : EIATTR_KPARAM_INFO
	.align		4
.L_222:
        /*0058*/ 	.byte	0x04, 0x17
        /*005a*/ 	.short	(.L_224 - .L_223)
.L_223:
        /*005c*/ 	.word	0x00000000
        /*0060*/ 	.short	0x0000
        /*0062*/ 	.short	0x0000
        /*0064*/ 	.byte	0x00, 0xf0, 0x21, 0x00


	//----- nvinfo : EIATTR_SPARSE_MMA_MASK
	.align		4
.L_224:
        /*0068*/ 	.byte	0x03, 0x50
        /*006a*/ 	.short	0x0000


	//----- nvinfo : EIATTR_MAXREG_COUNT
	.align		4
        /*006c*/ 	.byte	0x03, 0x1b
        /*006e*/ 	.short	0x00ff


	//----- nvinfo : EIATTR_NUM_BARRIERS
	.align		4
        /*0070*/ 	.byte	0x02, 0x4c
        /*0072*/ 	.byte	0x01
	.zero		1


	//----- nvinfo : EIATTR_MERCURY_ISA_VERSION
	.align		4
        /*0074*/ 	.byte	0x03, 0x5f
        /*0076*/ 	.short	0x0101


	//----- nvinfo : EIATTR_COOP_GROUP_MASK_REGIDS
	.align		4
        /*0078*/ 	.byte	0x04, 0x29
        /*007a*/ 	.short	(.L_226 - .L_225)


	//   ....[0]....
.L_225:
        /*007c*/ 	.word	0xffffffff


	//   ....[1]....
        /*0080*/ 	.word	0xffffffff


	//   ....[2]....
        /*0084*/ 	.word	0xffffffff


	//   ....[3]....
        /*0088*/ 	.word	0xffffffff


	//   ....[4]....
        /*008c*/ 	.word	0xffffffff


	//   ....[5]....
        /*0090*/ 	.word	0xffffffff


	//   ....[6]....
        /*0094*/ 	.word	0xffffffff


	//   ....[7]....
        /*0098*/ 	.word	0xffffffff


	//   ....[8]....
        /*009c*/ 	.word	0xffffffff


	//   ....[9]....
        /*00a0*/ 	.word	0xffffffff


	//   ....[10]....
        /*00a4*/ 	.word	0xffffffff


	//   ....[11]....
        /*00a8*/ 	.word	0xffffffff


	//   ....[12]....
        /*00ac*/ 	.word	0xffffffff


	//   ....[13]....
        /*00b0*/ 	.word	0xffffffff


	//   ....[14]....
        /*00b4*/ 	.word	0xffffffff


	//----- nvinfo : EIATTR_COOP_GROUP_INSTR_OFFSETS
	.align		4
.L_226:
        /*00b8*/ 	.byte	0x04, 0x28
        /*00ba*/ 	.short	(.L_228 - .L_227)


	//   ....[0]....
.L_227:
        /*00bc*/ 	.word	0x000019d0


	//   ....[1]....
        /*00c0*/ 	.word	0x00001a30


	//   ....[2]....
        /*00c4*/ 	.word	0x00001a90


	//   ....[3]....
        /*00c8*/ 	.word	0x00001af0


	//   ....[4]....
        /*00cc*/ 	.word	0x00001b50


	//   ....[5]....
        /*00d0*/ 	.word	0x00001ce0


	//   ....[6]....
        /*00d4*/ 	.word	0x00001d90


	//   ....[7]....
        /*00d8*/ 	.word	0x00001e00


	//   ....[8]....
        /*00dc*/ 	.word	0x00001e60


	//   ....[9]....
        /*00e0*/ 	.word	0x00001ea0


	//   ....[10]....
        /*00e4*/ 	.word	0x00006500


	//   ....[11]....
        /*00e8*/ 	.word	0x00006560


	//   ....[12]....
        /*00ec*/ 	.word	0x000065b0


	//   ....[13]....
        /*00f0*/ 	.word	0x00006610


	//   ....[14]....
        /*00f4*/ 	.word	0x00006680


	//----- nvinfo : EIATTR_VRC_CTA_INIT_COUNT
	.align		4
.L_228:
        /*00f8*/ 	.byte	0x02, 0x4a
	.zero		1
	.zero		1


	//----- nvinfo : EIATTR_EXIT_INSTR_OFFSETS
	.align		4
        /*00fc*/ 	.byte	0x04, 0x1c
        /*00fe*/ 	.short	(.L_230 - .L_229)


	//   ....[0]....
.L_229:
        /*0100*/ 	.word	0x000067a0


	//   ....[1]....
        /*0104*/ 	.word	0x000067e0


	//----- nvinfo : EIATTR_MAX_THREADS
	.align		4
.L_230:
        /*0108*/ 	.byte	0x04, 0x05
        /*010a*/ 	.short	(.L_232 - .L_231)
.L_231:
        /*010c*/ 	.word	0x00000100
        /*0110*/ 	.word	0x00000001
        /*0114*/ 	.word	0x00000001


	//----- nvinfo : EIATTR_CRS_STACK_SIZE
	.align		4
.L_232:
        /*0118*/ 	.byte	0x04, 0x1e
        /*011a*/ 	.short	(.L_234 - .L_233)
.L_233:
        /*011c*/ 	.word	0x00000000


	//----- nvinfo : EIATTR_CBANK_PARAM_SIZE
	.align		4
.L_234:
        /*0120*/ 	.byte	0x03, 0x19
        /*0122*/ 	.short	0x003e


	//----- nvinfo : EIATTR_PARAM_CBANK
	.align		4
        /*0124*/ 	.byte	0x04, 0x0a
        /*0126*/ 	.short	(.L_236 - .L_235)
	.align		4
.L_235:
        /*0128*/ 	.word	index@(.nv.constant0._ZN3cub18CUB_300001_SM_10006detail6reduce18DeviceReduceKernelINS2_10policy_hubIjjN4cuda3std3__44plusIjEEE10Policy1000EN6thrust24THRUST_300001_SM_1000_NS6detail15normal_iteratorINSD_10device_ptrI6float2EEEEjS9_j14isInsideCircleEEvT0_PT3_T1_NS0_13GridEvenShareISO_EET2_T4_)
        /*012c*/ 	.short	0x0380
        /*012e*/ 	.short	0x003e


	//----- nvinfo : EIATTR_SW_WAR
	.align		4
.L_236:
        /*0130*/ 	.byte	0x04, 0x36
        /*0132*/ 	.short	(.L_238 - .L_237)
.L_237:
        /*0134*/ 	.word	0x00000008
.L_238:


//--------------------- .nv.info._ZN3cub18CUB_300001_SM_10006detail6reduce28DeviceReduceSingleTileKernelINS2_10policy_hubIjjN4cuda3std3__44plusIjEEE10Policy1000EN6thrust24THRUST_300001_SM_1000_NS6detail15normal_iteratorINSD_10device_ptrI6float2EEEEPijS9_ij14isInsideCircleEEvT0_T1_T2_T3_T4_T6_ --------------------------
	.section	.nv.info._ZN3cub18CUB_300001_SM_10006detail6reduce28DeviceReduceSingleTileKernelINS2_10policy_hubIjjN4cuda3std3__44plusIjEEE10Policy1000EN6thrust24THRUST_300001_SM_1000_NS6detail15normal_iteratorINSD_10device_ptrI6float2EEEEPijS9_ij14isInsideCircleEEvT0_T1_T2_T3_T4_T6_,"",@"SHT_CUDA_INFO"
	.sectionflags	@""
	.align	4


	//----- nvinfo : EIATTR_CUDA_API_VERSION
	.align		4
        /*0000*/ 	.byte	0x04, 0x37
        /*0002*/ 	.short	(.L_240 - .L_239)
.L_239:
        /*0004*/ 	.word	0x00000082


	//----- nvinfo : EIATTR_KPARAM_INFO
	.align		4
.L_240:
        /*0008*/ 	.byte	0x04, 0x17
        /*000a*/ 	.short	(.L_242 - .L_241)
.L_241:
        /*000c*/ 	.word	0x00000000
        /*0010*/ 	.short	0x0005
        /*0012*/ 	.short	0x001c
        /*0014*/ 	.byte	0x00, 0xf0, 0x05, 0x00


	//----- nvinfo : EIATTR_KPARAM_INFO
	.align		4
.L_242:
        /*0018*/ 	.byte	0x04, 0x17
        /*001a*/ 	.short	(.L_244 - .L_243)
.L_243:
        /*001c*/ 	.word	0x00000000
        /*0020*/ 	.short	0x0004
        /*0022*/ 	.short	0x0018
        /*0024*/ 	.byte	0x00, 0xf0, 0x11, 0x00


	//----- nvinfo : EIATTR_KPARAM_INFO
	.align		4
.L_244:
        /*0028*/ 	.byte	0x04, 0x17
        /*002a*/ 	.short	(.L_246 - .L_245)
.L_245:
        /*002c*/ 	.word	0x00000000
        /*0030*/ 	.short	0x0003
        /*0032*/ 	.short	0x0014
        /*0034*/ 	.byte	0x00, 0xf0, 0x05, 0x00


	//----- nvinfo : EIATTR_KPARAM_INFO
	.align		4
.L_246:
        /*0038*/ 	.byte	0x04, 0x17
        /*003a*/ 	.short	(.L_248 - .L_247)
.L_247:
        /*003c*/ 	.word	0x00000000
        /*0040*/ 	.short	0x0002
        /*0042*/ 	.short	0x0010
        /*0044*/ 	.byte	0x00, 0xf0, 0x11, 0x00


	//----- nvinfo : EIATTR_KPARAM_INFO
	.align		4
.L_248:
        /*0048*/ 	.byte	0x04, 0x17
        /*004a*/ 	.short	(.L_250 - .L_249)
.L_249:
        /*004c*/ 	.word	0x00000000
        /*0050*/ 	.short	0x0001
        /*0052*/ 	.short	0x0008
        /*0054*/ 	.byte	0x00, 0xf5, 0x21, 0x00


	//----- nvinfo : EIATTR_KPARAM_INFO
	.align		4
.L_250:
        /*0058*/ 	.byte	0x04, 0x17
        /*005a*/ 	.short	(.L_252 - .L_251)
.L_251:
        /*005c*/ 	.word	0x00000000
        /*0060*/ 	.short	0x0000
        /*0062*/ 	.short	0x0000
        /*0064*/ 	.byte	0x00, 0xf0, 0x21, 0x00


	//----- nvinfo : EIATTR_SPARSE_MMA_MASK
	.align		4
.L_252:
        /*0068*/ 	.byte	0x03, 0x50
        /*006a*/ 	.short	0x0000


	//----- nvinfo : EIATTR_MAXREG_COUNT
	.align		4
        /*006c*/ 	.byte	0x03, 0x1b
        /*006e*/ 	.short	0x00ff


	//----- nvinfo : EIATTR_NUM_BARRIERS
	.align		4
        /*0070*/ 	.byte	0x02, 0x4c
        /*0072*/ 	.byte	0x01
	.zero		1


	//----- nvinfo : EIATTR_MERCURY_ISA_VERSION
	.align		4
        /*0074*/ 	.byte	0x03, 0x5f
        /*0076*/ 	.short	0x0101


	//----- nvinfo : EIATTR_COOP_GROUP_MASK_REGIDS
	.align		4
        /*0078*/ 	.byte	0x04, 0x29
        /*007a*/ 	.short	(.L_254 - .L_253)


	//   ....[0]....
.L_253:
        /*007c*/ 	.word	0xffffffff


	//   ....[1]....
        /*0080*/ 	.word	0xffffffff


	//   ....[2]....
        /*0084*/ 	.word	0xffffffff


	//   ....[3]....
        /*0088*/ 	.word	0xffffffff


	//   ....[4]....
        /*008c*/ 	.word	0xffffffff


	//   ....[5]....
        /*0090*/ 	.word	0xffffffff


	//   ....[6]....
        /*0094*/ 	.word	0xffffffff


	//   ....[7]....
        /*0098*/ 	.word	0xffffffff


	//   ....[8]....
        /*009c*/ 	.word	0xffffffff


	//   ....[9]....
        /*00a0*/ 	.word	0xffffffff


	//   ....[10]....
        /*00a4*/ 	.word	0xffffffff


	//   ....[11]....
        /*00a8*/ 	.word	0xffffffff


	//   ....[12]....
        /*00ac*/ 	.word	0xffffffff


	//   ....[13]....
        /*00b0*/ 	.word	0xffffffff


	//   ....[14]....
        /*00b4*/ 	.word	0xffffffff


	//----- nvinfo : EIATTR_COOP_GROUP_INSTR_OFFSETS
	.align		4
.L_254:
        /*00b8*/ 	.byte	0x04, 0x28
        /*00ba*/ 	.short	(.L_256 - .L_255)


	//   ....[0]....
.L_255:
        /*00bc*/ 	.word	0x000018b0


	//   ....[1]....
        /*00c0*/ 	.word	0x00001910


	//   ....[2]....
        /*00c4*/ 	.word	0x00001970


	//   ....[3]....
        /*00c8*/ 	.word	0x000019d0


	//   ....[4]....
        /*00cc*/ 	.word	0x00001a30


	//   ....[5]....
        /*00d0*/ 	.word	0x00001bc0


	//   ....[6]....
        /*00d4*/ 	.word	0x00001c60


	//   ....[7]....
        /*00d8*/ 	.word	0x00001cd0


	//   ....[8]....
        /*00dc*/ 	.word	0x00001d30


	//   ....[9]....
        /*00e0*/ 	.word	0x00001d80


	//   ....[10]....
        /*00e4*/ 	.word	0x000063f0


	//   ....[11]....
        /*00e8*/ 	.word	0x00006450


	//   ....[12]....
        /*00ec*/ 	.word	0x000064a0


	//   ....[13]....
        /*00f0*/ 	.word	0x000064f0


	//   ....[14]....
        /*00f4*/ 	.word	0x00006560


	//----- nvinfo : EIATTR_VRC_CTA_INIT_COUNT
	.align		4
.L_256:
        /*00f8*/ 	.byte	0x02, 0x4a
	.zero		1
	.zero		1


	//----- nvinfo : EIATTR_EXIT_INSTR_OFFSETS
	.align		4
        /*00fc*/ 	.byte	0x04, 0x1c
        /*00fe*/ 	.short	(.L_258 - .L_257)


	//   ....[0]....
.L_257:
        /*0100*/ 	.word	0x00000070


	//   ....[1]....
        /*0104*/ 	.word	0x000000b0


	//   ....[2]....
        /*0108*/ 	.word	0x00006690


	//   ....[3]....
        /*010c*/ 	.word	0x000066e0


	//----- nvinfo : EIATTR_MAX_THREADS
	.align		4
.L_258:
        /*0110*/ 	.byte	0x04, 0x05
        /*0112*/ 	.short	(.L_260 - .L_259)
.L_259:
        /*0114*/ 	.word	0x00000100
        /*0118*/ 	.word	0x00000001
        /*011c*/ 	.word	0x00000001


	//----- nvinfo : EIATTR_CRS_STACK_SIZE
	.align		4
.L_260:
        /*0120*/ 	.byte	0x04, 0x1e
        /*0122*/ 	.short	(.L_262 - .L_261)
.L_261:
        /*0124*/ 	.word	0x00000000


	//----- nvinfo : EIATTR_CBANK_PARAM_SIZE
	.align		4
.L_262:
        /*0128*/ 	.byte	0x03, 0x19
        /*012a*/ 	.short	0x001d


	//----- nvinfo : EIATTR_PARAM_CBANK
	.align		4
        /*012c*/ 	.byte	0x04, 0x0a
        /*012e*/ 	.short	(.L_264 - .L_263)
	.align		4
.L_263:
        /*0130*/ 	.word	index@(.nv.constant0._ZN3cub18CUB_300001_SM_10006detail6reduce28DeviceReduceSingleTileKernelINS2_10policy_hubIjjN4cuda3std3__44plusIjEEE10Policy1000EN6thrust24THRUST_300001_SM_1000_NS6detail15normal_iteratorINSD_10device_ptrI6float2EEEEPijS9_ij14isInsideCircleEEvT0_T1_T2_T3_T4_T6_)
        /*0134*/ 	.short	0x0380
        /*0136*/ 	.short	0x001d


	//----- nvinfo : EIATTR_SW_WAR
	.align		4
.L_264:
        /*0138*/ 	.byte	0x04, 0x36
        /*013a*/ 	.short	(.L_266 - .L_265)
.L_265:
        /*013c*/ 	.word	0x00000008
.L_266:


//--------------------- .nv.info._ZN3cub18CUB_300001_SM_10006detail8for_each13static_kernelINS2_12policy_hub_t12policy_500_tEmN6thrust24THRUST_300001_SM_1000_NS8cuda_cub20__uninitialized_fill7functorINS7_10device_ptrI6float2EESC_EEEEvT0_T1_ --------------------------
	.section	.nv.info._ZN3cub18CUB_300001_SM_10006detail8for_each13static_kernelINS2_12policy_hub_t12policy_500_tEmN6thrust24THRUST_300001_SM_1000_NS8cuda_cub20__uninitialized_fill7functorINS7_10device_ptrI6float2EESC_EEEEvT0_T1_,"",@"SHT_CUDA_INFO"
	.sectionflags	@""
	.align	4


	//----- nvinfo : EIATTR_CUDA_API_VERSION
	.align		4
        /*0000*/ 	.byte	0x04, 0x37
        /*0002*/ 	.short	(.L_268 - .L_267)
.L_267:
        /*0004*/ 	.word	0x00000082


	//----- nvinfo : EIATTR_KPARAM_INFO
	.align		4
.L_268:
        /*0008*/ 	.byte	0x04, 0x17
        /*000a*/ 	.short	(.L_270 - .L_269)
.L_269:
        /*000c*/ 	.word	0x00000000
        /*0010*/ 	.short	0x0001
        /*0012*/ 	.short	0x0008
        /*0014*/ 	.byte	0x00, 0xf0, 0x41, 0x00


	//----- nvinfo : EIATTR_KPARAM_INFO
	.align		4
.L_270:
        /*0018*/ 	.byte	0x04, 0x17
        /*001a*/ 	.short	(.L_272 - .L_271)
.L_271:
        /*001c*/ 	.word	0x00000000
        /*0020*/ 	.short	0x0000
        /*0022*/ 	.short	0x0000
        /*0024*/ 	.byte	0x00, 0xf0, 0x21, 0x00


	//----- nvinfo : EIATTR_SPARSE_MMA_MASK
	.align		4
.L_272:
        /*0028*/ 	.byte	0x03, 0x50
        /*002a*/ 	.short	0x0000


	//----- nvinfo : EIATTR_MAXREG_COUNT
	.align		4
        /*002c*/ 	.byte	0x03, 0x1b
        /*002e*/ 	.short	0x00ff


	//----- nvinfo : EIATTR_MERCURY_ISA_VERSION
	.align		4
        /*0030*/ 	.byte	0x03, 0x5f
        /*0032*/ 	.short	0x0101


	//----- nvinfo : EIATTR_VRC_CTA_INIT_COUNT
	.align		4
        /*0034*/ 	.byte	0x02, 0x4a
	.zero		1
	.zero		1


	//----- nvinfo : EIATTR_EXIT_INSTR_OFFSETS
	.align		4
        /*0038*/ 	.byte	0x04, 0x1c
        /*003a*/ 	.short	(.L_274 - .L_273)


	//   ....[0]....
.L_273:
        /*003c*/ 	.word	0x00000130


	//   ....[1]....
        /*0040*/ 	.word	0x00000230


	//   ....[2]....
        /*0044*/ 	.word	0x00000260


	//----- nvinfo : EIATTR_MAX_THREADS
	.align		4
.L_274:
        /*0048*/ 	.byte	0x04, 0x05
        /*004a*/ 	.short	(.L_276 - .L_275)
.L_275:
        /*004c*/ 	.word	0x00000100
        /*0050*/ 	.word	0x00000001
        /*0054*/ 	.word	0x00000001


	//----- nvinfo : EIATTR_CBANK_PARAM_SIZE
	.align		4
.L_276:
        /*0058*/ 	.byte	0x03, 0x19
        /*005a*/ 	.short	0x0018


	//----- nvinfo : EIATTR_PARAM_CBANK
	.align		4
        /*005c*/ 	.byte	0x04, 0x0a
        /*005e*/ 	.short	(.L_278 - .L_277)
	.align		4
.L_277:
        /*0060*/ 	.word	index@(.nv.constant0._ZN3cub18CUB_300001_SM_10006detail8for_each13static_kernelINS2_12policy_hub_t12policy_500_tEmN6thrust24THRUST_300001_SM_1000_NS8cuda_cub20__uninitialized_fill7functorINS7_10device_ptrI6float2EESC_EEEEvT0_T1_)
        /*0064*/ 	.short	0x0380
        /*0066*/ 	.short	0x0018


	//----- nvinfo : EIATTR_SW_WAR
	.align		4
.L_278:
        /*0068*/ 	.byte	0x04, 0x36
        /*006a*/ 	.short	(.L_280 - .L_279)
.L_279:
        /*006c*/ 	.word	0x00000008
.L_280:


//--------------------- .nv.info._ZN3cub18CUB_300001_SM_10006detail11EmptyKernelIvEEvv --------------------------
	.section	.nv.info._ZN3cub18CUB_300001_SM_10006detail11EmptyKernelIvEEvv,"",@"SHT_CUDA_INFO"
	.sectionflags	@""
	.align	4


	//----- nvinfo : EIATTR_CUDA_API_VERSION
	.align		4
        /*0000*/ 	.byte	0x04, 0x37
        /*0002*/ 	.short	(.L_282 - .L_281)
.L_281:
        /*0004*/ 	.word	0x00000082


	//----- nvinfo : EIATTR_SPARSE_MMA_MASK
	.align		4
.L_282:
        /*0008*/ 	.byte	0x03, 0x50
        /*000a*/ 	.short	0x0000


	//----- nvinfo : EIATTR_MAXREG_COUNT
	.align		4
        /*000c*/ 	.byte	0x03, 0x1b
        /*000e*/ 	.short	0x00ff


	//----- nvinfo : EIATTR_MERCURY_ISA_VERSION
	.align		4
        /*0010*/ 	.byte	0x03, 0x5f
        /*0012*/ 	.short	0x0101


	//----- nvinfo : EIATTR_VRC_CTA_INIT_COUNT
	.align		4
        /*0014*/ 	.byte	0x02, 0x4a
	.zero		1
	.zero		1


	//----- nvinfo : EIATTR_EXIT_INSTR_OFFSETS
	.align		4
        /*0018*/ 	.byte	0x04, 0x1c
        /*001a*/ 	.short	(.L_284 - .L_283)


	//   ....[0]....
.L_283:
        /*001c*/ 	.word	0x00000010


	//----- nvinfo : EIATTR_SW_WAR
	.align		4
.L_284:
        /*0020*/ 	.byte	0x04, 0x36
        /*0022*/ 	.short	(.L_286 - .L_285)
.L_285:
        /*0024*/ 	.word	0x00000008
.L_286:


//--------------------- .nv.callgraph             --------------------------
	.section	.nv.callgraph,"",@"SHT_CUDA_CALLGRAPH"
	.align	4
	.sectionentsize	8
	.align		4
        /*0000*/ 	.word	0x00000000
	.align		4
        /*0004*/ 	.word	0xffffffff
	.align		4
        /*0008*/ 	.word	0x00000000
	.align		4
        /*000c*/ 	.word	0xfffffffe
	.align		4
        /*0010*/ 	.word	0x00000000
	.align		4
        /*0014*/ 	.word	0xfffffffd
	.align		4
        /*0018*/ 	.word	0x00000000
	.align		4
        /*001c*/ 	.word	0xfffffffc


//--------------------- .nv.constant4             --------------------------
	.section	.nv.constant4,"a",@progbits
	.align	8
	.align		8
.nv.constant4:
        /*0000*/ 	.dword	_ZN34_INTERNAL_b7baea58_4_k_cu_35d1a7354cuda3std3__45__cpo5beginE
	.align		8
        /*0008*/ 	.dword	_ZN34_INTERNAL_b7baea58_4_k_cu_35d1a7354cuda3std3__45__cpo3endE
	.align		8
        /*0010*/ 	.dword	_ZN34_INTERNAL_b7baea58_4_k_cu_35d1a7354cuda3std3__45__cpo6cbeginE
	.align		8
        /*0018*/ 	.dword	_ZN34_INTERNAL_b7baea58_4_k_cu_35d1a7354cuda3std3__45__cpo4cendE
	.align		8
        /*0020*/ 	.dword	_ZN34_INTERNAL_b7baea58_4_k_cu_35d1a7354cuda3std3__45__cpo6rbeginE
	.align		8
        /*0028*/ 	.dword	_ZN34_INTERNAL_b7baea58_4_k_cu_35d1a7354cuda3std3__45__cpo4rendE
	.align		8
        /*0030*/ 	.dword	_ZN34_INTERNAL_b7baea58_4_k_cu_35d1a7354cuda3std3__45__cpo7crbeginE
	.align		8
        /*0038*/ 	.dword	_ZN34_INTERNAL_b7baea58_4_k_cu_35d1a7354cuda3std3__45__cpo5crendE
	.align		8
        /*0040*/ 	.dword	_ZN34_INTERNAL_b7baea58_4_k_cu_35d1a7354cuda3std3__436_GLOBAL__N__b7baea58_4_k_cu_35d1a7356ignoreE
	.align		8
        /*0048*/ 	.dword	_ZN34_INTERNAL_b7baea58_4_k_cu_35d1a7354cuda3std3__419piecewise_constructE
	.align		8
        /*0050*/ 	.dword	_ZN34_INTERNAL_b7baea58_4_k_cu_35d1a7354cuda3std3__48in_placeE
	.align		8
        /*0058*/ 	.dword	_ZN34_INTERNAL_b7baea58_4_k_cu_35d1a7354cuda3std3__420unreachable_sentinelE
	.align		8
        /*0060*/ 	.dword	_ZN34_INTERNAL_b7baea58_4_k_cu_35d1a7354cuda3std3__47nulloptE
	.align		8
        /*0068*/ 	.dword	_ZN34_INTERNAL_b7baea58_4_k_cu_35d1a7354cuda3std3__48unexpectE
	.align		8
        /*0070*/ 	.dword	_ZN34_INTERNAL_b7baea58_4_k_cu_35d1a7354cuda3std6ranges3__45__cpo4swapE
	.align		8
        /*0078*/ 	.dword	_ZN34_INTERNAL_b7baea58_4_k_cu_35d1a7354cuda3std6ranges3__45__cpo9iter_moveE
	.align		8
        /*0080*/ 	.dword	_ZN34_INTERNAL_b7baea58_4_k_cu_35d1a7354cuda3std6ranges3__45__cpo5beginE
	.align		8
        /*0088*/ 	.dword	_ZN34_INTERNAL_b7baea58_4_k_cu_35d1a7354cuda3std6ranges3__45__cpo3endE
	.align		8
        /*0090*/ 	.dword	_ZN34_INTERNAL_b7baea58_4_k_cu_35d1a7354cuda3std6ranges3__45__cpo6cbeginE
	.align		8
        /*0098*/ 	.dword	_ZN34_INTERNAL_b7baea58_4_k_cu_35d1a7354cuda3std6ranges3__45__cpo4cendE
	.align		8
        /*00a0*/ 	.dword	_ZN34_INTERNAL_b7baea58_4_k_cu_35d1a7354cuda3std6ranges3__45__cpo7advanceE
	.align		8
        /*00a8*/ 	.dword	_ZN34_INTERNAL_b7baea58_4_k_cu_35d1a7354cuda3std6ranges3__45__cpo9iter_swapE
	.align		8
        /*00b0*/ 	.dword	_ZN34_INTERNAL_b7baea58_4_k_cu_35d1a7354cuda3std6ranges3__45__cpo4nextE
	.align		8
        /*00b8*/ 	.dword	_ZN34_INTERNAL_b7baea58_4_k_cu_35d1a7354cuda3std6ranges3__45__cpo4prevE
	.align		8
        /*00c0*/ 	.dword	_ZN34_INTERNAL_b7baea58_4_k_cu_35d1a7354cuda3std6ranges3__45__cpo4dataE
	.align		8
        /*00c8*/ 	.dword	_ZN34_INTERNAL_b7baea58_4_k_cu_35d1a7354cuda3std6ranges3__45__cpo5cdataE
	.align		8
        /*00d0*/ 	.dword	_ZN34_INTERNAL_b7baea58_4_k_cu_35d1a7354cuda3std6ranges3__45__cpo4sizeE
	.align		8
        /*00d8*/ 	.dword	_ZN34_INTERNAL_b7baea58_4_k_cu_35d1a7354cuda3std6ranges3__45__cpo5ssizeE
	.align		8
        /*00e0*/ 	.dword	_ZN34_INTERNAL_b7baea58_4_k_cu_35d1a7354cuda3std6ranges3__45__cpo8distanceE
	.align		8
        /*00e8*/ 	.dword	_ZN34_INTERNAL_b7baea58_4_k_cu_35d1a7356thrust24THRUST_300001_SM_1000_NS8cuda_cub3parE
	.align		8
        /*00f0*/ 	.dword	_ZN34_INTERNAL_b7baea58_4_k_cu_35d1a7356thrust24THRUST_300001_SM_1000_NS8cuda_cub10par_nosyncE
	.align		8
        /*00f8*/ 	.dword	_ZN34_INTERNAL_b7baea58_4_k_cu_35d1a7356thrust24THRUST_300001_SM_1000_NS6system6detail10sequential3seqE
	.align		8
        /*0100*/ 	.dword	_ZN34_INTERNAL_b7baea58_4_k_cu_35d1a7356thrust24THRUST_300001_SM_1000_NS12placeholders2_1E
	.align		8
        /*0108*/ 	.dword	_ZN34_INTERNAL_b7baea58_4_k_cu_35d1a7356thrust24THRUST_300001_SM_1000_NS12placeholders2_2E
	.align		8
        /*0110*/ 	.dword	_ZN34_INTERNAL_b7baea58_4_k_cu_35d1a7356thrust24THRUST_300001_SM_1000_NS12placeholders2_3E
	.align		8
        /*0118*/ 	.dword	_ZN34_INTERNAL_b7baea58_4_k_cu_35d1a7356thrust24THRUST_300001_SM_1000_NS12placeholders2_4E
	.align		8
        /*0120*/ 	.dword	_ZN34_INTERNAL_b7baea58_4_k_cu_35d1a7356thrust24THRUST_300001_SM_1000_NS12placeholders2_5E
	.align		8
        /*0128*/ 	.dword	_ZN34_INTERNAL_b7baea58_4_k_cu_35d1a7356thrust24THRUST_300001_SM_1000_NS12placeholders2_6E
	.align		8
        /*0130*/ 	.dword	_ZN34_INTERNAL_b7baea58_4_k_cu_35d1a7356thrust24THRUST_300001_SM_1000_NS12placeholders2_7E
	.align		8
        /*0138*/ 	.dword	_ZN34_INTERNAL_b7baea58_4_k_cu_35d1a7356thrust24THRUST_300001_SM_1000_NS12placeholders2_8E
	.align		8
        /*0140*/ 	.dword	_ZN34_INTERNAL_b7baea58_4_k_cu_35d1a7356thrust24THRUST_300001_SM_1000_NS12placeholders2_9E
	.align		8
        /*0148*/ 	.dword	_ZN34_INTERNAL_b7baea58_4_k_cu_35d1a7356thrust24THRUST_300001_SM_1000_NS12placeholders3_10E
	.align		8
        /*0150*/ 	.dword	_ZN34_INTERNAL_b7baea58_4_k_cu_35d1a7356thrust24THRUST_300001_SM_1000_NS3seqE


//--------------------- .text._ZN3cub18CUB_300001_SM_10006detail6reduce28DeviceReduceSingleTileKernelINS2_10policy_hubIjyN4cuda3std3__44plusIjEEE10Policy1000EPjPiiS9_ijNS7_10__identityEEEvT0_T1_T2_T3_T4_T6_ --------------------------
	.section	.text._ZN3cub18CUB_300001_SM_10006detail6reduce28DeviceReduceSingleTileKernelINS2_10policy_hubIjyN4cuda3std3__44plusIjEEE10Policy1000EPjPiiS9_ijNS7_10__identityEEEvT0_T1_T2_T3_T4_T6_,"ax",@progbits
	.align	128
        .global         _ZN3cub18CUB_300001_SM_10006detail6reduce28DeviceReduceSingleTileKernelINS2_10policy_hubIjyN4cuda3std3__44plusIjEEE10Policy1000EPjPiiS9_ijNS7_10__identityEEEvT0_T1_T2_T3_T4_T6_
        .type           _ZN3cub18CUB_300001_SM_10006detail6reduce28DeviceReduceSingleTileKernelINS2_10policy_hubIjyN4cuda3std3__44plusIjEEE10Policy1000EPjPiiS9_ijNS7_10__identityEEEvT0_T1_T2_T3_T4_T6_,@function
        .size           _ZN3cub18CUB_300001_SM_10006detail6reduce28DeviceReduceSingleTileKernelINS2_10policy_hubIjyN4cuda3std3__44plusIjEEE10Policy1000EPjPiiS9_ijNS7_10__identityEEEvT0_T1_T2_T3_T4_T6_,(.L_x_1000 - _ZN3cub18CUB_300001_SM_10006detail6reduce28DeviceReduceSingleTileKernelINS2_10policy_hubIjyN4cuda3std3__44plusIjEEE10Policy1000EPjPiiS9_ijNS7_10__identityEEEvT0_T1_T2_T3_T4_T6_)
        .other          _ZN3cub18CUB_300001_SM_10006detail6reduce28DeviceReduceSingleTileKernelINS2_10policy_hubIjyN4cuda3std3__44plusIjEEE10Policy1000EPjPiiS9_ijNS7_10__identityEEEvT0_T1_T2_T3_T4_T6_,@"STO_CUDA_ENTRY STV_DEFAULT"
_ZN3cub18CUB_300001_SM_10006detail6reduce28DeviceReduceSingleTileKernelINS2_10policy_hubIjyN4cuda3std3__44plusIjEEE10Policy1000EPjPiiS9_ijNS7_10__identityEEEvT0_T1_T2_T3_T4_T6_:
.text._ZN3cub18CUB_300001_SM_10006detail6reduce28DeviceReduceSingleTileKernelINS2_10policy_hubIjyN4cuda3std3__44plusIjEEE10Policy1000EPjPiiS9_ijNS7_10__identityEEEvT0_T1_T2_T3_T4_T6_:
[----:B------:R-:W-:Y:S01]  /*0000*/  LDC R1, c[0x0][0x37c] ;  /* 0x0000df00ff017b82 */ /* 0x000fe20000000800 */
[----:B------:R-:W0:Y:S01]  /*0010*/  LDCU UR4, c[0x0][0x390] ;  /* 0x00007200ff0477ac */ /* 0x000e220008000800 */
[----:B------:R-:W1:Y:S01]  /*0020*/  LDCU.64 UR6, c[0x0][0x358] ;  /* 0x00006b00ff0677ac */ /* 0x000e620008000a00 */
[----:B0-----:R-:W-:-:S05]  /*0030*/  IMAD.U32 R20, RZ, RZ, UR4 ;  /* 0x00000004ff147e24 */ /* 0x001fca000f8e00ff */
[----:B------:R-:W-:-:S13]  /*0040*/  ISETP.NE.AND P0, PT, R20, RZ, PT ;  /* 0x000000ff1400720c */ /* 0x000fda0003f05270 */
[----:B-1----:R-:W-:Y:S05]  /*0050*/  @P0 BRA `(.L_x_0) ;  /* 0x00000000001c0947 */ /* 0x002fea0003800000 */
[----:B------:R-:W0:Y:S02]  /*0060*/  S2R R0, SR_TID.X ;  /* 0x0000000000007919 */ /* 0x000e240000002100 */
[----:B0-----:R-:W-:-:S13]  /*0070*/  ISETP.NE.AND P0, PT, R0, RZ, PT ;  /* 0x000000ff0000720c */ /* 0x001fda0003f05270 */
[----:B------:R-:W-:Y:S05]  /*0080*/  @P0 EXIT ;  /* 0x000000000000094d */ /* 0x000fea0003800000 */
[----:B------:R-:W0:Y:S08]  /*0090*/  LDC R5, c[0x0][0x398] ;  /* 0x0000e600ff057b82 */ /* 0x000e300000000800 */
[----:B------:R-:W0:Y:S02]  /*00a0*/  LDC.64 R2, c[0x0][0x388] ;  /* 0x0000e200ff027b82 */ /* 0x000e240000000a00 */
[----:B0-----:R-:W-:Y:S01]  /*00b0*/  STG.E desc[UR6][R2.64], R5 ;  /* 0x0000000502007986 */ /* 0x001fe2000c101906 */
[----:B------:R-:W-:Y:S05]  /*00c0*/  EXIT ;  /* 0x000000000000794d */ /* 0x000fea0003800000 */
.L_x_0:
[----:B------:R-:W0:Y:S01]  /*00d0*/  LDCU UR4, c[0x0][0x380] ;  /* 0x00007000ff0477ac */ /* 0x000e220008000800 */
[----:B------:R-:W-:Y:S01]  /*00e0*/  BSSY.RECONVERGENT B0, `(.L_x_1) ;  /* 0x0000385000007945 */ /* 0x000fe20003800200 */
[----:B0-----:R-:W-:-:S09]  /*00f0*/  ULOP3.LUT UP0, URZ, UR4, 0xf, URZ, 0xc0, !UPT ;  /* 0x0000000f04ff7892 */ /* 0x001fd2000f80c0ff */
[----:B------:R-:W-:Y:S05]  /*0100*/  BRA.U UP0, `(.L_x_2) ;  /* 0x0000001900d87547 */ /* 0x000fea000b800000 */
[----:B------:R-:W-:-:S13]  /*0110*/  ISETP.GT.AND P0, PT, R20, 0xfff, PT ;  /* 0x00000fff1400780c */ /* 0x000fda0003f04270 */
[----:B------:R-:W-:Y:S05]  /*0120*/  @P0 BRA `(.L_x_3) ;  /* 0x0000000c008c0947 */ /* 0x000fea0003800000 */
[----:B------:R-:W0:Y:S01]  /*0130*/  S2R R9, SR_TID.X ;  /* 0x0000000000097919 */ /* 0x000e220000002100 */
[----:B------:R-:W-:Y:S01]  /*0140*/  BSSY.RECONVERGENT B1, `(.L_x_4) ;  /* 0x0000009000017945 */ /* 0x000fe20003800200 */
[----:B------:R-:W-:Y:S01]  /*0150*/  IMAD.MOV.U32 R0, RZ, RZ, RZ ;  /* 0x000000ffff007224 */ /* 0x000fe200078e00ff */
[----:B0-----:R-:W-:Y:S01]  /*0160*/  ISETP.GE.AND P0, PT, R9, R20, PT ;  /* 0x000000140900720c */ /* 0x001fe20003f06270 */
[----:B------:R-:W-:-:S12]  /*0170*/  IMAD.MOV.U32 R11, RZ, RZ, R9 ;  /* 0x000000ffff0b7224 */ /* 0x000fd800078e0009 */
[----:B------:R-:W-:Y:S05]  /*0180*/  @P0 BRA `(.L_x_5) ;  /* 0x0000000000100947 */ /* 0x000fea0003800000 */
[----:B------:R-:W0:Y:S02]  /*0190*/  LDC.64 R2, c[0x0][0x380] ;  /* 0x0000e000ff027b82 */ /* 0x000e240000000a00 */
[----:B0-----:R-:W-:-:S05]  /*01a0*/  IMAD.WIDE.U32 R2, R9, 0x4, R2 ;  /* 0x0000000409027825 */ /* 0x001fca00078e0002 */
[----:B------:R0:W5:Y:S01]  /*01b0*/  LDG.E.CONSTANT R0, desc[UR6][R2.64] ;  /* 0x0000000602007981 */ /* 0x000162000c1e9900 */
[----:B------:R-:W-:-:S07]  /*01c0*/  VIADD R11, R9, 0x100 ;  /* 0x00000100090b7836 */ /* 0x000fce0000000000 */
.L_x_5:
[----:B------:R-:W-:Y:S05]  /*01d0*/  BSYNC.RECONVERGENT B1 ;  /* 0x0000000000017941 */ /* 0x000fea0003800200 */
.L_x_4:
[----:B------:R-:W-:Y:S01]  /*01e0*/  ISETP.GE.AND P0, PT, R11, R20, PT ;  /* 0x000000140b00720c */ /* 0x000fe20003f06270 */
[----:B------:R-:W-:-:S12]  /*01f0*/  BSSY.RECONVERGENT B1, `(.L_x_6) ;  /* 0x0000066000017945 */ /* 0x000fd80003800200 */
[----:B------:R-:W-:Y:S05]  /*0200*/  @P0 BRA `(.L_x_7) ;  /* 0x0000000400900947 */ /* 0x000fea0003800000 */
[----:B0-----:R-:W-:Y:S01]  /*0210*/  LOP3.LUT R3, RZ, R11, RZ, 0x33, !PT ;  /* 0x0000000bff037212 */ /* 0x001fe200078e33ff */
[----:B------:R-:W-:Y:S04]  /*0220*/  BSSY.RECONVERGENT B2, `(.L_x_8) ;  /* 0x0000015000027945 */ /* 0x000fe80003800200 */
[----:B------:R-:W-:-:S05]  /*0230*/  IMAD.IADD R4, R3, 0x1, R20 ;  /* 0x0000000103047824 */ /* 0x000fca00078e0214 */
[C---:B------:R-:W-:Y:S02]  /*0240*/  LOP3.LUT R2, R4.reuse, 0x300, RZ, 0xc0, !PT ;  /* 0x0000030004027812 */ /* 0x040fe400078ec0ff */
[----:B------:R-:W-:Y:S02]  /*0250*/  ISETP.GE.U32.AND P1, PT, R4, 0x300, PT ;  /* 0x000003000400780c */ /* 0x000fe40003f26070 */
[----:B------:R-:W-:-:S13]  /*0260*/  ISETP.NE.AND P0, PT, R2, 0x300, PT ;  /* 0x000003000200780c */ /* 0x000fda0003f05270 */
[----:B------:R-:W-:Y:S05]  /*0270*/  @!P0 BRA `(.L_x_9) ;  /* 0x00000000003c8947 */ /* 0x000fea0003800000 */
[----:B------:R-:W0:Y:S01]  /*0280*/  LDC.64 R2, c[0x0][0x380] ;  /* 0x0000e000ff027b82 */ /* 0x000e220000000a00 */
[----:B------:R-:W-:-:S04]  /*0290*/  LEA.HI R4, R4, 0x1, RZ, 0x18 ;  /* 0x0000000104047811 */ /* 0x000fc800078fc0ff */
[----:B------:R-:W-:-:S05]  /*02a0*/  LOP3.LUT R4, R4, 0x3, RZ, 0xc0, !PT ;  /* 0x0000000304047812 */ /* 0x000fca00078ec0ff */
[----:B------:R-:W-:Y:S02]  /*02b0*/  IMAD.MOV R4, RZ, RZ, -R4 ;  /* 0x000000ffff047224 */ /* 0x000fe400078e0a04 */
[----:B0-----:R-:W-:-:S04]  /*02c0*/  IMAD.WIDE.U32 R2, R11, 0x4, R2 ;  /* 0x000000040b027825 */ /* 0x001fc800078e0002 */
[----:B------:R-:W-:-:S07]  /*02d0*/  IMAD.MOV.U32 R5, RZ, RZ, R3 ;  /* 0x000000ffff057224 */ /* 0x000fce00078e0003 */
.L_x_10:
[----:B------:R-:W-:-:S06]  /*02e0*/  IMAD.MOV.U32 R3, RZ, RZ, R5 ;  /* 0x000000ffff037224 */ /* 0x000fcc00078e0005 */
[----:B------:R0:W2:Y:S01]  /*02f0*/  LDG.E.CONSTANT R3, desc[UR6][R2.64] ;  /* 0x0000000602037981 */ /* 0x0000a2000c1e9900 */
[----:B------:R-:W-:Y:S02]  /*0300*/  VIADD R4, R4, 0x1 ;  /* 0x0000000104047836 */ /* 0x000fe40000000000 */
[----:B------:R-:W-:-:S03]  /*0310*/  VIADD R11, R11, 0x100 ;  /* 0x000001000b0b7836 */ /* 0x000fc60000000000 */
[----:B------:R-:W-:Y:S02]  /*0320*/  ISETP.NE.AND P0, PT, R4, RZ, PT ;  /* 0x000000ff0400720c */ /* 0x000fe40003f05270 */
[----:B0-----:R-:W-:-:S05]  /*0330*/  IADD3 R2, P2, PT, R2, 0x400, RZ ;  /* 0x0000040002027810 */ /* 0x001fca0007f5e0ff */
[----:B------:R-:W-:Y:S02]  /*0340*/  IMAD.X R5, RZ, RZ, R5, P2 ;  /* 0x000000ffff057224 */ /* 0x000fe400010e0605 */
[----:B--2--5:R-:W-:-:S04]  /*0350*/  IMAD.IADD R0, R3, 0x1, R0 ;  /* 0x0000000103007824 */ /* 0x024fc800078e0200 */
[----:B------:R-:W-:Y:S05]  /*0360*/  @P0 BRA `(.L_x_10) ;  /* 0xfffffffc00dc0947 */ /* 0x000fea000383ffff */
.L_x_9:
[----:B------:R-:W-:Y:S05]  /*0370*/  BSYNC.RECONVERGENT B2 ;  /* 0x0000000000027941 */ /* 0x000fea0003800200 */
.L_x_8:
[----:B------:R-:W-:Y:S05]  /*0380*/  @!P1 BRA `(.L_x_7) ;  /* 0x0000000400309947 */ /* 0x000fea0003800000 */
[----:B------:R-:W-:Y:S01]  /*0390*/  IMAD.IADD R2, R20, 0x1, -R11 ;  /* 0x0000000114027824 */ /* 0x000fe200078e0a0b */
[----:B------:R-:W-:Y:S01]  /*03a0*/  BSSY.RECONVERGENT B2, `(.L_x_11) ;  /* 0x0000029000027945 */ /* 0x000fe20003800200 */
[----:B------:R-:W-:-:S03]  /*03b0*/  PLOP3.LUT P0, PT, PT, PT, PT, 0x80, 0x8 ;  /* 0x000000000008781c */ /* 0x000fc60003f0f070 */
[----:B------:R-:W-:-:S13]  /*03c0*/  ISETP.GT.AND P1, PT, R2, 0xc00, PT ;  /* 0x00000c000200780c */ /* 0x000fda0003f24270 */
[----:B------:R-:W-:Y:S05]  /*03d0*/  @!P1 BRA `(.L_x_12) ;  /* 0x0000000000949947 */ /* 0x000fea0003800000 */
[----:B------:R-:W-:Y:S01]  /*03e0*/  PLOP3.LUT P0, PT, PT, PT, PT, 0x8, 0x80 ;  /* 0x000000000080781c */ /* 0x000fe20003f0e170 */
[----:B------:R-:W-:-:S12]  /*03f0*/  VIADD R8, R20, 0xfffff400 ;  /* 0xfffff40014087836 */ /* 0x000fd80000000000 */
.L_x_13:
[----:B------:R-:W0:Y:S01]  /*0400*/  LDC.64 R4, c[0x0][0x380] ;  /* 0x0000e000ff047b82 */ /* 0x000e220000000a00 */
[C---:B------:R-:W-:Y:S02]  /*0410*/  VIADD R7, R11.reuse, 0x400 ;  /* 0x000004000b077836 */ /* 0x040fe40000000000 */
[C---:B------:R-:W-:Y:S02]  /*0420*/  VIADD R3, R11.reuse, 0x800 ;  /* 0x000008000b037836 */ /* 0x040fe40000000000 */
[----:B0-----:R-:W-:-:S05]  /*0430*/  IMAD.WIDE R22, R11, 0x4, R4 ;  /* 0x000000040b167825 */ /* 0x001fca00078e0204 */
[----:B------:R-:W2:Y:S01]  /*0440*/  LDG.E.CONSTANT R13, desc[UR6][R22.64] ;  /* 0x00000006160d7981 */ /* 0x000ea2000c1e9900 */
[----:B------:R-:W-:-:S03]  /*0450*/  IMAD.WIDE R6, R7, 0x4, R4 ;  /* 0x0000000407067825 */ /* 0x000fc600078e0204 */
[----:B------:R-:W2:Y:S04]  /*0460*/  LDG.E.CONSTANT R10, desc[UR6][R22.64+0x400] ;  /* 0x00040006160a7981 */ /* 0x000ea8000c1e9900 */
[----:B------:R-:W3:Y:S04]  /*0470*/  LDG.E.CONSTANT R12, desc[UR6][R22.64+0x800] ;  /* 0x00080006160c7981 */ /* 0x000ee8000c1e9900 */
[----:B------:R-:W3:Y:S01]  /*0480*/  LDG.E.CONSTANT R19, desc[UR6][R22.64+0xc00] ;  /* 0x000c000616137981 */ /* 0x000ee2000c1e9900 */
[----:B------:R-:W-:-:S03]  /*0490*/  IMAD.WIDE R2, R3, 0x4, R4 ;  /* 0x0000000403027825 */ /* 0x000fc600078e0204 */
[----:B------:R-:W4:Y:S04]  /*04a0*/  LDG.E.CONSTANT R16, desc[UR6][R6.64] ;  /* 0x0000000606107981 */ /* 0x000f28000c1e9900 */
[----:B------:R-:W4:Y:S01]  /*04b0*/  LDG.E.CONSTANT R15, desc[UR6][R6.64+0x400] ;  /* 0x00040006060f7981 */ /* 0x000f22000c1e9900 */
[----:B------:R-:W-:-:S03]  /*04c0*/  VIADD R25, R11, 0xc00 ;  /* 0x00000c000b197836 */ /* 0x000fc60000000000 */
[----:B------:R-:W4:Y:S04]  /*04d0*/  LDG.E.CONSTANT R14, desc[UR6][R6.64+0x800] ;  /* 0x00080006060e7981 */ /* 0x000f28000c1e9900 */
[----:B------:R-:W4:Y:S01]  /*04e0*/  LDG.E.CONSTANT R21, desc[UR6][R6.64+0xc00] ;  /* 0x000c000606157981 */ /* 0x000f22000c1e9900 */
[----:B------:R-:W-:-:S03]  /*04f0*/  IMAD.WIDE R4, R25, 0x4, R4 ;  /* 0x0000000419047825 */ /* 0x000fc600078e0204 */
[----:B------:R-:W4:Y:S04]  /*0500*/  LDG.E.CONSTANT R18, desc[UR6][R2.64] ;  /* 0x0000000602127981 */ /* 0x000f28000c1e9900 */
[----:B------:R-:W4:Y:S04]  /*0510*/  LDG.E.CONSTANT R17, desc[UR6][R2.64+0x400] ;  /* 0x0004000602117981 */ /* 0x000f28000c1e9900 */
[----:B------:R-:W4:Y:S04]  /*0520*/  LDG.E.CONSTANT R23, desc[UR6][R2.64+0x800] ;  /* 0x0008000602177981 */ /* 0x000f28000c1e9900 */
[----:B------:R-:W4:Y:S04]  /*0530*/  LDG.E.CONSTANT R24, desc[UR6][R2.64+0xc00] ;  /* 0x000c000602187981 */ /* 0x000f28000c1e9900 */
[----:B------:R-:W4:Y:S04]  /*0540*/  LDG.E.CONSTANT R25, desc[UR6][R4.64] ;  /* 0x0000000604197981 */ /* 0x000f28000c1e9900 */
[----:B------:R-:W4:Y:S04]  /*0550*/  LDG.E.CONSTANT R26, desc[UR6][R4.64+0x400] ;  /* 0x00040006041a7981 */ /* 0x000f28000c1e9900 */
[----:B------:R-:W4:Y:S04]  /*0560*/  LDG.E.CONSTANT R22, desc[UR6][R4.64+0x800] ;  /* 0x0008000604167981 */ /* 0x000f28000c1e9900 */
[----:B------:R-:W4:Y:S01]  /*0570*/  LDG.E.CONSTANT R27, desc[UR6][R4.64+0xc00] ;  /* 0x000c0006041b7981 */ /* 0x000f22000c1e9900 */
[----:B------:R-:W-:-:S05]  /*0580*/  VIADD R11, R11, 0x1000 ;  /* 0x000010000b0b7836 */ /* 0x000fca0000000000 */
[----:B------:R-:W-:Y:S02]  /*0590*/  ISETP.GE.AND P1, PT, R11, R8, PT ;  /* 0x000000080b00720c */ /* 0x000fe40003f26270 */
[----:B--2--5:R-:W-:-:S04]  /*05a0*/  IADD3 R10, PT, PT, R10, R13, R0 ;  /* 0x0000000d0a0a7210 */ /* 0x024fc80007ffe000 */
[----:B---3--:R-:W-:-:S04]  /*05b0*/  IADD3 R10, PT, PT, R19, R12, R10 ;  /* 0x0000000c130a7210 */ /* 0x008fc80007ffe00a */
[----:B----4-:R-:W-:-:S04]  /*05c0*/  IADD3 R10, PT, PT, R15, R16, R10 ;  /* 0x000000100f0a7210 */ /* 0x010fc80007ffe00a */
[----:B------:R-:W-:-:S04]  /*05d0*/  IADD3 R10, PT, PT, R21, R14, R10 ;  /* 0x0000000e150a7210 */ /* 0x000fc80007ffe00a */
[----:B------:R-:W-:-:S04]  /*05e0*/  IADD3 R10, PT, PT, R17, R18, R10 ;  /* 0x00000012110a7210 */ /* 0x000fc80007ffe00a */
[----:B------:R-:W-:-:S04]  /*05f0*/  IADD3 R10, PT, PT, R24, R23, R10 ;  /* 0x00000017180a7210 */ /* 0x000fc80007ffe00a */
[----:B------:R-:W-:-:S04]  /*0600*/  IADD3 R25, PT, PT, R26, R25, R10 ;  /* 0x000000191a197210 */ /* 0x000fc80007ffe00a */
[----:B------:R-:W-:Y:S01]  /*0610*/  IADD3 R0, PT, PT, R27, R22, R25 ;  /* 0x000000161b007210 */ /* 0x000fe20007ffe019 */
[----:B------:R-:W-:Y:S06]  /*0620*/  @!P1 BRA `(.L_x_13) ;  /* 0xfffffffc00749947 */ /* 0x000fec000383ffff */
.L_x_12:
[----:B------:R-:W-:Y:S05]  /*0630*/  BSYNC.RECONVERGENT B2 ;  /* 0x0000000000027941 */ /* 0x000fea0003800200 */
.L_x_11:
[----:B------:R-:W-:Y:S01]  /*0640*/  IMAD.IADD R2, R20, 0x1, -R11 ;  /* 0x0000000114027824 */ /* 0x000fe200078e0a0b */
[----:B------:R-:W-:Y:S04]  /*0650*/  BSSY.RECONVERGENT B2, `(.L_x_14) ;  /* 0x0000015000027945 */ /* 0x000fe80003800200 */
[----:B------:R-:W-:-:S13]  /*0660*/  ISETP.GT.AND P1, PT, R2, 0x400, PT ;  /* 0x000004000200780c */ /* 0x000fda0003f24270 */
[----:B------:R-:W-:Y:S05]  /*0670*/  @!P1 BRA `(.L_x_15) ;  /* 0x0000000000489947 */ /* 0x000fea0003800000 */
[----:B------:R-:W0:Y:S01]  /*0680*/  LDC.64 R4, c[0x0][0x380] ;  /* 0x0000e000ff047b82 */ /* 0x000e220000000a00 */
[C---:B------:R-:W-:Y:S02]  /*0690*/  VIADD R13, R11.reuse, 0x400 ;  /* 0x000004000b0d7836 */ /* 0x040fe40000000000 */
[----:B0-----:R-:W-:-:S05]  /*06a0*/  IMAD.WIDE R2, R11, 0x4, R4 ;  /* 0x000000040b027825 */ /* 0x001fca00078e0204 */
[----:B------:R-:W2:Y:S01]  /*06b0*/  LDG.E.CONSTANT R7, desc[UR6][R2.64] ;  /* 0x0000000602077981 */ /* 0x000ea2000c1e9900 */
[----:B------:R-:W-:-:S03]  /*06c0*/  IMAD.WIDE R4, R13, 0x4, R4 ;  /* 0x000000040d047825 */ /* 0x000fc600078e0204 */
[----:B------:R-:W2:Y:S04]  /*06d0*/  LDG.E.CONSTANT R6, desc[UR6][R2.64+0x400] ;  /* 0x0004000602067981 */ /* 0x000ea8000c1e9900 */
[----:B------:R-:W3:Y:S04]  /*06e0*/  LDG.E.CONSTANT R13, desc[UR6][R2.64+0x800] ;  /* 0x00080006020d7981 */ /* 0x000ee8000c1e9900 */
[----:B------:R-:W3:Y:S04]  /*06f0*/  LDG.E.CONSTANT R8, desc[UR6][R2.64+0xc00] ;  /* 0x000c000602087981 */ /* 0x000ee8000c1e9900 */
[----:B------:R-:W4:Y:S04]  /*0700*/  LDG.E.CONSTANT R15, desc[UR6][R4.64] ;  /* 0x00000006040f7981 */ /* 0x000f28000c1e9900 */
[----:B------:R-:W4:Y:S04]  /*0710*/  LDG.E.CONSTANT R10, desc[UR6][R4.64+0x400] ;  /* 0x00040006040a7981 */ /* 0x000f28000c1e9900 */
[----:B------:R-:W4:Y:S04]  /*0720*/  LDG.E.CONSTANT R17, desc[UR6][R4.64+0x800] ;  /* 0x0008000604117981 */ /* 0x000f28000c1e9900 */
[----:B------:R-:W4:Y:S01]  /*0730*/  LDG.E.CONSTANT R12, desc[UR6][R4.64+0xc00] ;  /* 0x000c0006040c7981 */ /* 0x000f22000c1e9900 */
[----:B------:R-:W-:Y:S01]  /*0740*/  PLOP3.LUT P0, PT, PT, PT, PT, 0x8, 0x80 ;  /* 0x000000000080781c */ /* 0x000fe20003f0e170 */
[----:B------:R-:W-:Y:S01]  /*0750*/  VIADD R11, R11, 0x800 ;  /* 0x000008000b0b7836 */ /* 0x000fe20000000000 */
[----:B--2--5:R-:W-:-:S04]  /*0760*/  IADD3 R6, PT, PT, R6, R7, R0 ;  /* 0x0000000706067210 */ /* 0x024fc80007ffe000 */
[----:B---3--:R-:W-:-:S04]  /*0770*/  IADD3 R6, PT, PT, R8, R13, R6 ;  /* 0x0000000d08067210 */ /* 0x008fc80007ffe006 */
[----:B----4-:R-:W-:-:S04]  /*0780*/  IADD3 R6, PT, PT, R10, R15, R6 ;  /* 0x0000000f0a067210 */ /* 0x010fc80007ffe006 */
[----:B------:R-:W-:-:S07]  /*0790*/  IADD3 R0, PT, PT, R12, R17, R6 ;  /* 0x000000110c007210 */ /* 0x000fce0007ffe006 */
.L_x_15:
[----:B------:R-:W-:Y:S05]  /*07a0*/  BSYNC.RECONVERGENT B2 ;  /* 0x0000000000027941 */ /* 0x000fea0003800200 */
.L_x_14:
[----:B------:R-:W-:-:S13]  /*07b0*/  ISETP.LT.OR P0, PT, R11, R20, P0 ;  /* 0x000000140b00720c */ /* 0x000fda0000701670 */
[----:B------:R-:W-:Y:S05]  /*07c0*/  @!P0 BRA `(.L_x_7) ;  /* 0x0000000000208947 */ /* 0x000fea0003800000 */
[----:B------:R-:W0:Y:S02]  /*07d0*/  LDC.64 R2, c[0x0][0x380] ;  /* 0x0000e000ff027b82 */ /* 0x000e240000000a00 */
[----:B0-----:R-:W-:-:S05]  /*07e0*/  IMAD.WIDE R2, R11, 0x4, R2 ;  /* 0x000000040b027825 */ /* 0x001fca00078e0202 */
[----:B------:R-:W2:Y:S04]  /*07f0*/  LDG.E.CONSTANT R5, desc[UR6][R2.64] ;  /* 0x0000000602057981 */ /* 0x000ea8000c1e9900 */
[----:B------:R-:W2:Y:S04]  /*0800*/  LDG.E.CONSTANT R4, desc[UR6][R2.64+0x400] ;  /* 0x0004000602047981 */ /* 0x000ea8000c1e9900 */
[----:B------:R-:W3:Y:S04]  /*0810*/  LDG.E.CONSTANT R7, desc[UR6][R2.64+0x800] ;  /* 0x0008000602077981 */ /* 0x000ee8000c1e9900 */
[----:B------:R-:W3:Y:S01]  /*0820*/  LDG.E.CONSTANT R6, desc[UR6][R2.64+0xc00] ;  /* 0x000c000602067981 */ /* 0x000ee2000c1e9900 */
[----:B--2--5:R-:W-:-:S04]  /*0830*/  IADD3 R0, PT, PT, R4, R5, R0 ;  /* 0x0000000504007210 */ /* 0x024fc80007ffe000 */
[----:B---3--:R-:W-:-:S07]  /*0840*/  IADD3 R0, PT, PT, R6, R7, R0 ;  /* 0x0000000706007210 */ /* 0x008fce0007ffe000 */
.L_x_7:
[----:B------:R-:W-:Y:S05]  /*0850*/  BSYNC.RECONVERGENT B1 ;  /* 0x0000000000017941 */ /* 0x000fea0003800200 */
.L_x_6:
[----:B------:R-:W-:-:S13]  /*0860*/  ISETP.GE.AND P0, PT, R20, 0x100, PT ;  /* 0x000001001400780c */ /* 0x000fda0003f06270 */
[----:B------:R-:W-:Y:S05]  /*0870*/  @!P0 BRA `(.L_x_16) ;  /* 0x0000000000ac8947 */ /* 0x000fea0003800000 */
[----:B------:R-:W1:Y:S01]  /*0880*/  S2R R6, SR_LANEID ;  /* 0x0000000000067919 */ /* 0x000e620000000000 */
[----:B0----5:R-:W0:Y:S01]  /*0890*/  SHFL.DOWN PT, R2, R0, 0x1, 0x1f ;  /* 0x08201f0000027f89 */ /* 0x021e2200000e0000 */
[C---:B-1----:R-:W-:Y:S02]  /*08a0*/  ISETP.GT.AND P0, PT, R6.reuse, 0x1e, PT ;  /* 0x0000001e0600780c */ /* 0x042fe40003f04270 */
[----:B------:R-:W-:Y:S02]  /*08b0*/  ISETP.NE.AND P1, PT, R6, RZ, PT ;  /* 0x000000ff0600720c */ /* 0x000fe40003f25270 */
[----:B0-----:R-:W-:Y:S02]  /*08c0*/  SEL R3, R2, RZ, !P0 ;  /* 0x000000ff02037207 */ /* 0x001fe40004000000 */
[----:B------:R-:W-:-:S03]  /*08d0*/  ISETP.GT.AND P0, PT, R6, 0x1d, PT ;  /* 0x0000001d0600780c */ /* 0x000fc60003f04270 */
[----:B------:R-:W-:-:S05]  /*08e0*/  IMAD.IADD R3, R3, 0x1, R0 ;  /* 0x0000000103037824 */ /* 0x000fca00078e0200 */
[----:B------:R-:W0:Y:S01]  /*08f0*/  SHFL.DOWN PT, R2, R3, 0x2, 0x1f ;  /* 0x08401f0003027f89 */ /* 0x000e2200000e0000 */
[----:B------:R-:W1:Y:S01]  /*0900*/  @!P1 S2R R7, SR_CgaCtaId ;  /* 0x0000000000079919 */ /* 0x000e620000008800 */
[----:B0-----:R-:W-:Y:S02]  /*0910*/  SEL R2, R2, RZ, !P0 ;  /* 0x000000ff02027207 */ /* 0x001fe40004000000 */
[----:B------:R-:W-:-:S03]  /*0920*/  ISETP.GT.AND P0, PT, R6, 0x1b, PT ;  /* 0x0000001b0600780c */ /* 0x000fc60003f04270 */
[----:B------:R-:W-:-:S05]  /*0930*/  IMAD.IADD R2, R3, 0x1, R2 ;  /* 0x0000000103027824 */ /* 0x000fca00078e0202 */
[----:B------:R-:W0:Y:S02]  /*0940*/  SHFL.DOWN PT, R4, R2, 0x4, 0x1f ;  /* 0x08801f0002047f89 */ /* 0x000e2400000e0000 */
[----:B0-----:R-:W-:Y:S02]  /*0950*/  SEL R5, R4, RZ, !P0 ;  /* 0x000000ff04057207 */ /* 0x001fe40004000000 */
[----:B------:R-:W-:Y:S02]  /*0960*/  ISETP.GT.AND P0, PT, R6, 0x17, PT ;  /* 0x000000170600780c */ /* 0x000fe40003f04270 */
[----:B------:R-:W-:Y:S01]  /*0970*/  @!P1 MOV R4, 0x400 ;  /* 0x0000040000049802 */ /* 0x000fe20000000f00 */
[----:B------:R-:W-:Y:S01]  /*0980*/  IMAD.IADD R5, R2, 0x1, R5 ;  /* 0x0000000102057824 */ /* 0x000fe200078e0205 */
[----:B------:R-:W-:Y:S02]  /*0990*/  @!P1 SHF.R.U32.HI R2, RZ, 0x3, R9 ;  /* 0x00000003ff029819 */ /* 0x000fe40000011609 */
[----:B-1----:R-:W-:-:S02]  /*09a0*/  @!P1 LEA R7, R7, R4, 0x18 ;  /* 0x0000000407079211 */ /* 0x002fc400078ec0ff */
[----:B------:R-:W0:Y:S01]  /*09b0*/  SHFL.DOWN PT, R0, R5, 0x8, 0x1f ;  /* 0x09001f0005007f89 */ /* 0x000e2200000e0000 */
[----:B------:R-:W-:-:S05]  /*09c0*/  @!P1 LOP3.LUT R2, R2, 0x7c, RZ, 0xc0, !PT ;  /* 0x0000007c02029812 */ /* 0x000fca00078ec0ff */
[----:B------:R-:W-:Y:S01]  /*09d0*/  @!P1 IMAD.IADD R2, R2, 0x1, R7 ;  /* 0x0000000102029824 */ /* 0x000fe200078e0207 */
[----:B0-----:R-:W-:Y:S02]  /*09e0*/  SEL R0, R0, RZ, !P0 ;  /* 0x000000ff00007207 */ /* 0x001fe40004000000 */
[----:B------:R-:W-:-:S03]  /*09f0*/  ISETP.GT.AND P0, PT, R6, 0xf, PT ;  /* 0x0000000f0600780c */ /* 0x000fc60003f04270 */
[----:B------:R-:W-:-:S05]  /*0a00*/  IMAD.IADD R0, R5, 0x1, R0 ;  /* 0x0000000105007824 */ /* 0x000fca00078e0200 */
[----:B------:R-:W0:Y:S02]  /*0a10*/  SHFL.DOWN PT, R3, R0, 0x10, 0x1f ;  /* 0x0a001f0000037f89 */ /* 0x000e2400000e0000 */
[----:B0-----:R-:W-:Y:S02]  /*0a20*/  SEL R3, R3, RZ, !P0 ;  /* 0x000000ff03037207 */ /* 0x001fe40004000000 */
[----:B------:R-:W-:-:S03]  /*0a30*/  ISETP.NE.AND P0, PT, R9, RZ, PT ;  /* 0x000000ff0900720c */ /* 0x000fc60003f05270 */
[----:B------:R-:W-:-:S05]  /*0a40*/  IMAD.IADD R3, R0, 0x1, R3 ;  /* 0x0000000100037824 */ /* 0x000fca00078e0203 */
[----:B------:R0:W-:Y:S01]  /*0a50*/  @!P1 STS [R2+0x8], R3 ;  /* 0x0000080302009388 */ /* 0x0001e20000000800 */
[----:B------:R-:W-:Y:S06]  /*0a60*/  BAR.SYNC.DEFER_BLOCKING 0x0 ;  /* 0x0000000000007b1d */ /* 0x000fec0000010000 */
[----:B------:R-:W-:Y:S05]  /*0a70*/  @P0 BRA `(.L_x_17) ;  /* 0x0000002c00ac0947 */ /* 0x000fea0003800000 */
[----:B------:R-:W1:Y:S01]  /*0a80*/  S2UR UR5, SR_CgaCtaId ;  /* 0x00000000000579c3 */ /* 0x000e620000008800 */
[----:B------:R-:W-:Y:S02]  /*0a90*/  UMOV UR4, 0x400 ;  /* 0x0000040000047882 */ /* 0x000fe40000000000 */
[----:B-1----:R-:W-:-:S09]  /*0aa0*/  ULEA UR4, UR5, UR4, 0x18 ;  /* 0x0000000405047291 */ /* 0x002fd2000f8ec0ff */
[----:B------:R-:W-:Y:S04]  /*0ab0*/  LDS R0, [UR4+0xc] ;  /* 0x00000c04ff007984 */ /* 0x000fe80008000800 */
[----:B------:R-:W1:Y:S04]  /*0ac0*/  LDS.128 R4, [UR4+0x10] ;  /* 0x00001004ff047984 */ /* 0x000e680008000c00 */
[----:B------:R-:W2:Y:S01]  /*0ad0*/  LDS.64 R8, [UR4+0x20] ;  /* 0x00002004ff087984 */ /* 0x000ea20008000a00 */
[----:B-1----:R-:W-:-:S04]  /*0ae0*/  IADD3 R0, PT, PT, R4, R0, R3 ;  /* 0x0000000004007210 */ /* 0x002fc80007ffe003 */
[----:B------:R-:W-:-:S04]  /*0af0*/  IADD3 R0, PT, PT, R6, R0, R5 ;  /* 0x0000000006007210 */ /* 0x000fc80007ffe005 */
[----:B--2---:R-:W-:-:S05]  /*0b00*/  IADD3 R0, PT, PT, R8, R0, R7 ;  /* 0x0000000008007210 */ /* 0x004fca0007ffe007 */
[----:B0-----:R-:W-:Y:S01]  /*0b10*/  IMAD.IADD R3, R0, 0x1, R9 ;  /* 0x0000000100037824 */ /* 0x001fe200078e0209 */
[----:B------:R-:W-:Y:S06]  /*0b20*/  BRA `(.L_x_17) ;  /* 0x0000002c00807947 */ /* 0x000fec0003800000 */
.L_x_16:
[----:B0-----:R-:W-:Y:S01]  /*0b30*/  LOP3.LUT R2, R9, 0x3e0, RZ, 0xc0, !PT ;  /* 0x000003e009027812 */ /* 0x001fe200078ec0ff */
[----:B------:R-:W0:Y:S03]  /*0b40*/  S2R R8, SR_LANEID ;  /* 0x0000000000087919 */ /* 0x000e260000000000 */
[----:B------:R-:W-:Y:S01]  /*0b50*/  LOP3.LUT R5, RZ, R2, RZ, 0x33, !PT ;  /* 0x00000002ff057212 */ /* 0x000fe200078e33ff */
[----:B------:R-:W-:-:S04]  /*0b60*/  VIADD R3, R2, 0x20 ;  /* 0x0000002002037836 */ /* 0x000fc80000000000 */
[----:B------:R-:W-:Y:S01]  /*0b70*/  IMAD.IADD R5, R5, 0x1, R20 ;  /* 0x0000000105057824 */ /* 0x000fe200078e0214 */
[----:B------:R-:W-:-:S04]  /*0b80*/  ISETP.GT.AND P0, PT, R3, R20, PT ;  /* 0x000000140300720c */ /* 0x000fc80003f04270 */
[----:B------:R-:W-:-:S05]  /*0b90*/  SEL R5, R5, 0x1f, P0 ;  /* 0x0000001f05057807 */ /* 0x000fca0000000000 */
[----:B-----5:R-:W1:Y:S01]  /*0ba0*/  SHFL.DOWN PT, R2, R0, 0x1, R5 ;  /* 0x0820000000027989 */ /* 0x020e6200000e0005 */
[CC--:B0-----:R-:W-:Y:S01]  /*0bb0*/  ISETP.GE.AND P0, PT, R8.reuse, R5.reuse, PT ;  /* 0x000000050800720c */ /* 0x0c1fe20003f06270 */
[C---:B------:R-:W-:Y:S01]  /*0bc0*/  VIADD R4, R8.reuse, 0x2 ;  /* 0x0000000208047836 */ /* 0x040fe20000000000 */
[C---:B------:R-:W-:Y:S01]  /*0bd0*/  ISETP.NE.AND P1, PT, R8.reuse, RZ, PT ;  /* 0x000000ff0800720c */ /* 0x040fe20003f25270 */
[----:B------:R-:W-:Y:S01]  /*0be0*/  VIADD R6, R8, 0x4 ;  /* 0x0000000408067836 */ /* 0x000fe20000000000 */
[----:B-1----:R-:W-:Y:S02]  /*0bf0*/  SEL R3, R2, RZ, !P0 ;  /* 0x000000ff02037207 */ /* 0x002fe40004000000 */
[----:B------:R-:W-:-:S03]  /*0c00*/  ISETP.GT.AND P0, PT, R4, R5, PT ;  /* 0x000000050400720c */ /* 0x000fc60003f04270 */
[----:B------:R-:W-:-:S06]  /*0c10*/  IMAD.IADD R2, R3, 0x1, R0 ;  /* 0x0000000103027824 */ /* 0x000fcc00078e0200 */
[----:B------:R-:W0:Y:S01]  /*0c20*/  @!P1 S2R R10, SR_CgaCtaId ;  /* 0x00000000000a9919 */ /* 0x000e220000008800 */
[----:B------:R-:W-:Y:S01]  /*0c30*/  @!P1 MOV R7, 0x400 ;  /* 0x0000040000079802 */ /* 0x000fe20000000f00 */
[----:B------:R-:W1:Y:S02]  /*0c40*/  SHFL.DOWN PT, R3, R2, 0x2, R5 ;  /* 0x0840000002037989 */ /* 0x000e6400000e0005 */
[----:B-1----:R-:W-:Y:S02]  /*0c50*/  SEL R3, R3, RZ, !P0 ;  /* 0x000000ff03037207 */ /* 0x002fe40004000000 */
[----:B------:R-:W-:Y:S02]  /*0c60*/  ISETP.GT.AND P0, PT, R6, R5, PT ;  /* 0x000000050600720c */ /* 0x000fe40003f04270 */
[----:B------:R-:W-:Y:S01]  /*0c70*/  @!P1 SHF.R.U32.HI R6, RZ, 0x3, R9 ;  /* 0x00000003ff069819 */ /* 0x000fe20000011609 */
[----:B------:R-:W-:Y:S01]  /*0c80*/  IMAD.IADD R4, R2, 0x1, R3 ;  /* 0x0000000102047824 */ /* 0x000fe200078e0203 */
[----:B0-----:R-:W-:Y:S01]  /*0c90*/  @!P1 LEA R7, R10, R7, 0x18 ;  /* 0x000000070a079211 */ /* 0x001fe200078ec0ff */
[----:B------:R-:W-:Y:S01]  /*0ca0*/  VIADD R2, R8, 0x8 ;  /* 0x0000000808027836 */ /* 0x000fe20000000000 */
[----:B------:R-:W-:-:S02]  /*0cb0*/  @!P1 LOP3.LUT R6, R6, 0x7c, RZ, 0xc0, !PT ;  /* 0x0000007c06069812 */ /* 0x000fc400078ec0ff */
[----:B------:R-:W0:Y:S03]  /*0cc0*/  SHFL.DOWN PT, R3, R4, 0x4, R5 ;  /* 0x0880000004037989 */ /* 0x000e2600000e0005 */
[----:B------:R-:W-:Y:S01]  /*0cd0*/  @!P1 IMAD.IADD R6, R6, 0x1, R7 ;  /* 0x0000000106069824 */ /* 0x000fe200078e0207 */
[----:B0-----:R-:W-:Y:S02]  /*0ce0*/  SEL R3, R3, RZ, !P0 ;  /* 0x000000ff03037207 */ /* 0x001fe40004000000 */
[----:B------:R-:W-:-:S03]  /*0cf0*/  ISETP.GT.AND P0, PT, R2, R5, PT ;  /* 0x000000050200720c */ /* 0x000fc60003f04270 */
[----:B------:R-:W-:Y:S02]  /*0d00*/  IMAD.IADD R0, R4, 0x1, R3 ;  /* 0x0000000104007824 */ /* 0x000fe400078e0203 */
[----:B------:R-:W-:-:S03]  /*0d10*/  VIADD R4, R8, 0x10 ;  /* 0x0000001008047836 */ /* 0x000fc60000000000 */
[----:B------:R-:W0:Y:S02]  /*0d20*/  SHFL.DOWN PT, R3, R0, 0x8, R5 ;  /* 0x0900000000037989 */ /* 0x000e2400000e0005 */
[----:B0-----:R-:W-:Y:S02]  /*0d30*/  SEL R3, R3, RZ, !P0 ;  /* 0x000000ff03037207 */ /* 0x001fe40004000000 */
[----:B------:R-:W-:-:S03]  /*0d40*/  ISETP.GT.AND P0, PT, R4, R5, PT ;  /* 0x000000050400720c */ /* 0x000fc60003f04270 */
[----:B------:R-:W-:-:S05]  /*0d50*/  IMAD.IADD R2, R0, 0x1, R3 ;  /* 0x0000000100027824 */ /* 0x000fca00078e0203 */
[----:B------:R-:W0:Y:S02]  /*0d60*/  SHFL.DOWN PT, R3, R2, 0x10, R5 ;  /* 0x0a00000002037989 */ /* 0x000e2400000e0005 */
[----:B0-----:R-:W-:Y:S02]  /*0d70*/  SEL R3, R3, RZ, !P0 ;  /* 0x000000ff03037207 */ /* 0x001fe40004000000 */
[----:B------:R-:W-:-:S03]  /*0d80*/  ISETP.NE.AND P0, PT, R9, RZ, PT ;  /* 0x000000ff0900720c */ /* 0x000fc60003f05270 */
[----:B------:R-:W-:-:S05]  /*0d90*/  IMAD.IADD R3, R2, 0x1, R3 ;  /* 0x0000000102037824 */ /* 0x000fca00078e0203 */
[----:B------:R4:W-:Y:S01]  /*0da0*/  @!P1 STS [R6+0x8], R3 ;  /* 0x0000080306009388 */ /* 0x0009e20000000800 */
[----:B------:R-:W-:Y:S06]  /*0db0*/  BAR.SYNC.DEFER_BLOCKING 0x0 ;  /* 0x0000000000007b1d */ /* 0x000fec0000010000 */
[----:B------:R-:W-:Y:S05]  /*0dc0*/  @P0 BRA `(.L_x_17) ;  /* 0x0000002800d80947 */ /* 0x000fea0003800000 */
[----:B------:R-:W0:Y:S01]  /*0dd0*/  S2UR UR5, SR_CgaCtaId ;  /* 0x00000000000579c3 */ /* 0x000e220000008800 */
[----:B------:R-:W-:Y:S01]  /*0de0*/  UMOV UR4, 0x400 ;  /* 0x0000040000047882 */ /* 0x000fe20000000000 */
[C---:B------:R-:W-:Y:S02]  /*0df0*/  ISETP.GT.AND P2, PT, R20.reuse, 0x40, PT ;  /* 0x000000401400780c */ /* 0x040fe40003f44270 */
[C---:B------:R-:W-:Y:S02]  /*0e00*/  ISETP.GT.AND P1, PT, R20.reuse, 0x20, PT ;  /* 0x000000201400780c */ /* 0x040fe40003f24270 */
[----:B------:R-:W-:Y:S01]  /*0e10*/  ISETP.GT.AND P3, PT, R20, 0x80, PT ;  /* 0x000000801400780c */ /* 0x000fe20003f64270 */
[----:B0-----:R-:W-:-:S09]  /*0e20*/  ULEA UR4, UR5, UR4, 0x18 ;  /* 0x0000000405047291 */ /* 0x001fd2000f8ec0ff */
[----:B----4-:R-:W0:Y:S04]  /*0e30*/  LDS.128 R4, [UR4+0x10] ;  /* 0x00001004ff047984 */ /* 0x010e280008000c00 */
[----:B------:R-:W1:Y:S04]  /*0e40*/  LDS R0, [UR4+0xc] ;  /* 0x00000c04ff007984 */ /* 0x000e680008000800 */
[----:B------:R-:W2:Y:S01]  /*0e50*/  LDS.64 R8, [UR4+0x20] ;  /* 0x00002004ff087984 */ /* 0x000ea20008000a00 */
[----:B0-----:R-:W-:Y:S02]  /*0e60*/  SEL R4, R4, RZ, P2 ;  /* 0x000000ff04047207 */ /* 0x001fe40001000000 */
[----:B------:R-:W-:-:S02]  /*0e70*/  ISETP.GT.AND P2, PT, R20, 0x60, PT ;  /* 0x000000601400780c */ /* 0x000fc40003f44270 */
[----:B-1----:R-:W-:Y:S02]  /*0e80*/  SEL R0, R0, RZ, P1 ;  /* 0x000000ff00007207 */ /* 0x002fe40000800000 */
[----:B------:R-:W-:Y:S02]  /*0e90*/  SEL R5, R5, RZ, P2 ;  /* 0x000000ff05057207 */ /* 0x000fe40001000000 */
[----:B------:R-:W-:Y:S02]  /*0ea0*/  IADD3 R0, PT, PT, R4, R0, R3 ;  /* 0x0000000004007210 */ /* 0x000fe40007ffe003 */
[----:B------:R-:W-:Y:S02]  /*0eb0*/  ISETP.GT.AND P1, PT, R20, 0xa0, PT ;  /* 0x000000a01400780c */ /* 0x000fe40003f24270 */
[----:B------:R-:W-:Y:S02]  /*0ec0*/  SEL R6, R6, RZ, P3 ;  /* 0x000000ff06067207 */ /* 0x000fe40001800000 */
[----:B------:R-:W-:-:S02]  /*0ed0*/  ISETP.GT.AND P2, PT, R20, 0xc0, PT ;  /* 0x000000c01400780c */ /* 0x000fc40003f44270 */
[----:B------:R-:W-:Y:S02]  /*0ee0*/  ISETP.GT.AND P3, PT, R20, 0xe0, PT ;  /* 0x000000e01400780c */ /* 0x000fe40003f64270 */
[----:B------:R-:W-:Y:S02]  /*0ef0*/  SEL R7, R7, RZ, P1 ;  /* 0x000000ff07077207 */ /* 0x000fe40000800000 */
[----:B------:R-:W-:Y:S02]  /*0f00*/  IADD3 R0, PT, PT, R6, R0, R5 ;  /* 0x0000000006007210 */ /* 0x000fe40007ffe005 */
[----:B--2---:R-:W-:Y:S02]  /*0f10*/  SEL R8, R8, RZ, P2 ;  /* 0x000000ff08087207 */ /* 0x004fe40001000000 */
[----:B------:R-:W-:Y:S02]  /*0f20*/  SEL R9, R9, RZ, P3 ;  /* 0x000000ff09097207 */ /* 0x000fe40001800000 */
[----:B------:R-:W-:-:S05]  /*0f30*/  IADD3 R0, PT, PT, R8, R0, R7 ;  /* 0x0000000008007210 */ /* 0x000fca0007ffe007 */
[----:B------:R-:W-:Y:S01]  /*0f40*/  IMAD.IADD R3, R0, 0x1, R9 ;  /* 0x0000000100037824 */ /* 0x000fe200078e0209 */
[----:B------:R-:W-:Y:S06]  /*0f50*/  BRA `(.L_x_17) ;  /* 0x0000002800747947 */ /* 0x000fec0003800000 */
.L_x_3:
[----:B------:R-:W0:Y:S01]  /*0f60*/  S2R R0, SR_TID.X ;  /* 0x0000000000007919 */ /* 0x000e220000002100 */
[----:B------:R-:W1:Y:S01]  /*0f70*/  LDC.64 R2, c[0x0][0x380] ;  /* 0x0000e000ff027b82 */ /* 0x000e620000000a00 */
[----:B0-----:R-:W-:-:S04]  /*0f80*/  IMAD.SHL.U32 R5, R0, 0x4, RZ ;  /* 0x0000000400057824 */ /* 0x001fc800078e00ff */
[----:B-1----:R-:W-:-:S05]  /*0f90*/  IMAD.WIDE.U32 R2, R5, 0x4, R2 ;  /* 0x0000000405027825 */ /* 0x002fca00078e0002 */
[----:B------:R-:W2:Y:S04]  /*0fa0*/  LDG.E.128.CONSTANT R4, desc[UR6][R2.64] ;  /* 0x0000000602047981 */ /* 0x000ea8000c1e9d00 */
[----:B------:R-:W3:Y:S04]  /*0fb0*/  LDG.E.128.CONSTANT R8, desc[UR6][R2.64+0x1000] ;  /* 0x0010000602087981 */ /* 0x000ee8000c1e9d00 */
[----:B------:R-:W4:Y:S04]  /*0fc0*/  LDG.E.128.CONSTANT R12, desc[UR6][R2.64+0x2000] ;  /* 0x00200006020c7981 */ /* 0x000f28000c1e9d00 */
[----:B------:R-:W5:Y:S01]  /*0fd0*/  LDG.E.128.CONSTANT R16, desc[UR6][R2.64+0x3000] ;  /* 0x0030000602107981 */ /* 0x000f62000c1e9d00 */
[----:B------:R-:W-:Y:S01]  /*0fe0*/  ISETP.GE.U32.AND P0, PT, R20, 0x2000, PT ;  /* 0x000020001400780c */ /* 0x000fe20003f06070 */
[----:B------:R-:W-:Y:S01]  /*0ff0*/  IMAD.MOV.U32 R23, RZ, RZ, 0x1000 ;  /* 0x00001000ff177424 */ /* 0x000fe200078e00ff */
[----:B--2---:R-:W-:-:S04]  /*1000*/  IADD3 R5, PT, PT, R6, R5, R4 ;  /* 0x0000000506057210 */ /* 0x004fc80007ffe004 */
[----:B---3--:R-:W-:-:S04]  /*1010*/  IADD3 R5, PT, PT, R8, R7, R5 ;  /* 0x0000000708057210 */ /* 0x008fc80007ffe005 */
[----:B------:R-:W-:-:S04]  /*1020*/  IADD3 R5, PT, PT, R10, R9, R5 ;  /* 0x000000090a057210 */ /* 0x000fc80007ffe005 */
[----:B----4-:R-:W-:-:S04]  /*1030*/  IADD3 R5, PT, PT, R12, R11, R5 ;  /* 0x0000000b0c057210 */ /* 0x010fc80007ffe005 */
[----:B------:R-:W-:-:S04]  /*1040*/  IADD3 R5, PT, PT, R14, R13, R5 ;  /* 0x0000000d0e057210 */ /* 0x000fc80007ffe005 */
[----:B-----5:R-:W-:-:S04]  /*1050*/  IADD3 R5, PT, PT, R16, R15, R5 ;  /* 0x0000000f10057210 */ /* 0x020fc80007ffe005 */
[----:B------:R-:W-:-:S05]  /*1060*/  IADD3 R5, PT, PT, R18, R17, R5 ;  /* 0x0000001112057210 */ /* 0x000fca0007ffe005 */
[----:B------:R-:W-:Y:S01]  /*1070*/  IMAD.IADD R21, R19, 0x1, R5 ;  /* 0x0000000113157824 */ /* 0x000fe200078e0205 */
[----:B------:R-:W-:Y:S06]  /*1080*/  @!P0 BRA `(.L_x_18) ;  /* 0x00000000005c8947 */ /* 0x000fec0003800000 */
[----:B------:R-:W0:Y:S01]  /*1090*/  LDC R24, c[0x0][0x390] ;  /* 0x0000e400ff187b82 */ /* 0x000e220000000800 */
[----:B------:R-:W-:Y:S02]  /*10a0*/  VIADD R22, R20, 0xfffff000 ;  /* 0xfffff00014167836 */ /* 0x000fe40000000000 */
[----:B------:R-:W-:-:S07]  /*10b0*/  IMAD.MOV.U32 R23, RZ, RZ, 0x1000 ;  /* 0x00001000ff177424 */ /* 0x000fce00078e00ff */
.L_x_20:
[----:B------:R-:W-:-:S05]  /*10c0*/  IMAD.WIDE R26, R23, 0x4, R2 ;  /* 0x00000004171a7825 */ /* 0x000fca00078e0202 */
[----:B------:R-:W2:Y:S04]  /*10d0*/  LDG.E.128.CONSTANT R12, desc[UR6][R26.64] ;  /* 0x000000061a0c7981 */ /* 0x000ea8000c1e9d00 */
[----:B------:R-:W3:Y:S04]  /*10e0*/  LDG.E.128.CONSTANT R16, desc[UR6][R26.64+0x1000] ;  /* 0x001000061a107981 */ /* 0x000ee8000c1e9d00 */
[----:B------:R-:W4:Y:S04]  /*10f0*/  LDG.E.128.CONSTANT R4, desc[UR6][R26.64+0x2000] ;  /* 0x002000061a047981 */ /* 0x000f28000c1e9d00 */
[----:B------:R-:W5:Y:S01]  /*1100*/  LDG.E.128.CONSTANT R8, desc[UR6][R26.64+0x3000] ;  /* 0x003000061a087981 */ /* 0x000f62000c1e9d00 */
[----:B0-----:R-:W-:Y:S01]  /*1110*/  IMAD.MOV.U32 R20, RZ, RZ, R24 ;  /* 0x000000ffff147224 */ /* 0x001fe200078e0018 */
[----:B--2---:R-:W-:-:S04]  /*1120*/  IADD3 R13, PT, PT, R13, R12, R21 ;  /* 0x0000000c0d0d7210 */ /* 0x004fc80007ffe015 */
[----:B------:R-:W-:-:S04]  /*1130*/  IADD3 R13, PT, PT, R15, R14, R13 ;  /* 0x0000000e0f0d7210 */ /* 0x000fc80007ffe00d */
[----:B---3--:R-:W-:-:S04]  /*1140*/  IADD3 R13, PT, PT, R17, R16, R13 ;  /* 0x00000010110d7210 */ /* 0x008fc80007ffe00d */
[----:B------:R-:W-:-:S04]  /*1150*/  IADD3 R13, PT, PT, R19, R18, R13 ;  /* 0x00000012130d7210 */ /* 0x000fc80007ffe00d */
[----:B----4-:R-:W-:Y:S01]  /*1160*/  IADD3 R13, PT, PT, R5, R4, R13 ;  /* 0x00000004050d7210 */ /* 0x010fe20007ffe00d */
[----:B------:R-:W-:-:S03]  /*1170*/  IMAD.IADD R4, R20, 0x1, -R23 ;  /* 0x0000000114047824 */ /* 0x000fc600078e0a17 */
[----:B------:R-:W-:Y:S02]  /*1180*/  IADD3 R13, PT, PT, R7, R6, R13 ;  /* 0x00000006070d7210 */ /* 0x000fe40007ffe00d */
[----:B------:R-:W-:Y:S02]  /*1190*/  ISETP.GE.AND P0, PT, R4, 0x1000, PT ;  /* 0x000010000400780c */ /* 0x000fe40003f06270 */
[----:B-----5:R-:W-:-:S04]  /*11a0*/  IADD3 R13, PT, PT, R9, R8, R13 ;  /* 0x00000008090d7210 */ /* 0x020fc80007ffe00d */
[----:B------:R-:W-:-:S07]  /*11b0*/  IADD3 R21, PT, PT, R11, R10, R13 ;  /* 0x0000000a0b157210 */ /* 0x000fce0007ffe00d */
[----:B------:R-:W-:Y:S05]  /*11c0*/  @!P0 BRA `(.L_x_19) ;  /* 0x0000000400fc8947 */ /* 0x000fea0003800000 */
[----:B------:R-:W-:-:S05]  /*11d0*/  VIADD R23, R23, 0x1000 ;  /* 0x0000100017177836 */ /* 0x000fca0000000000 */
[----:B------:R-:W-:-:S13]  /*11e0*/  ISETP.GT.AND P0, PT, R23, R22, PT ;  /* 0x000000161700720c */ /* 0x000fda0003f04270 */
[----:B------:R-:W-:Y:S05]  /*11f0*/  @!P0 BRA `(.L_x_20) ;  /* 0xfffffffc00b08947 */ /* 0x000fea000383ffff */
.L_x_18:
[----:B------:R-:W-:-:S13]  /*1200*/  ISETP.GE.AND P0, PT, R23, R20, PT ;  /* 0x000000141700720c */ /* 0x000fda0003f06270 */
[----:B------:R-:W-:Y:S05]  /*1210*/  @P0 BRA `(.L_x_19) ;  /* 0x0000000400e80947 */ /* 0x000fea0003800000 */
[----:B------:R-:W-:Y:S01]  /*1220*/  IMAD.IADD R9, R20, 0x1, -R23 ;  /* 0x0000000114097824 */ /* 0x000fe200078e0a17 */
[----:B------:R-:W-:Y:S04]  /*1230*/  BSSY.RECONVERGENT B1, `(.L_x_19) ;  /* 0x0000078000017945 */ /* 0x000fe80003800200 */
[----:B------:R-:W-:-:S13]  /*1240*/  ISETP.GE.AND P0, PT, R0, R9, PT ;  /* 0x000000090000720c */ /* 0x000fda0003f06270 */
[----:B------:R-:W-:Y:S05]  /*1250*/  @P0 BRA `(.L_x_21) ;  /* 0x0000000400d40947 */ /* 0x000fea0003800000 */
[----:B------:R-:W-:Y:S01]  /*1260*/  LOP3.LUT R2, RZ, R0, RZ, 0x33, !PT ;  /* 0x00000000ff027212 */ /* 0x000fe200078e33ff */
[----:B------:R-:W-:Y:S01]  /*1270*/  BSSY.RECONVERGENT B2, `(.L_x_22) ;  /* 0x0000015000027945 */ /* 0x000fe20003800200 */
[----:B------:R-:W-:Y:S02]  /*1280*/  IMAD.MOV.U32 R8, RZ, RZ, R0 ;  /* 0x000000ffff087224 */ /* 0x000fe400078e0000 */
[----:B------:R-:W-:-:S04]  /*1290*/  IADD3 R2, PT, PT, -R23, R20, R2 ;  /* 0x0000001417027210 */ /* 0x000fc80007ffe102 */
[C---:B------:R-:W-:Y:S02]  /*12a0*/  LOP3.LUT R3, R2.reuse, 0x300, RZ, 0xc0, !PT ;  /* 0x0000030002037812 */ /* 0x040fe400078ec0ff */
[----:B------:R-:W-:Y:S02]  /*12b0*/  ISETP.GE.U32.AND P1, PT, R2, 0x300, PT ;  /* 0x000003000200780c */ /* 0x000fe40003f26070 */
[----:B------:R-:W-:-:S13]  /*12c0*/  ISETP.NE.AND P0, PT, R3, 0x300, PT ;  /* 0x000003000300780c */ /* 0x000fda0003f05270 */
[----:B------:R-:W-:Y:S05]  /*12d0*/  @!P0 BRA `(.L_x_23) ;  /* 0x0000000000388947 */ /* 0x000fea0003800000 */
[----:B------:R-:W0:Y:S01]  /*12e0*/  LDC.64 R4, c[0x0][0x380] ;  /* 0x0000e000ff047b82 */ /* 0x000e220000000a00 */
[----:B------:R-:W-:Y:S01]  /*12f0*/  LEA.HI R2, R2, 0x1, RZ, 0x18 ;  /* 0x0000000102027811 */ /* 0x000fe200078fc0ff */
[----:B------:R-:W-:Y:S02]  /*1300*/  IMAD.IADD R7, R0, 0x1, R23 ;  /* 0x0000000100077824 */ /* 0x000fe400078e0217 */
[----:B------:R-:W-:Y:S01]  /*1310*/  IMAD.MOV.U32 R8, RZ, RZ, R0 ;  /* 0x000000ffff087224 */ /* 0x000fe200078e0000 */
[----:B------:R-:W-:-:S05]  /*1320*/  LOP3.LUT R2, R2, 0x3, RZ, 0xc0, !PT ;  /* 0x0000000302027812 */ /* 0x000fca00078ec0ff */
[----:B------:R-:W-:-:S07]  /*1330*/  IMAD.MOV R6, RZ, RZ, -R2 ;  /* 0x000000ffff067224 */ /* 0x000fce00078e0a02 */
.L_x_24:
[----:B0-----:R-:W-:-:S06]  /*1340*/  IMAD.WIDE.U32 R2, R7, 0x4, R4 ;  /* 0x0000000407027825 */ /* 0x001fcc00078e0004 */
[----:B------:R-:W2:Y:S01]  /*1350*/  LDG.E.CONSTANT R2, desc[UR6][R2.64] ;  /* 0x0000000602027981 */ /* 0x000ea2000c1e9900 */
[----:B------:R-:W-:Y:S02]  /*1360*/  VIADD R6, R6, 0x1 ;  /* 0x0000000106067836 */ /* 0x000fe40000000000 */
[----:B------:R-:W-:Y:S02]  /*1370*/  VIADD R8, R8, 0x100 ;  /* 0x0000010008087836 */ /* 0x000fe40000000000 */
[----:B------:R-:W-:Y:S01]  /*1380*/  VIADD R7, R7, 0x100 ;  /* 0x0000010007077836 */ /* 0x000fe20000000000 */
[----:B------:R-:W-:Y:S01]  /*1390*/  ISETP.NE.AND P0, PT, R6, RZ, PT ;  /* 0x000000ff0600720c */ /* 0x000fe20003f05270 */
[----:B--2---:R-:W-:-:S12]  /*13a0*/  IMAD.IADD R21, R2, 0x1, R21 ;  /* 0x0000000102157824 */ /* 0x004fd800078e0215 */
[----:B------:R-:W-:Y:S05]  /*13b0*/  @P0 BRA `(.L_x_24) ;  /* 0xfffffffc00e00947 */ /* 0x000fea000383ffff */
.L_x_23:
[----:B------:R-:W-:Y:S05]  /*13c0*/  BSYNC.RECONVERGENT B2 ;  /* 0x0000000000027941 */ /* 0x000fea0003800200 */
.L_x_22:
[----:B------:R-:W-:Y:S05]  /*13d0*/  @!P1 BRA `(.L_x_21) ;  /* 0x0000000400749947 */ /* 0x000fea0003800000 */
[----:B------:R-:W0:Y:S01]  /*13e0*/  LDCU.64 UR4, c[0x0][0x380] ;  /* 0x00007000ff0477ac */ /* 0x000e220008000a00 */
[----:B------:R-:W-:Y:S01]  /*13f0*/  IMAD.IADD R5, R9, 0x1, -R8 ;  /* 0x0000000109057824 */ /* 0x000fe200078e0a08 */
[C---:B------:R-:W-:Y:S01]  /*1400*/  IADD3 R3, P0, PT, R8.reuse, R23, RZ ;  /* 0x0000001708037210 */ /* 0x040fe20007f1e0ff */
[----:B------:R-:W-:Y:S01]  /*1410*/  BSSY.RECONVERGENT B2, `(.L_x_25) ;  /* 0x0000033000027945 */ /* 0x000fe20003800200 */
[----:B------:R-:W-:Y:S02]  /*1420*/  IMAD.IADD R23, R8, 0x1, R23 ;  /* 0x0000000108177824 */ /* 0x000fe400078e0217 */
[----:B------:R-:W-:Y:S01]  /*1430*/  ISETP.GT.AND P1, PT, R5, 0xc00, PT ;  /* 0x00000c000500780c */ /* 0x000fe20003f24270 */
[----:B------:R-:W-:Y:S01]  /*1440*/  IMAD.X R4, RZ, RZ, RZ, P0 ;  /* 0x000000ffff047224 */ /* 0x000fe200000e06ff */
[----:B0-----:R-:W-:-:S04]  /*1450*/  LEA R2, P0, R3, UR4, 0x2 ;  /* 0x0000000403027c11 */ /* 0x001fc8000f8010ff */
[----:B------:R-:W-:Y:S02]  /*1460*/  LEA.HI.X R3, R3, UR5, R4, 0x2, P0 ;  /* 0x0000000503037c11 */ /* 0x000fe400080f1404 */
[----:B------:R-:W-:-:S05]  /*1470*/  IADD3 R2, P0, PT, R2, 0x800, RZ ;  /* 0x0000080002027810 */ /* 0x000fca0007f1e0ff */
[----:B------:R-:W-:Y:S01]  /*1480*/  IMAD.X R3, RZ, RZ, R3, P0 ;  /* 0x000000ffff037224 */ /* 0x000fe200000e0603 */
[----:B------:R-:W-:Y:S01]  /*1490*/  PLOP3.LUT P0, PT, PT, PT, PT, 0x80, 0x8 ;  /* 0x000000000008781c */ /* 0x000fe20003f0f070 */
[----:B------:R-:W-:-:S12]  /*14a0*/  @!P1 BRA `(.L_x_26) ;  /* 0x0000000000a49947 */ /* 0x000fd80003800000 */
[----:B------:R-:W-:Y:S01]  /*14b0*/  PLOP3.LUT P0, PT, PT, PT, PT, 0x8, 0x80 ;  /* 0x000000000080781c */ /* 0x000fe20003f0e170 */
[----:B------:R-:W-:-:S12]  /*14c0*/  VIADD R11, R9, 0xfffff400 ;  /* 0xfffff400090b7836 */ /* 0x000fd80000000000 */
.L_x_27:
[----:B------:R-:W0:Y:S01]  /*14d0*/  LDC.64 R4, c[0x0][0x380] ;  /* 0x0000e000ff047b82 */ /* 0x000e220000000a00 */
[C---:B------:R-:W-:Y:S01]  /*14e0*/  VIADD R27, R23.reuse, 0x400 ;  /* 0x00000400171b7836 */ /* 0x040fe20000000000 */
[----:B------:R-:W2:Y:S01]  /*14f0*/  LDG.E.CONSTANT R12, desc[UR6][R2.64+-0x400] ;  /* 0xfffc0006020c7981 */ /* 0x000ea2000c1e9900 */
[----:B------:R-:W-:-:S03]  /*1500*/  VIADD R7, R23, 0x800 ;  /* 0x0000080017077836 */ /* 0x000fc60000000000 */
[----:B------:R-:W3:Y:S04]  /*1510*/  LDG.E.CONSTANT R18, desc[UR6][R2.64] ;  /* 0x0000000602127981 */ /* 0x000ee8000c1e9900 */
[----:B------:R-:W3:Y:S04]  /*1520*/  LDG.E.CONSTANT R17, desc[UR6][R2.64+0x400] ;  /* 0x0004000602117981 */ /* 0x000ee8000c1e9900 */
[----:B------:R-:W4:Y:S01]  /*1530*/  LDG.E.CONSTANT R15, desc[UR6][R2.64+0xc00] ;  /* 0x000c0006020f7981 */ /* 0x000f22000c1e9900 */
[----:B------:R-:W-:-:S03]  /*1540*/  VIADD R29, R23, 0xc00 ;  /* 0x00000c00171d7836 */ /* 0x000fc60000000000 */
[----:B------:R-:W5:Y:S04]  /*1550*/  LDG.E.CONSTANT R14, desc[UR6][R2.64+0x1000] ;  /* 0x00100006020e7981 */ /* 0x000f68000c1e9900 */
[----:B------:R-:W5:Y:S01]  /*1560*/  LDG.E.CONSTANT R13, desc[UR6][R2.64+0x1400] ;  /* 0x00140006020d7981 */ /* 0x000f62000c1e9900 */
[----:B0-----:R-:W-:-:S03]  /*1570*/  IMAD.WIDE.U32 R24, R23, 0x4, R4 ;  /* 0x0000000417187825 */ /* 0x001fc600078e0004 */
[----:B------:R-:W5:Y:S04]  /*1580*/  LDG.E.CONSTANT R19, desc[UR6][R2.64+0x1c00] ;  /* 0x001c000602137981 */ /* 0x000f68000c1e9900 */
[----:B------:R-:W2:Y:S01]  /*1590*/  LDG.E.CONSTANT R10, desc[UR6][R24.64] ;  /* 0x00000006180a7981 */ /* 0x000ea2000c1e9900 */
[----:B------:R-:W-:-:S03]  /*15a0*/  IMAD.WIDE.U32 R26, R27, 0x4, R4 ;  /* 0x000000041b1a7825 */ /* 0x000fc600078e0004 */
[----:B------:R-:W5:Y:S01]  /*15b0*/  LDG.E.CONSTANT R20, desc[UR6][R2.64+0x2400] ;  /* 0x0024000602147981 */ /* 0x000f62000c1e9900 */
[----:B------:R-:W-:-:S03]  /*15c0*/  IMAD.WIDE.U32 R6, R7, 0x4, R4 ;  /* 0x0000000407067825 */ /* 0x000fc600078e0004 */
[----:B------:R-:W4:Y:S01]  /*15d0*/  LDG.E.CONSTANT R16, desc[UR6][R26.64] ;  /* 0x000000061a107981 */ /* 0x000f22000c1e9900 */
[----:B------:R-:W-:-:S03]  /*15e0*/  IMAD.WIDE.U32 R4, R29, 0x4, R4 ;  /* 0x000000041d047825 */ /* 0x000fc600078e0004 */
[----:B------:R-:W5:Y:S04]  /*15f0*/  LDG.E.CONSTANT R6, desc[UR6][R6.64] ;  /* 0x0000000606067981 */ /* 0x000f68000c1e9900 */
[----:B------:R-:W5:Y:S04]  /*1600*/  LDG.E.CONSTANT R25, desc[UR6][R2.64+0x2000] ;  /* 0x0020000602197981 */ /* 0x000f68000c1e9900 */
[----:B------:R0:W5:Y:S04]  /*1610*/  LDG.E.CONSTANT R5, desc[UR6][R4.64] ;  /* 0x0000000604057981 */ /* 0x000168000c1e9900 */
[----:B------:R-:W5:Y:S04]  /*1620*/  LDG.E.CONSTANT R24, desc[UR6][R2.64+0x2c00] ;  /* 0x002c000602187981 */ /* 0x000f68000c1e9900 */
[----:B------:R-:W5:Y:S04]  /*1630*/  LDG.E.CONSTANT R27, desc[UR6][R2.64+0x3000] ;  /* 0x00300006021b7981 */ /* 0x000f68000c1e9900 */
[----:B------:R1:W5:Y:S01]  /*1640*/  LDG.E.CONSTANT R22, desc[UR6][R2.64+0x3400] ;  /* 0x0034000602167981 */ /* 0x000362000c1e9900 */
[----:B------:R-:W-:-:S05]  /*1650*/  VIADD R8, R8, 0x1000 ;  /* 0x0000100008087836 */ /* 0x000fca0000000000 */
[----:B------:R-:W-:Y:S02]  /*1660*/  ISETP.GE.AND P1, PT, R8, R11, PT ;  /* 0x0000000b0800720c */ /* 0x000fe40003f26270 */
[----:B0-----:R-:W-:Y:S01]  /*1670*/  IADD3 R4, P2, PT, R2, 0x4000, RZ ;  /* 0x0000400002047810 */ /* 0x001fe20007f5e0ff */
[----:B------:R-:W-:-:S04]  /*1680*/  VIADD R23, R23, 0x1000 ;  /* 0x0000100017177836 */ /* 0x000fc80000000000 */
[----:B-1----:R-:W-:Y:S02]  /*1690*/  IMAD.X R3, RZ, RZ, R3, P2 ;  /* 0x000000ffff037224 */ /* 0x002fe400010e0603 */
[----:B------:R-:W-:Y:S01]  /*16a0*/  IMAD.MOV.U32 R2, RZ, RZ, R4 ;  /* 0x000000ffff027224 */ /* 0x000fe200078e0004 */
[----:B--2---:R-:W-:-:S04]  /*16b0*/  IADD3 R10, PT, PT, R12, R10, R21 ;  /* 0x0000000a0c0a7210 */ /* 0x004fc80007ffe015 */
[----:B---3--:R-:W-:-:S04]  /*16c0*/  IADD3 R10, PT, PT, R17, R18, R10 ;  /* 0x00000012110a7210 */ /* 0x008fc80007ffe00a */
[----:B----4-:R-:W-:-:S04]  /*16d0*/  IADD3 R10, PT, PT, R15, R16, R10 ;  /* 0x000000100f0a7210 */ /* 0x010fc80007ffe00a */
[----:B-----5:R-:W-:-:S04]  /*16e0*/  IADD3 R10, PT, PT, R13, R14, R10 ;  /* 0x0000000e0d0a7210 */ /* 0x020fc80007ffe00a */
[----:B------:R-:W-:-:S04]  /*16f0*/  IADD3 R6, PT, PT, R19, R6, R10 ;  /* 0x0000000613067210 */ /* 0x000fc80007ffe00a */
[----:B------:R-:W-:-:S04]  /*1700*/  IADD3 R6, PT, PT, R20, R25, R6 ;  /* 0x0000001914067210 */ /* 0x000fc80007ffe006 */
[----:B------:R-:W-:-:S04]  /*1710*/  IADD3 R5, PT, PT, R24, R5, R6 ;  /* 0x0000000518057210 */ /* 0x000fc80007ffe006 */
[----:B------:R-:W-:Y:S01]  /*1720*/  IADD3 R21, PT, PT, R22, R27, R5 ;  /* 0x0000001b16157210 */ /* 0x000fe20007ffe005 */
[----:B------:R-:W-:Y:S06]  /*1730*/  @!P1 BRA `(.L_x_27) ;  /* 0xfffffffc00649947 */ /* 0x000fec000383ffff */
.L_x_26:
[----:B------:R-:W-:Y:S05]  /*1740*/  BSYNC.RECONVERGENT B2 ;  /* 0x0000000000027941 */ /* 0x000fea0003800200 */
.L_x_25:
[----:B------:R-:W-:Y:S01]  /*1750*/  IMAD.IADD R4, R9, 0x1, -R8 ;  /* 0x0000000109047824 */ /* 0x000fe200078e0a08 */
[----:B------:R-:W-:Y:S04]  /*1760*/  BSSY.RECONVERGENT B2, `(.L_x_28) ;  /* 0x000001a000027945 */ /* 0x000fe80003800200 */
[----:B------:R-:W-:-:S13]  /*1770*/  ISETP.GT.AND P1, PT, R4, 0x400, PT ;  /* 0x000004000400780c */ /* 0x000fda0003f24270 */
[----:B------:R-:W-:Y:S05]  /*1780*/  @!P1 BRA `(.L_x_29) ;  /* 0x00000000005c9947 */ /* 0x000fea0003800000 */
[----:B------:R-:W0:Y:S01]  /*1790*/  LDC.64 R6, c[0x0][0x380] ;  /* 0x0000e000ff067b82 */ /* 0x000e220000000a00 */
[C---:B------:R-:W-:Y:S01]  /*17a0*/  VIADD R11, R23.reuse, 0x400 ;  /* 0x00000400170b7836 */ /* 0x040fe20000000000 */
[----:B------:R-:W2:Y:S04]  /*17b0*/  LDG.E.CONSTANT R10, desc[UR6][R2.64+-0x400] ;  /* 0xfffc0006020a7981 */ /* 0x000ea8000c1e9900 */
[----:B------:R-:W3:Y:S04]  /*17c0*/  LDG.E.CONSTANT R12, desc[UR6][R2.64+0x400] ;  /* 0x00040006020c7981 */ /* 0x000ee8000c1e9900 */
[----:B------:R-:W4:Y:S04]  /*17d0*/  LDG.E.CONSTANT R13, desc[UR6][R2.64+0xc00] ;  /* 0x000c0006020d7981 */ /* 0x000f28000c1e9900 */
[----:B------:R-:W5:Y:S04]  /*17e0*/  LDG.E.CONSTANT R15, desc[UR6][R2.64+0x1000] ;  /* 0x00100006020f7981 */ /* 0x000f68000c1e9900 */
[----:B------:R1:W5:Y:S01]  /*17f0*/  LDG.E.CONSTANT R14, desc[UR6][R2.64+0x1400] ;  /* 0x00140006020e7981 */ /* 0x000362000c1e9900 */
[----:B0-----:R-:W-:-:S04]  /*1800*/  IMAD.WIDE.U32 R4, R23, 0x4, R6 ;  /* 0x0000000417047825 */ /* 0x001fc800078e0006 */
[----:B------:R-:W-:Y:S02]  /*1810*/  IMAD.WIDE.U32 R6, R11, 0x4, R6 ;  /* 0x000000040b067825 */ /* 0x000fe400078e0006 */
[----:B------:R-:W2:Y:S04]  /*1820*/  LDG.E.CONSTANT R4, desc[UR6][R4.64] ;  /* 0x0000000604047981 */ /* 0x000ea8000c1e9900 */
[----:B------:R-:W3:Y:S04]  /*1830*/  LDG.E.CONSTANT R11, desc[UR6][R2.64] ;  /* 0x00000006020b7981 */ /* 0x000ee8000c1e9900 */
[----:B------:R-:W4:Y:S01]  /*1840*/  LDG.E.CONSTANT R7, desc[UR6][R6.64] ;  /* 0x0000000606077981 */ /* 0x000f22000c1e9900 */
[----:B------:R-:W-:Y:S01]  /*1850*/  PLOP3.LUT P0, PT, PT, PT, PT, 0x8, 0x80 ;  /* 0x000000000080781c */ /* 0x000fe20003f0e170 */
[----:B------:R-:W-:-:S02]  /*1860*/  VIADD R8, R8, 0x800 ;  /* 0x0000080008087836 */ /* 0x000fc40000000000 */
[----:B------:R-:W-:Y:S01]  /*1870*/  VIADD R23, R23, 0x800 ;  /* 0x0000080017177836 */ /* 0x000fe20000000000 */
[----:B--2---:R-:W-:Y:S02]  /*1880*/  IADD3 R10, PT, PT, R10, R4, R21 ;  /* 0x000000040a0a7210 */ /* 0x004fe40007ffe015 */
[----:B------:R-:W-:Y:S02]  /*1890*/  IADD3 R4, P1, PT, R2, 0x2000, RZ ;  /* 0x0000200002047810 */ /* 0x000fe40007f3e0ff */
[----:B---3--:R-:W-:-:S03]  /*18a0*/  IADD3 R10, PT, PT, R12, R11, R10 ;  /* 0x0000000b0c0a7210 */ /* 0x008fc60007ffe00a */
[----:B------:R-:W-:Y:S01]  /*18b0*/  IMAD.X R5, RZ, RZ, R3, P1 ;  /* 0x000000ffff057224 */ /* 0x000fe200008e0603 */
[----:B----4-:R-:W-:Y:S01]  /*18c0*/  IADD3 R10, PT, PT, R13, R7, R10 ;  /* 0x000000070d0a7210 */ /* 0x010fe20007ffe00a */
[----:B-1----:R-:W-:Y:S02]  /*18d0*/  IMAD.MOV.U32 R2, RZ, RZ, R4 ;  /* 0x000000ffff027224 */ /* 0x002fe400078e0004 */
[----:B------:R-:W-:Y:S01]  /*18e0*/  IMAD.MOV.U32 R3, RZ, RZ, R5 ;  /* 0x000000ffff037224 */ /* 0x000fe200078e0005 */
[----:B-----5:R-:W-:-:S07]  /*18f0*/  IADD3 R21, PT, PT, R14, R15, R10 ;  /* 0x0000000f0e157210 */ /* 0x020fce0007ffe00a */
.L_x_29:
[----:B------:R-:W-:Y:S05]  /*1900*/  BSYNC.RECONVERGENT B2 ;  /* 0x0000000000027941 */ /* 0x000fea0003800200 */
.L_x_28:
[----:B------:R-:W-:-:S13]  /*1910*/  ISETP.LT.OR P0, PT, R8, R9, P0 ;  /* 0x000000090800720c */ /* 0x000fda0000701670 */
[----:B------:R-:W-:Y:S05]  /*1920*/  @!P0 BRA `(.L_x_21) ;  /* 0x0000000000208947 */ /* 0x000fea0003800000 */
[----:B------:R-:W0:Y:S01]  /*1930*/  LDC.64 R4, c[0x0][0x380] ;  /* 0x0000e000ff047b82 */ /* 0x000e220000000a00 */
[----:B------:R-:W2:Y:S04]  /*1940*/  LDG.E.CONSTANT R6, desc[UR6][R2.64+-0x400] ;  /* 0xfffc000602067981 */ /* 0x000ea8000c1e9900 */
[----:B------:R-:W3:Y:S04]  /*1950*/  LDG.E.CONSTANT R7, desc[UR6][R2.64] ;  /* 0x0000000602077981 */ /* 0x000ee8000c1e9900 */
[----:B------:R-:W3:Y:S01]  /*1960*/  LDG.E.CONSTANT R8, desc[UR6][R2.64+0x400] ;  /* 0x0004000602087981 */ /* 0x000ee2000c1e9900 */
[----:B0-----:R-:W-:-:S06]  /*1970*/  IMAD.WIDE.U32 R4, R23, 0x4, R4 ;  /* 0x0000000417047825 */ /* 0x001fcc00078e0004 */
[----:B------:R-:W2:Y:S02]  /*1980*/  LDG.E.CONSTANT R4, desc[UR6][R4.64] ;  /* 0x0000000604047981 */ /* 0x000ea4000c1e9900 */
[----:B--2---:R-:W-:-:S04]  /*1990*/  IADD3 R6, PT, PT, R6, R4, R21 ;  /* 0x0000000406067210 */ /* 0x004fc80007ffe015 */
[----:B---3--:R-:W-:-:S07]  /*19a0*/  IADD3 R21, PT, PT, R8, R7, R6 ;  /* 0x0000000708157210 */ /* 0x008fce0007ffe006 */
.L_x_21:
[----:B------:R-:W-:Y:S05]  /*19b0*/  BSYNC.RECONVERGENT B1 ;  /* 0x0000000000017941 */ /* 0x000fea0003800200 */
.L_x_19:
[----:B------:R-:W0:Y:S01]  /*19c0*/  S2R R8, SR_LANEID ;  /* 0x0000000000087919 */ /* 0x000e220000000000 */
[----:B------:R-:W1:Y:S01]  /*19d0*/  SHFL.DOWN PT, R2, R21, 0x1, 0x1f ;  /* 0x08201f0015027f89 */ /* 0x000e6200000e0000 */
[C---:B0-----:R-:W-:Y:S02]  /*19e0*/  ISETP.GT.AND P0, PT, R8.reuse, 0x1e, PT ;  /* 0x0000001e0800780c */ /* 0x041fe40003f04270 */
[----:B------:R-:W-:Y:S02]  /*19f0*/  ISETP.NE.AND P1, PT, R8, RZ, PT ;  /* 0x000000ff0800720c */ /* 0x000fe40003f25270 */
[----:B-1----:R-:W-:Y:S02]  /*1a00*/  SEL R2, R2, RZ, !P0 ;  /* 0x000000ff02027207 */ /* 0x002fe40004000000 */
[----:B------:R-:W-:-:S03]  /*1a10*/  ISETP.GT.AND P0, PT, R8, 0x1d, PT ;  /* 0x0000001d0800780c */ /* 0x000fc60003f04270 */
[----:B------:R-:W-:-:S05]  /*1a20*/  IMAD.IADD R2, R2, 0x1, R21 ;  /* 0x0000000102027824 */ /* 0x000fca00078e0215 */
[----:B------:R-:W0:Y:S01]  /*1a30*/  SHFL.DOWN PT, R3, R2, 0x2, 0x1f ;  /* 0x08401f0002037f89 */ /* 0x000e2200000e0000 */
[----:B------:R-:W-:Y:S01]  /*1a40*/  @!P1 MOV R6, 0x400 ;  /* 0x0000040000069802 */ /* 0x000fe20000000f00 */
[----:B------:R-:W1:Y:S01]  /*1a50*/  @!P1 S2R R7, SR_CgaCtaId ;  /* 0x0000000000079919 */ /* 0x000e620000008800 */
[----:B0-----:R-:W-:Y:S02]  /*1a60*/  SEL R3, R3, RZ, !P0 ;  /* 0x000000ff03037207 */ /* 0x001fe40004000000 */
[----:B------:R-:W-:-:S03]  /*1a70*/  ISETP.GT.AND P0, PT, R8, 0x1b, PT ;  /* 0x0000001b0800780c */ /* 0x000fc60003f04270 */
[----:B------:R-:W-:-:S05]  /*1a80*/  IMAD.IADD R3, R2, 0x1, R3 ;  /* 0x0000000102037824 */ /* 0x000fca00078e0203 */
[----:B------:R-:W0:Y:S01]  /*1a90*/  SHFL.DOWN PT, R4, R3, 0x4, 0x1f ;  /* 0x08801f0003047f89 */ /* 0x000e2200000e0000 */
[----:B-1----:R-:W-:Y:S02]  /*1aa0*/  @!P1 LEA R6, R7, R6, 0x18 ;  /* 0x0000000607069211 */ /* 0x002fe400078ec0ff */
[----:B0-----:R-:W-:Y:S02]  /*1ab0*/  SEL R4, R4, RZ, !P0 ;  /* 0x000000ff04047207 */ /* 0x001fe40004000000 */
[----:B------:R-:W-:-:S03]  /*1ac0*/  ISETP.GT.AND P0, PT, R8, 0x17, PT ;  /* 0x000000170800780c */ /* 0x000fc60003f04270 */
[----:B------:R-:W-:Y:S01]  /*1ad0*/  IMAD.IADD R4, R3, 0x1, R4 ;  /* 0x0000000103047824 */ /* 0x000fe200078e0204 */
[----:B------:R-:W-:-:S04]  /*1ae0*/  @!P1 SHF.R.U32.HI R3, RZ, 0x3, R0 ;  /* 0x00000003ff039819 */ /* 0x000fc80000011600 */
        /* <DEDUP_REMOVED lines=13> */
[----:B------:R-:W0:Y:S01]  /*1bc0*/  S2UR UR5, SR_CgaCtaId ;  /* 0x00000000000579c3 */ /* 0x000e220000008800 */
[----:B------:R-:W-:Y:S02]  /*1bd0*/  UMOV UR4, 0x400 ;  /* 0x0000040000047882 */ /* 0x000fe40000000000 */
[----:B0-----:R-:W-:-:S09]  /*1be0*/  ULEA UR4, UR5, UR4, 0x18 ;  /* 0x0000000405047291 */ /* 0x001fd2000f8ec0ff */
[----:B------:R-:W-:Y:S04]  /*1bf0*/  LDS R0, [UR4+0xc] ;  /* 0x00000c04ff007984 */ /* 0x000fe80008000800 */
[----:B---3--:R-:W0:Y:S04]  /*1c00*/  LDS.128 R4, [UR4+0x10] ;  /* 0x00001004ff047984 */ /* 0x008e280008000c00 */
[----:B------:R-:W1:Y:S01]  /*1c10*/  LDS.64 R8, [UR4+0x20] ;  /* 0x00002004ff087984 */ /* 0x000e620008000a00 */
[----:B0-----:R-:W-:-:S04]  /*1c20*/  IADD3 R0, PT, PT, R4, R0, R3 ;  /* 0x0000000004007210 */ /* 0x001fc80007ffe003 */
[----:B------:R-:W-:-:S04]  /*1c30*/  IADD3 R0, PT, PT, R6, R0, R5 ;  /* 0x0000000006007210 */ /* 0x000fc80007ffe005 */
[----:B-1----:R-:W-:-:S05]  /*1c40*/  IADD3 R0, PT, PT, R8, R0, R7 ;  /* 0x0000000008007210 */ /* 0x002fca0007ffe007 */
[----:B------:R-:W-:Y:S01]  /*1c50*/  IMAD.IADD R3, R0, 0x1, R9 ;  /* 0x0000000100037824 */ /* 0x000fe200078e0209 */
[----:B------:R-:W-:Y:S06]  /*1c60*/  BRA `(.L_x_17) ;  /* 0x0000001c00307947 */ /* 0x000fec0003800000 */
.L_x_2:
        /* <DEDUP_REMOVED lines=12> */
.L_x_32:
[----:B------:R-:W-:Y:S05]  /*1d30*/  BSYNC.RECONVERGENT B1 ;  /* 0x0000000000017941 */ /* 0x000fea0003800200 */
.L_x_31:
        /* <DEDUP_REMOVED lines=16> */
.L_x_37:
        /* <DEDUP_REMOVED lines=9> */
.L_x_36:
[----:B------:R-:W-:Y:S05]  /*1ed0*/  BSYNC.RECONVERGENT B2 ;  /* 0x0000000000027941 */ /* 0x000fea0003800200 */
.L_x_35:
        /* <DEDUP_REMOVED lines=8> */
.L_x_40:
        /* <DEDUP_REMOVED lines=35> */
.L_x_39:
[----:B------:R-:W-:Y:S05]  /*2190*/  BSYNC.RECONVERGENT B2 ;  /* 0x0000000000027941 */ /* 0x000fea0003800200 */
.L_x_38:
        /* <DEDUP_REMOVED lines=22> */
.L_x_42:
[----:B------:R-:W-:Y:S05]  /*2300*/  BSYNC.RECONVERGENT B2 ;  /* 0x0000000000027941 */ /* 0x000fea0003800200 */
.L_x_41:
        /* <DEDUP_REMOVED lines=10> */
.L_x_34:
[----:B------:R-:W-:Y:S05]  /*23b0*/  BSYNC.RECONVERGENT B1 ;  /* 0x0000000000017941 */ /* 0x000fea0003800200 */
.L_x_33:
        /* <DEDUP_REMOVED lines=38> */
[----:B------:R-:W0:Y:S04]  /*2620*/  LDS.128 R4, [UR4+0x10] ;  /* 0x00001004ff047984 */ /* 0x000e280008000c00 */
[----:B------:R-:W1:Y:S01]  /*2630*/  LDS.64 R8, [UR4+0x20] ;  /* 0x00002004ff087984 */ /* 0x000e620008000a00 */
[----:B0-----:R-:W-:-:S04]  /*2640*/  IADD3 R0, PT, PT, R4, R0, R3 ;  /* 0x0000000004007210 */ /* 0x001fc80007ffe003 */
[----:B------:R-:W-:-:S04]  /*2650*/  IADD3 R0, PT, PT, R6, R0, R5 ;  /* 0x0000000006007210 */ /* 0x000fc80007ffe005 */
[----:B-1----:R-:W-:-:S05]  /*2660*/  IADD3 R0, PT, PT, R8, R0, R7 ;  /* 0x0000000008007210 */ /* 0x002fca0007ffe007 */
[----:B--2---:R-:W-:Y:S01]  /*2670*/  IMAD.IADD R3, R0, 0x1, R9 ;  /* 0x0000000100037824 */ /* 0x004fe200078e0209 */
[----:B------:R-:W-:Y:S06]  /*2680*/  BRA `(.L_x_17) ;  /* 0x0000001000a87947 */ /* 0x000fec0003800000 */
.L_x_43:
        /* <DEDUP_REMOVED lines=16> */
[----:B------:R-:W1:Y:S02]  /*2790*/  SHFL.DOWN PT, R2, R3, 0x2, R7 ;  /* 0x0840000003027989 */ /* 0x000e6400000e0007 */
[----:B-1----:R-:W-:Y:S02]  /*27a0*/  SEL R2, R2, RZ, !P0 ;  /* 0x000000ff02027207 */ /* 0x002fe40004000000 */
[----:B------:R-:W-:-:S03]  /*27b0*/  ISETP.GT.AND P0, PT, R8, R7, PT ;  /* 0x000000070800720c */ /* 0x000fc60003f04270 */
[----:B------:R-:W-:Y:S01]  /*27c0*/  IMAD.IADD R2, R3, 0x1, R2 ;  /* 0x0000000103027824 */ /* 0x000fe200078e0202 */
[----:B------:R-:W-:-:S04]  /*27d0*/  @!P1 SHF.R.U32.HI R3, RZ, 0x3, R9 ;  /* 0x00000003ff039819 */ /* 0x000fc80000011609 */
[----:B------:R-:W1:Y:S02]  /*27e0*/  SHFL.DOWN PT, R4, R2, 0x4, R7 ;  /* 0x0880000002047989 */ /* 0x000e6400000e0007 */
[----:B-1----:R-:W-:Y:S01]  /*27f0*/  SEL R5, R4, RZ, !P0 ;  /* 0x000000ff04057207 */ /* 0x002fe20004000000 */
[C---:B------:R-:W-:Y:S02]  /*2800*/  VIADD R4, R6.reuse, 0x8 ;  /* 0x0000000806047836 */ /* 0x040fe40000000000 */
[----:B------:R-:W-:Y:S02]  /*2810*/  VIADD R6, R6, 0x10 ;  /* 0x0000001006067836 */ /* 0x000fe40000000000 */
[----:B------:R-:W-:Y:S01]  /*2820*/  IMAD.IADD R5, R2, 0x1, R5 ;  /* 0x0000000102057824 */ /* 0x000fe200078e0205 */
[----:B------:R-:W-:Y:S02]  /*2830*/  ISETP.GT.AND P0, PT, R4, R7, PT ;  /* 0x000000070400720c */ /* 0x000fe40003f04270 */
[----:B------:R-:W-:-:S02]  /*2840*/  @!P1 MOV R4, 0x400 ;  /* 0x0000040000049802 */ /* 0x000fc40000000f00 */
[----:B------:R-:W1:Y:S02]  /*2850*/  SHFL.DOWN PT, R0, R5, 0x8, R7 ;  /* 0x0900000005007989 */ /* 0x000e6400000e0007 */
[----:B0-----:R-:W-:Y:S02]  /*2860*/  @!P1 LEA R11, R11, R4, 0x18 ;  /* 0x000000040b0b9211 */ /* 0x001fe400078ec0ff */
[----:B------:R-:W-:-:S05]  /*2870*/  @!P1 LOP3.LUT R4, R3, 0x7c, RZ, 0xc0, !PT ;  /* 0x0000007c03049812 */ /* 0x000fca00078ec0ff */
[----:B------:R-:W-:Y:S01]  /*2880*/  @!P1 IMAD.IADD R4, R4, 0x1, R11 ;  /* 0x0000000104049824 */ /* 0x000fe200078e020b */
[----:B-1----:R-:W-:Y:S02]  /*2890*/  SEL R0, R0, RZ, !P0 ;  /* 0x000000ff00007207 */ /* 0x002fe40004000000 */
        /* <DEDUP_REMOVED lines=15> */
[----:B-1----:R-:W0:Y:S04]  /*2990*/  LDS.128 R4, [UR4+0x10] ;  /* 0x00001004ff047984 */ /* 0x002e280008000c00 */
        /* <DEDUP_REMOVED lines=18> */
.L_x_30:
[----:B------:R-:W0:Y:S01]  /*2ac0*/  S2R R0, SR_TID.X ;  /* 0x0000000000007919 */ /* 0x000e220000002100 */
[----:B------:R-:W0:Y:S02]  /*2ad0*/  LDC.64 R2, c[0x0][0x380] ;  /* 0x0000e000ff027b82 */ /* 0x000e240000000a00 */
[----:B0-----:R-:W-:-:S05]  /*2ae0*/  IMAD.WIDE.U32 R2, R0, 0x4, R2 ;  /* 0x0000000400027825 */ /* 0x001fca00078e0002 */
[----:B------:R-:W2:Y:S04]  /*2af0*/  LDG.E.CONSTANT R19, desc[UR6][R2.64] ;  /* 0x0000000602137981 */ /* 0x000ea8000c1e9900 */
[----:B------:R-:W2:Y:S04]  /*2b00*/  LDG.E.CONSTANT R4, desc[UR6][R2.64+0x400] ;  /* 0x0004000602047981 */ /* 0x000ea8000c1e9900 */
[----:B------:R-:W2:Y:S04]  /*2b10*/  LDG.E.CONSTANT R5, desc[UR6][R2.64+0x800] ;  /* 0x0008000602057981 */ /* 0x000ea8000c1e9900 */
[----:B------:R-:W3:Y:S04]  /*2b20*/  LDG.E.CONSTANT R6, desc[UR6][R2.64+0xc00] ;  /* 0x000c000602067981 */ /* 0x000ee8000c1e9900 */
[----:B------:R-:W3:Y:S04]  /*2b30*/  LDG.E.CONSTANT R7, desc[UR6][R2.64+0x1000] ;  /* 0x0010000602077981 */ /* 0x000ee8000c1e9900 */
[----:B------:R-:W4:Y:S04]  /*2b40*/  LDG.E.CONSTANT R8, desc[UR6][R2.64+0x1400] ;  /* 0x0014000602087981 */ /* 0x000f28000c1e9900 */
[----:B------:R-:W4:Y:S04]  /*2b50*/  LDG.E.CONSTANT R9, desc[UR6][R2.64+0x1800] ;  /* 0x0018000602097981 */ /* 0x000f28000c1e9900 */
[----:B------:R-:W5:Y:S04]  /*2b60*/  LDG.E.CONSTANT R10, desc[UR6][R2.64+0x1c00] ;  /* 0x001c0006020a7981 */ /* 0x000f68000c1e9900 */
[----:B------:R-:W5:Y:S04]  /*2b70*/  LDG.E.CONSTANT R11, desc[UR6][R2.64+0x2000] ;  /* 0x00200006020b7981 */ /* 0x000f68000c1e9900 */
[----:B------:R-:W5:Y:S04]  /*2b80*/  LDG.E.CONSTANT R12, desc[UR6][R2.64+0x2400] ;  /* 0x00240006020c7981 */ /* 0x000f68000c1e9900 */
[----:B------:R-:W5:Y:S04]  /*2b90*/  LDG.E.CONSTANT R13, desc[UR6][R2.64+0x2800] ;  /* 0x00280006020d7981 */ /* 0x000f68000c1e9900 */
[----:B------:R-:W5:Y:S04]  /*2ba0*/  LDG.E.CONSTANT R14, desc[UR6][R2.64+0x2c00] ;  /* 0x002c0006020e7981 */ /* 0x000f68000c1e9900 */
[----:B------:R-:W5:Y:S04]  /*2bb0*/  LDG.E.CONSTANT R15, desc[UR6][R2.64+0x3000] ;  /* 0x00300006020f7981 */ /* 0x000f68000c1e9900 */
[----:B------:R-:W5:Y:S04]  /*2bc0*/  LDG.E.CONSTANT R16, desc[UR6][R2.64+0x3400] ;  /* 0x0034000602107981 */ /* 0x000f68000c1e9900 */
[----:B------:R-:W5:Y:S04]  /*2bd0*/  LDG.E.CONSTANT R17, desc[UR6][R2.64+0x3800] ;  /* 0x0038000602117981 */ /* 0x000f68000c1e9900 */
[----:B------:R-:W5:Y:S01]  /*2be0*/  LDG.E.CONSTANT R18, desc[UR6][R2.64+0x3c00] ;  /* 0x003c000602127981 */ /* 0x000f62000c1e9900 */
[----:B------:R-:W-:-:S02]  /*2bf0*/  ISETP.GE.U32.AND P0, PT, R20, 0x2000, PT ;  /* 0x000020001400780c */ /* 0x000fc40003f06070 */
[----:B--2---:R-:W-:-:S04]  /*2c00*/  IADD3 R4, PT, PT, R5, R4, R19 ;  /* 0x0000000405047210 */ /* 0x004fc80007ffe013 */
[----:B---3--:R-:W-:-:S04]  /*2c10*/  IADD3 R4, PT, PT, R7, R6, R4 ;  /* 0x0000000607047210 */ /* 0x008fc80007ffe004 */
[----:B----4-:R-:W-:-:S04]  /*2c20*/  IADD3 R4, PT, PT, R9, R8, R4 ;  /* 0x0000000809047210 */ /* 0x010fc80007ffe004 */
[----:B-----5:R-:W-:Y:S01]  /*2c30*/  IADD3 R4, PT, PT, R11, R10, R4 ;  /* 0x0000000a0b047210 */ /* 0x020fe20007ffe004 */
[----:B------:R-:W-:-:S03]  /*2c40*/  IMAD.MOV.U32 R11, RZ, RZ, 0x1000 ;  /* 0x00001000ff0b7424 */ /* 0x000fc600078e00ff */
[----:B------:R-:W-:-:S04]  /*2c50*/  IADD3 R4, PT, PT, R13, R12, R4 ;  /* 0x0000000c0d047210 */ /* 0x000fc80007ffe004 */
[----:B------:R-:W-:-:S04]  /*2c60*/  IADD3 R4, PT, PT, R15, R14, R4 ;  /* 0x0000000e0f047210 */ /* 0x000fc80007ffe004 */
[----:B------:R-:W-:-:S05]  /*2c70*/  IADD3 R17, PT, PT, R17, R16, R4 ;  /* 0x0000001011117210 */ /* 0x000fca0007ffe004 */
[----:B------:R-:W-:Y:S01]  /*2c80*/  IMAD.IADD R8, R18, 0x1, R17 ;  /* 0x0000000112087824 */ /* 0x000fe200078e0211 */
[----:B------:R-:W-:Y:S06]  /*2c90*/  @!P0 BRA `(.L_x_44) ;  /* 0x00000000008c8947 */ /* 0x000fec0003800000 */
[----:B------:R-:W0:Y:S01]  /*2ca0*/  LDC R7, c[0x0][0x390] ;  /* 0x0000e400ff077b82 */ /* 0x000e220000000800 */
[----:B------:R-:W-:Y:S02]  /*2cb0*/  VIADD R6, R20, 0xfffff000 ;  /* 0xfffff00014067836 */ /* 0x000fe40000000000 */
[----:B------:R-:W-:-:S07]  /*2cc0*/  IMAD.MOV.U32 R11, RZ, RZ, 0x1000 ;  /* 0x00001000ff0b7424 */ /* 0x000fce00078e00ff */
.L_x_46:
[----:B------:R-:W-:-:S05]  /*2cd0*/  IMAD.WIDE R4, R11, 0x4, R2 ;  /* 0x000000040b047825 */ /* 0x000fca00078e0202 */
        /* <DEDUP_REMOVED lines=16> */
[----:B--2---:R-:W-:-:S04]  /*2de0*/  IADD3 R18, PT, PT, R18, R19, R8 ;  /* 0x0000001312127210 */ /* 0x004fc80007ffe008 */
[----:B---3--:R-:W-:Y:S01]  /*2df0*/  IADD3 R18, PT, PT, R21, R20, R18 ;  /* 0x0000001415127210 */ /* 0x008fe20007ffe012 */
[----:B0-----:R-:W-:-:S04]  /*2e00*/  IMAD.MOV.U32 R20, RZ, RZ, R7 ;  /* 0x000000ffff147224 */ /* 0x001fc800078e0007 */
[----:B------:R-:W-:Y:S01]  /*2e10*/  IMAD.IADD R8, R20, 0x1, -R11 ;  /* 0x0000000114087824 */ /* 0x000fe200078e0a0b */
[----:B----4-:R-:W-:-:S04]  /*2e20*/  IADD3 R18, PT, PT, R23, R22, R18 ;  /* 0x0000001617127210 */ /* 0x010fc80007ffe012 */
[----:B------:R-:W-:Y:S02]  /*2e30*/  ISETP.GE.AND P0, PT, R8, 0x1000, PT ;  /* 0x000010000800780c */ /* 0x000fe40003f06270 */
[----:B-----5:R-:W-:-:S04]  /*2e40*/  IADD3 R18, PT, PT, R25, R24, R18 ;  /* 0x0000001819127210 */ /* 0x020fc80007ffe012 */
[----:B------:R-:W-:-:S04]  /*2e50*/  IADD3 R14, PT, PT, R14, R17, R18 ;  /* 0x000000110e0e7210 */ /* 0x000fc80007ffe012 */
[----:B------:R-:W-:-:S04]  /*2e60*/  IADD3 R12, PT, PT, R15, R12, R14 ;  /* 0x0000000c0f0c7210 */ /* 0x000fc80007ffe00e */
[----:B------:R-:W-:-:S04]  /*2e70*/  IADD3 R10, PT, PT, R10, R13, R12 ;  /* 0x0000000d0a0a7210 */ /* 0x000fc80007ffe00c */
[----:B------:R-:W-:Y:S01]  /*2e80*/  IADD3 R8, PT, PT, R16, R9, R10 ;  /* 0x0000000910087210 */ /* 0x000fe20007ffe00a */
[----:B------:R-:W-:Y:S06]  /*2e90*/  @!P0 BRA `(.L_x_45) ;  /* 0x0000000400fc8947 */ /* 0x000fec0003800000 */
[----:B------:R-:W-:-:S05]  /*2ea0*/  VIADD R11, R11, 0x1000 ;  /* 0x000010000b0b7836 */ /* 0x000fca0000000000 */
[----:B------:R-:W-:-:S13]  /*2eb0*/  ISETP.GT.AND P0, PT, R11, R6, PT ;  /* 0x000000060b00720c */ /* 0x000fda0003f04270 */
[----:B------:R-:W-:Y:S05]  /*2ec0*/  @!P0 BRA `(.L_x_46) ;  /* 0xfffffffc00808947 */ /* 0x000fea000383ffff */
.L_x_44:
        /* <DEDUP_REMOVED lines=20> */
.L_x_50:
        /* <DEDUP_REMOVED lines=8> */
.L_x_49:
[----:B------:R-:W-:Y:S05]  /*3090*/  BSYNC.RECONVERGENT B2 ;  /* 0x0000000000027941 */ /* 0x000fea0003800200 */
.L_x_48:
        /* <DEDUP_REMOVED lines=16> */
.L_x_53:
        /* <DEDUP_REMOVED lines=20> */
[----:B------:R-:W5:Y:S04]  /*32e0*/  LDG.E.CONSTANT R22, desc[UR6][R2.64+0x2400] ;  /* 0x0024000602167981 */ /* 0x000f68000c1e9900 */
[----:B------:R0:W5:Y:S04]  /*32f0*/  LDG.E.CONSTANT R5, desc[UR6][R4.64] ;  /* 0x0000000604057981 */ /* 0x000168000c1e9900 */
        /* <DEDUP_REMOVED lines=17> */
.L_x_52:
[----:B------:R-:W-:Y:S05]  /*3410*/  BSYNC.RECONVERGENT B2 ;  /* 0x0000000000027941 */ /* 0x000fea0003800200 */
.L_x_51:
        /* <DEDUP_REMOVED lines=10> */
[----:B------:R-:W5:Y:S01]  /*34c0*/  LDG.E.CONSTANT R16, desc[UR6][R2.64+0x1400] ;  /* 0x0014000602107981 */ /* 0x000f62000c1e9900 */
[----:B0-----:R-:W-:-:S04]  /*34d0*/  IMAD.WIDE.U32 R4, R11, 0x4, R6 ;  /* 0x000000040b047825 */ /* 0x001fc800078e0006 */
[----:B------:R-:W-:Y:S02]  /*34e0*/  IMAD.WIDE.U32 R6, R13, 0x4, R6 ;  /* 0x000000040d067825 */ /* 0x000fe400078e0006 */
[----:B------:R0:W2:Y:S04]  /*34f0*/  LDG.E.CONSTANT R5, desc[UR6][R4.64] ;  /* 0x0000000604057981 */ /* 0x0000a8000c1e9900 */
[----:B------:R1:W3:Y:S04]  /*3500*/  LDG.E.CONSTANT R13, desc[UR6][R2.64] ;  /* 0x00000006020d7981 */ /* 0x0002e8000c1e9900 */
[----:B------:R-:W4:Y:S01]  /*3510*/  LDG.E.CONSTANT R7, desc[UR6][R6.64] ;  /* 0x0000000606077981 */ /* 0x000f22000c1e9900 */
[----:B0-----:R-:W-:Y:S01]  /*3520*/  IADD3 R4, P1, PT, R2, 0x2000, RZ ;  /* 0x0000200002047810 */ /* 0x001fe20007f3e0ff */
[----:B------:R-:W-:Y:S01]  /*3530*/  VIADD R10, R10, 0x800 ;  /* 0x000008000a0a7836 */ /* 0x000fe20000000000 */
[----:B------:R-:W-:Y:S01]  /*3540*/  PLOP3.LUT P0, PT, PT, PT, PT, 0x8, 0x80 ;  /* 0x000000000080781c */ /* 0x000fe20003f0e170 */
[----:B------:R-:W-:-:S02]  /*3550*/  VIADD R11, R11, 0x800 ;  /* 0x000008000b0b7836 */ /* 0x000fc40000000000 */
[----:B-1----:R-:W-:Y:S01]  /*3560*/  IMAD.MOV.U32 R2, RZ, RZ, R4 ;  /* 0x000000ffff027224 */ /* 0x002fe200078e0004 */
[----:B--2---:R-:W-:-:S04]  /*3570*/  IADD3 R12, PT, PT, R12, R5, R8 ;  /* 0x000000050c0c7210 */ /* 0x004fc80007ffe008 */
[----:B---3--:R-:W-:Y:S01]  /*3580*/  IADD3 R12, PT, PT, R14, R13, R12 ;  /* 0x0000000d0e0c7210 */ /* 0x008fe20007ffe00c */
[----:B------:R-:W-:-:S03]  /*3590*/  IMAD.X R5, RZ, RZ, R3, P1 ;  /* 0x000000ffff057224 */ /* 0x000fc600008e0603 */
[----:B----4-:R-:W-:Y:S01]  /*35a0*/  IADD3 R12, PT, PT, R15, R7, R12 ;  /* 0x000000070f0c7210 */ /* 0x010fe20007ffe00c */
[----:B------:R-:W-:-:S03]  /*35b0*/  IMAD.MOV.U32 R3, RZ, RZ, R5 ;  /* 0x000000ffff037224 */ /* 0x000fc600078e0005 */
[----:B-----5:R-:W-:-:S07]  /*35c0*/  IADD3 R8, PT, PT, R16, R17, R12 ;  /* 0x0000001110087210 */ /* 0x020fce0007ffe00c */
.L_x_55:
[----:B------:R-:W-:Y:S05]  /*35d0*/  BSYNC.RECONVERGENT B2 ;  /* 0x0000000000027941 */ /* 0x000fea0003800200 */
.L_x_54:
        /* <DEDUP_REMOVED lines=10> */
.L_x_47:
[----:B------:R-:W-:Y:S05]  /*3680*/  BSYNC.RECONVERGENT B1 ;  /* 0x0000000000017941 */ /* 0x000fea0003800200 */
.L_x_45:
[----:B------:R-:W0:Y:S01]  /*3690*/  S2R R9, SR_LANEID ;  /* 0x0000000000097919 */ /* 0x000e220000000000 */
[----:B------:R-:W1:Y:S01]  /*36a0*/  SHFL.DOWN PT, R2, R8, 0x1, 0x1f ;  /* 0x08201f0008027f89 */ /* 0x000e6200000e0000 */
[C---:B0-----:R-:W-:Y:S02]  /*36b0*/  ISETP.GT.AND P0, PT, R9.reuse, 0x1e, PT ;  /* 0x0000001e0900780c */ /* 0x041fe40003f04270 */
[C---:B------:R-:W-:Y:S02]  /*36c0*/  ISETP.NE.AND P1, PT, R9.reuse, RZ, PT ;  /* 0x000000ff0900720c */ /* 0x040fe40003f25270 */
        /* <DEDUP_REMOVED lines=37> */
[----:B0-----:R-:W-:-:S07]  /*3920*/  IMAD.IADD R3, R0, 0x1, R9 ;  /* 0x0000000100037824 */ /* 0x001fce00078e0209 */
.L_x_17:
[----:B------:R-:W-:Y:S05]  /*3930*/  BSYNC.RECONVERGENT B0 ;  /* 0x0000000000007941 */ /* 0x000fea0003800200 */
.L_x_1:
[----:B------:R-:W-:Y:S05]  /*3940*/  @P0 EXIT ;  /* 0x000000000000094d */ /* 0x000fea0003800000 */
[----:B-1----:R-:W1:Y:S01]  /*3950*/  LDC.64 R4, c[0x0][0x388] ;  /* 0x0000e200ff047b82 */ /* 0x002e620000000a00 */
[----:B------:R-:W0:Y:S02]  /*3960*/  LDCU UR4, c[0x0][0x398] ;  /* 0x00007300ff0477ac */ /* 0x000e240008000800 */
[----:B0-234-:R-:W-:-:S05]  /*3970*/  VIADD R3, R3, UR4 ;  /* 0x0000000403037c36 */ /* 0x01dfca0008000000 */
[----:B-1----:R-:W-:Y:S01]  /*3980*/  STG.E desc[UR6][R4.64], R3 ;  /* 0x0000000304007986 */ /* 0x002fe2000c101906 */
[----:B------:R-:W-:Y:S05]  /*3990*/  EXIT ;  /* 0x000000000000794d */ /* 0x000fea0003800000 */
.L_x_56:
[----:B------:R-:W-:-:S00]  /*39a0*/  BRA `(.L_x_56) ;  /* 0xfffffffc00fc7947 */ /* 0x000fc0000383ffff */
[----:B------:R-:W-:-:S00]  /*39b0*/  NOP ;  /* 0x0000000000007918 */ /* 0x000fc00000000000 */
        /* <DEDUP_REMOVED lines=12> */
.L_x_1000:


//--------------------- .text._ZN3cub18CUB_300001_SM_10006detail6reduce18DeviceReduceKernelINS2_10policy_hubIjyN4cuda3std3__44plusIjEEE10Policy1000EN6thrust24THRUST_300001_SM_1000_NS6detail15normal_iteratorINSD_10device_ptrI6float2EEEEyS9_j14isInsideCircleEEvT0_PT3_T1_NS0_13GridEvenShareISO_EET2_T4_ --------------------------
	.section	.text._ZN3cub18CUB_300001_SM_10006detail6reduce18DeviceReduceKernelINS2_10policy_hubIjyN4cuda3std3__44plusIjEEE10Policy1000EN6thrust24THRUST_300001_SM_1000_NS6detail15normal_iteratorINSD_10device_ptrI6float2EEEEyS9_j14isInsideCircleEEvT0_PT3_T1_NS0_13GridEvenShareISO_EET2_T4_,"ax",@progbits
	.align	128
        .global         _ZN3cub18CUB_300001_SM_10006detail6reduce18DeviceReduceKernelINS2_10policy_hubIjyN4cuda3std3__44plusIjEEE10Policy1000EN6thrust24THRUST_300001_SM_1000_NS6detail15normal_iteratorINSD_10device_ptrI6float2EEEEyS9_j14isInsideCircleEEvT0_PT3_T1_NS0_13GridEvenShareISO_EET2_T4_
        .type           _ZN3cub18CUB_300001_SM_10006detail6reduce18DeviceReduceKernelINS2_10policy_hubIjyN4cuda3std3__44plusIjEEE10Policy1000EN6thrust24THRUST_300001_SM_1000_NS6detail15normal_iteratorINSD_10device_ptrI6float2EEEEyS9_j14isInsideCircleEEvT0_PT3_T1_NS0_13GridEvenShareISO_EET2_T4_,@function
        .size           _ZN3cub18CUB_300001_SM_10006detail6reduce18DeviceReduceKernelINS2_10policy_hubIjyN4cuda3std3__44plusIjEEE10Policy1000EN6thrust24THRUST_300001_SM_1000_NS6detail15normal_iteratorINSD_10device_ptrI6float2EEEEyS9_j14isInsideCircleEEvT0_PT3_T1_NS0_13GridEvenShareISO_EET2_T4_,(.L_x_996 - _ZN3cub18CUB_300001_SM_10006detail6reduce18DeviceReduceKernelINS2_10policy_hubIjyN4cuda3std3__44plusIjEEE10Policy1000EN6thrust24THRUST_300001_SM_1000_NS6detail15normal_iteratorINSD_10device_ptrI6float2EEEEyS9_j14isInsideCircleEEvT0_PT3_T1_NS0_13GridEvenShareISO_EET2_T4_)
        .other          _ZN3cub18CUB_300001_SM_10006detail6reduce18DeviceReduceKernelINS2_10policy_hubIjyN4cuda3std3__44plusIjEEE10Policy1000EN6thrust24THRUST_300001_SM_1000_NS6detail15normal_iteratorINSD_10device_ptrI6float2EEEEyS9_j14isInsideCircleEEvT0_PT3_T1_NS0_13GridEvenShareISO_EET2_T4_,@"STO_CUDA_ENTRY STV_DEFAULT"
_ZN3cub18CUB_300001_SM_10006detail6reduce18DeviceReduceKernelINS2_10policy_hubIjyN4cuda3std3__44plusIjEEE10Policy1000EN6thrust24THRUST_300001_SM_1000_NS6detail15normal_iteratorINSD_10device_ptrI6float2EEEEyS9_j14isInsideCircleEEvT0_PT3_T1_NS0_13GridEvenShareISO_EET2_T4_:
.text._ZN3cub18CUB_300001_SM_10006detail6reduce18DeviceReduceKernelINS2_10policy_hubIjyN4cuda3std3__44plusIjEEE10Policy1000EN6thrust24THRUST_300001_SM_1000_NS6detail15normal_iteratorINSD_10device_ptrI6float2EEEEyS9_j14isInsideCircleEEvT0_PT3_T1_NS0_13GridEvenShareISO_EET2_T4_:
[----:B------:R-:W-:Y:S01]  /*0000*/  LDC R1, c[0x0][0x37c] ;  /* 0x0000df00ff017b82 */ /* 0x000fe20000000800 */
[----:B------:R-:W0:Y:S07]  /*0010*/  S2R R0, SR_CTAID.X ;  /* 0x0000000000007919 */ /* 0x000e2e0000002500 */
[----:B------:R-:W1:Y:S01]  /*0020*/  LDC.64 R4, c[0x0][0x3b8] ;  /* 0x0000ee00ff047b82 */ /* 0x000e620000000a00 */
[----:B------:R-:W2:Y:S01]  /*0030*/  LDCU.64 UR8, c[0x0][0x358] ;  /* 0x00006b00ff0877ac */ /* 0x000ea20008000a00 */
[----:B------:R-:W-:Y:S01]  /*0040*/  BSSY.RECONVERGENT B0, `(.L_x_57) ;  /* 0x0000665000007945 */ /* 0x000fe20003800200 */
[----:B0-----:R-:W-:-:S05]  /*0050*/  IMAD.SHL.U32 R3, R0, 0x1000, RZ ;  /* 0x0000100000037824 */ /* 0x001fca00078e00ff */
[----:B-1----:R-:W-:-:S04]  /*0060*/  IADD3 R7, P0, PT, -R3, R4, RZ ;  /* 0x0000000403077210 */ /* 0x002fc80007f1e1ff */
[----:B------:R-:W-:Y:S02]  /*0070*/  IADD3.X R6, PT, PT, R5, -0x1, RZ, P0, !PT ;  /* 0xffffffff05067810 */ /* 0x000fe400007fe4ff */
[----:B------:R-:W-:-:S04]  /*0080*/  ISETP.GT.U32.AND P0, PT, R7, 0xfff, PT ;  /* 0x00000fff0700780c */ /* 0x000fc80003f04070 */
[----:B------:R-:W-:-:S13]  /*0090*/  ISETP.GT.U32.AND.EX P0, PT, R6, RZ, PT, P0 ;  /* 0x000000ff0600720c */ /* 0x000fda0003f04100 */
[----:B--2---:R-:W-:Y:S05]  /*00a0*/  @P0 BRA `(.L_x_58) ;  /* 0x0000001c00b40947 */ /* 0x004fea0003800000 */
[----:B------:R-:W0:Y:S01]  /*00b0*/  S2R R8, SR_TID.X ;  /* 0x0000000000087919 */ /* 0x000e220000002100 */
[----:B------:R-:W-:Y:S01]  /*00c0*/  IMAD.IADD R9, R4, 0x1, -R3 ;  /* 0x0000000104097824 */ /* 0x000fe200078e0a03 */
[----:B------:R-:W-:Y:S01]  /*00d0*/  BSSY.RECONVERGENT B1, `(.L_x_59) ;  /* 0x000001b000017945 */ /* 0x000fe20003800200 */
[----:B------:R-:W-:-:S03]  /*00e0*/  HFMA2 R7, -RZ, RZ, 0, 0 ;  /* 0x00000000ff077431 */ /* 0x000fc600000001ff */
[----:B0-----:R-:W-:Y:S01]  /*00f0*/  ISETP.GE.AND P0, PT, R8, R9, PT ;  /* 0x000000090800720c */ /* 0x001fe20003f06270 */
[----:B------:R-:W-:-:S12]  /*0100*/  IMAD.MOV.U32 R6, RZ, RZ, R8 ;  /* 0x000000ffff067224 */ /* 0x000fd800078e0008 */
[----:B------:R-:W-:Y:S05]  /*0110*/  @P0 BRA `(.L_x_60) ;  /* 0x0000000000580947 */ /* 0x000fea0003800000 */
[----:B------:R-:W0:Y:S01]  /*0120*/  LDC.64 R4, c[0x0][0x380] ;  /* 0x0000e000ff047b82 */ /* 0x000e220000000a00 */
[----:B------:R-:W-:-:S04]  /*0130*/  IMAD.IADD R7, R3, 0x1, R8 ;  /* 0x0000000103077824 */ /* 0x000fc800078e0208 */
[----:B0-----:R-:W-:-:S06]  /*0140*/  IMAD.WIDE.U32 R4, R7, 0x8, R4 ;  /* 0x0000000807047825 */ /* 0x001fcc00078e0004 */
[----:B------:R-:W2:Y:S01]  /*0150*/  LDG.E.64 R4, desc[UR8][R4.64] ;  /* 0x0000000804047981 */ /* 0x000ea2000c1e1b00 */
[----:B------:R-:W-:Y:S01]  /*0160*/  BSSY.RECONVERGENT B2, `(.L_x_61) ;  /* 0x000000e000027945 */ /* 0x000fe20003800200 */
[----:B--2---:R-:W-:-:S04]  /*0170*/  FMUL R7, R5, R5 ;  /* 0x0000000505077220 */ /* 0x004fc80000400000 */
[----:B------:R-:W-:-:S04]  /*0180*/  FFMA R14, R4, R4, R7 ;  /* 0x00000004040e7223 */ /* 0x000fc80000000007 */
[----:B------:R0:W1:Y:S01]  /*0190*/  MUFU.RSQ R7, R14 ;  /* 0x0000000e00077308 */ /* 0x0000620000001400 */
[----:B------:R-:W-:-:S04]  /*01a0*/  IADD3 R2, PT, PT, R14, -0xd000000, RZ ;  /* 0xf30000000e027810 */ /* 0x000fc80007ffe0ff */
[----:B------:R-:W-:-:S13]  /*01b0*/  ISETP.GT.U32.AND P0, PT, R2, 0x727fffff, PT ;  /* 0x727fffff0200780c */ /* 0x000fda0003f04070 */
[----:B01----:R-:W-:Y:S05]  /*01c0*/  @!P0 BRA `(.L_x_62) ;  /* 0x00000000000c8947 */ /* 0x003fea0003800000 */
[----:B------:R-:W-:-:S07]  /*01d0*/  MOV R26, 0x1f0 ;  /* 0x000001f0001a7802 */ /* 0x000fce0000000f00 */
[----:B------:R-:W-:Y:S05]  /*01e0*/  CALL.REL.NOINC `($__internal_0_$__cuda_sm20_sqrt_rn_f32_slowpath) ;  /* 0x0000006400407944 */ /* 0x000fea0003c00000 */
[----:B------:R-:W-:Y:S05]  /*01f0*/  BRA `(.L_x_63) ;  /* 0x0000000000107947 */ /* 0x000fea0003800000 */
.L_x_62:
[----:B------:R-:W-:Y:S01]  /*0200*/  FMUL.FTZ R27, R14, R7 ;  /* 0x000000070e1b7220 */ /* 0x000fe20000410000 */
[----:B------:R-:W-:-:S03]  /*0210*/  FMUL.FTZ R7, R7, 0.5 ;  /* 0x3f00000007077820 */ /* 0x000fc60000410000 */
[----:B------:R-:W-:-:S04]  /*0220*/  FFMA R14, -R27, R27, R14 ;  /* 0x0000001b1b0e7223 */ /* 0x000fc8000000010e */
[----:B------:R-:W-:-:S07]  /*0230*/  FFMA R27, R14, R7, R27 ;  /* 0x000000070e1b7223 */ /* 0x000fce000000001b */
.L_x_63:
[----:B------:R-:W-:Y:S05]  /*0240*/  BSYNC.RECONVERGENT B2 ;  /* 0x0000000000027941 */ /* 0x000fea0003800200 */
.L_x_61:
[----:B------:R-:W-:Y:S01]  /*0250*/  FSETP.GEU.AND P0, PT, R27, 1, PT ;  /* 0x3f8000001b00780b */ /* 0x000fe20003f0e000 */
[----:B------:R-:W-:-:S03]  /*0260*/  VIADD R6, R8, 0x100 ;  /* 0x0000010008067836 */ /* 0x000fc60000000000 */
[----:B------:R-:W-:-:S09]  /*0270*/  SEL R7, RZ, 0x1, P0 ;  /* 0x00000001ff077807 */ /* 0x000fd20000000000 */
.L_x_60:
[----:B------:R-:W-:Y:S05]  /*0280*/  BSYNC.RECONVERGENT B1 ;  /* 0x0000000000017941 */ /* 0x000fea0003800200 */
.L_x_59:
[----:B------:R-:W-:Y:S01]  /*0290*/  ISETP.GE.AND P0, PT, R6, R9, PT ;  /* 0x000000090600720c */ /* 0x000fe20003f06270 */
[----:B------:R-:W-:-:S12]  /*02a0*/  BSSY.RECONVERGENT B1, `(.L_x_64) ;  /* 0x000015d000017945 */ /* 0x000fd80003800200 */
[----:B------:R-:W-:Y:S05]  /*02b0*/  @P0 BRA `(.L_x_65) ;  /* 0x00000014006c0947 */ /* 0x000fea0003800000 */
[----:B------:R-:W0:Y:S01]  /*02c0*/  LDCU UR4, c[0x0][0x3b8] ;  /* 0x00007700ff0477ac */ /* 0x000e220008000800 */
[----:B------:R-:W-:Y:S01]  /*02d0*/  LOP3.LUT R2, RZ, R6, RZ, 0x33, !PT ;  /* 0x00000006ff027212 */ /* 0x000fe200078e33ff */
[----:B------:R-:W-:Y:S04]  /*02e0*/  BSSY.RECONVERGENT B2, `(.L_x_66) ;  /* 0x00000b3000027945 */ /* 0x000fe80003800200 */
[----:B0-----:R-:W-:-:S05]  /*02f0*/  VIADD R2, R2, UR4 ;  /* 0x0000000402027c36 */ /* 0x001fca0008000000 */
[----:B------:R-:W-:-:S04]  /*0300*/  IADD3 R10, PT, PT, -R3, R2, RZ ;  /* 0x00000002030a7210 */ /* 0x000fc80007ffe1ff */
[C---:B------:R-:W-:Y:S02]  /*0310*/  ISETP.GE.U32.AND P0, PT, R10.reuse, 0x700, PT ;  /* 0x000007000a00780c */ /* 0x040fe40003f06070 */
[----:B------:R-:W-:-:S04]  /*0320*/  LEA.HI R10, R10, 0x1, RZ, 0x18 ;  /* 0x000000010a0a7811 */ /* 0x000fc800078fc0ff */
[----:B------:R-:W-:-:S07]  /*0330*/  LOP3.LUT R13, R10, 0x7, RZ, 0xc0, !PT ;  /* 0x000000070a0d7812 */ /* 0x000fce00078ec0ff */
[----:B------:R-:W-:Y:S05]  /*0340*/  @!P0 BRA `(.L_x_67) ;  /* 0x0000000800b08947 */ /* 0x000fea0003800000 */
[----:B------:R-:W0:Y:S01]  /*0350*/  LDCU.64 UR4, c[0x0][0x380] ;  /* 0x00007000ff0477ac */ /* 0x000e220008000a00 */
[----:B------:R-:W-:Y:S01]  /*0360*/  IMAD.WIDE.U32 R4, R0, 0x8000, RZ ;  /* 0x0000800000047825 */ /* 0x000fe200078e00ff */
[----:B------:R-:W-:-:S03]  /*0370*/  LOP3.LUT R11, R10, 0x1fffff8, RZ, 0xc0, !PT ;  /* 0x01fffff80a0b7812 */ /* 0x000fc600078ec0ff */
[----:B------:R-:W-:-:S04]  /*0380*/  IMAD.WIDE.U32 R14, R6, 0x8, RZ ;  /* 0x00000008060e7825 */ /* 0x000fc800078e00ff */
[----:B------:R-:W-:Y:S01]  /*0390*/  IMAD.MOV R11, RZ, RZ, -R11 ;  /* 0x000000ffff0b7224 */ /* 0x000fe200078e0a0b */
[----:B------:R-:W-:Y:S02]  /*03a0*/  LOP3.LUT R4, R4, R14, RZ, 0xfc, !PT ;  /* 0x0000000e04047212 */ /* 0x000fe400078efcff */
[----:B------:R-:W-:Y:S02]  /*03b0*/  LOP3.LUT R5, R5, R15, RZ, 0xfc, !PT ;  /* 0x0000000f05057212 */ /* 0x000fe400078efcff */
[----:B0-----:R-:W-:-:S04]  /*03c0*/  IADD3 R4, P0, PT, R4, UR4, RZ ;  /* 0x0000000404047c10 */ /* 0x001fc8000ff1e0ff */
[----:B------:R-:W-:-:S04]  /*03d0*/  IADD3 R4, P1, PT, R4, 0x2000, RZ ;  /* 0x0000200004047810 */ /* 0x000fc80007f3e0ff */
[----:B------:R-:W-:-:S09]  /*03e0*/  IADD3.X R5, PT, PT, RZ, UR5, R5, P1, P0 ;  /* 0x00000005ff057c10 */ /* 0x000fd20008fe0405 */
.L_x_92:
[----:B------:R-:W2:Y:S01]  /*03f0*/  LDG.E.64 R14, desc[UR8][R4.64+-0x2000] ;  /* 0xffe00008040e7981 */ /* 0x000ea2000c1e1b00 */
[----:B------:R-:W-:Y:S01]  /*0400*/  BSSY.RECONVERGENT B3, `(.L_x_68) ;  /* 0x000000f000037945 */ /* 0x000fe20003800200 */
[----:B--2---:R-:W-:-:S04]  /*0410*/  FMUL R15, R15, R15 ;  /* 0x0000000f0f0f7220 */ /* 0x004fc80000400000 */
[----:B------:R-:W-:-:S04]  /*0420*/  FFMA R16, R14, R14, R15 ;  /* 0x0000000e0e107223 */ /* 0x000fc8000000000f */
[----:B------:R-:W-:Y:S01]  /*0430*/  VIADD R12, R16, 0xf3000000 ;  /* 0xf3000000100c7836 */ /* 0x000fe20000000000 */
[----:B------:R0:W1:Y:S04]  /*0440*/  MUFU.RSQ R15, R16 ;  /* 0x00000010000f7308 */ /* 0x0000680000001400 */
[----:B------:R-:W-:-:S13]  /*0450*/  ISETP.GT.U32.AND P0, PT, R12, 0x727fffff, PT ;  /* 0x727fffff0c00780c */ /* 0x000fda0003f04070 */
[----:B01----:R-:W-:Y:S05]  /*0460*/  @!P0 BRA `(.L_x_69) ;  /* 0x0000000000108947 */ /* 0x003fea0003800000 */
[----:B------:R-:W-:Y:S02]  /*0470*/  MOV R14, R16 ;  /* 0x00000010000e7202 */ /* 0x000fe40000000f00 */
[----:B------:R-:W-:-:S07]  /*0480*/  MOV R26, 0x4a0 ;  /* 0x000004a0001a7802 */ /* 0x000fce0000000f00 */
[----:B------:R-:W-:Y:S05]  /*0490*/  CALL.REL.NOINC `($__internal_0_$__cuda_sm20_sqrt_rn_f32_slowpath) ;  /* 0x0000006000947944 */ /* 0x000fea0003c00000 */
[----:B------:R-:W-:Y:S05]  /*04a0*/  BRA `(.L_x_70) ;  /* 0x0000000000107947 */ /* 0x000fea0003800000 */
.L_x_69:
[----:B------:R-:W-:Y:S01]  /*04b0*/  FMUL.FTZ R27, R16, R15 ;  /* 0x0000000f101b7220 */ /* 0x000fe20000410000 */
[----:B------:R-:W-:-:S03]  /*04c0*/  FMUL.FTZ R14, R15, 0.5 ;  /* 0x3f0000000f0e7820 */ /* 0x000fc60000410000 */
[----:B------:R-:W-:-:S04]  /*04d0*/  FFMA R12, -R27, R27, R16 ;  /* 0x0000001b1b0c7223 */ /* 0x000fc80000000110 */
[----:B------:R-:W-:-:S07]  /*04e0*/  FFMA R27, R12, R14, R27 ;  /* 0x0000000e0c1b7223 */ /* 0x000fce000000001b */
.L_x_70:
[----:B------:R-:W-:Y:S05]  /*04f0*/  BSYNC.RECONVERGENT B3 ;  /* 0x0000000000037941 */ /* 0x000fea0003800200 */
.L_x_68:
[----:B------:R-:W2:Y:S01]  /*0500*/  LDG.E.64 R14, desc[UR8][R4.64+-0x1800] ;  /* 0xffe80008040e7981 */ /* 0x000ea2000c1e1b00 */
[----:B------:R-:W-:Y:S01]  /*0510*/  FSETP.GEU.AND P0, PT, R27, 1, PT ;  /* 0x3f8000001b00780b */ /* 0x000fe20003f0e000 */
[----:B------:R-:W-:Y:S01]  /*0520*/  BSSY.RECONVERGENT B3, `(.L_x_71) ;  /* 0x0000010000037945 */ /* 0x000fe20003800200 */
[----:B--2---:R-:W-:-:S04]  /*0530*/  FMUL R15, R15, R15 ;  /* 0x0000000f0f0f7220 */ /* 0x004fc80000400000 */
[----:B------:R-:W-:-:S04]  /*0540*/  FFMA R14, R14, R14, R15 ;  /* 0x0000000e0e0e7223 */ /* 0x000fc8000000000f */
[----:B------:R-:W-:Y:S01]  /*0550*/  VIADD R12, R14, 0xf3000000 ;  /* 0xf30000000e0c7836 */ /* 0x000fe20000000000 */
[----:B------:R0:W1:Y:S04]  /*0560*/  MUFU.RSQ R15, R14 ;  /* 0x0000000e000f7308 */ /* 0x0000680000001400 */
[----:B------:R-:W-:Y:S01]  /*0570*/  ISETP.GT.U32.AND P1, PT, R12, 0x727fffff, PT ;  /* 0x727fffff0c00780c */ /* 0x000fe20003f24070 */
[C---:B------:R-:W-:Y:S01]  /*0580*/  VIADD R12, R7.reuse, 0x1 ;  /* 0x00000001070c7836 */ /* 0x040fe20000000000 */
[----:B------:R-:W-:-:S11]  /*0590*/  @P0 IADD3 R12, PT, PT, R7, RZ, RZ ;  /* 0x000000ff070c0210 */ /* 0x000fd60007ffe0ff */
[----:B01----:R-:W-:Y:S05]  /*05a0*/  @!P1 BRA `(.L_x_72) ;  /* 0x00000000000c9947 */ /* 0x003fea0003800000 */
[----:B------:R-:W-:-:S07]  /*05b0*/  MOV R26, 0x5d0 ;  /* 0x000005d0001a7802 */ /* 0x000fce0000000f00 */
[----:B------:R-:W-:Y:S05]  /*05c0*/  CALL.REL.NOINC `($__internal_0_$__cuda_sm20_sqrt_rn_f32_slowpath) ;  /* 0x0000006000487944 */ /* 0x000fea0003c00000 */
[----:B------:R-:W-:Y:S05]  /*05d0*/  BRA `(.L_x_73) ;  /* 0x0000000000107947 */ /* 0x000fea0003800000 */
.L_x_72:
[----:B------:R-:W-:Y:S01]  /*05e0*/  FMUL.FTZ R27, R14, R15 ;  /* 0x0000000f0e1b7220 */ /* 0x000fe20000410000 */
[----:B------:R-:W-:-:S03]  /*05f0*/  FMUL.FTZ R7, R15, 0.5 ;  /* 0x3f0000000f077820 */ /* 0x000fc60000410000 */
[----:B------:R-:W-:-:S04]  /*0600*/  FFMA R14, -R27, R27, R14 ;  /* 0x0000001b1b0e7223 */ /* 0x000fc8000000010e */
[----:B------:R-:W-:-:S07]  /*0610*/  FFMA R27, R14, R7, R27 ;  /* 0x000000070e1b7223 */ /* 0x000fce000000001b */
.L_x_73:
[----:B------:R-:W-:Y:S05]  /*0620*/  BSYNC.RECONVERGENT B3 ;  /* 0x0000000000037941 */ /* 0x000fea0003800200 */
.L_x_71:
        /* <DEDUP_REMOVED lines=11> */
[----:B------:R-:W-:Y:S01]  /*06e0*/  IMAD.MOV.U32 R14, RZ, RZ, R16 ;  /* 0x000000ffff0e7224 */ /* 0x000fe200078e0010 */
[----:B------:R-:W-:-:S07]  /*06f0*/  MOV R26, 0x710 ;  /* 0x00000710001a7802 */ /* 0x000fce0000000f00 */
[----:B------:R-:W-:Y:S05]  /*0700*/  CALL.REL.NOINC `($__internal_0_$__cuda_sm20_sqrt_rn_f32_slowpath) ;  /* 0x0000005c00f87944 */ /* 0x000fea0003c00000 */
[----:B------:R-:W-:Y:S05]  /*0710*/  BRA `(.L_x_76) ;  /* 0x0000000000107947 */ /* 0x000fea0003800000 */
.L_x_75:
[----:B------:R-:W-:Y:S01]  /*0720*/  FMUL.FTZ R27, R16, R15 ;  /* 0x0000000f101b7220 */ /* 0x000fe20000410000 */
[----:B------:R-:W-:-:S03]  /*0730*/  FMUL.FTZ R14, R15, 0.5 ;  /* 0x3f0000000f0e7820 */ /* 0x000fc60000410000 */
[----:B------:R-:W-:-:S04]  /*0740*/  FFMA R12, -R27, R27, R16 ;  /* 0x0000001b1b0c7223 */ /* 0x000fc80000000110 */
[----:B------:R-:W-:-:S07]  /*0750*/  FFMA R27, R12, R14, R27 ;  /* 0x0000000e0c1b7223 */ /* 0x000fce000000001b */
.L_x_76:
[----:B------:R-:W-:Y:S05]  /*0760*/  BSYNC.RECONVERGENT B3 ;  /* 0x0000000000037941 */ /* 0x000fea0003800200 */
.L_x_74:
[----:B------:R-:W2:Y:S01]  /*0770*/  LDG.E.64 R14, desc[UR8][R4.64+-0x800] ;  /* 0xfff80008040e7981 */ /* 0x000ea2000c1e1b00 */
[----:B------:R-:W-:Y:S01]  /*0780*/  FSETP.GEU.AND P0, PT, R27, 1, PT ;  /* 0x3f8000001b00780b */ /* 0x000fe20003f0e000 */
[----:B------:R-:W-:Y:S01]  /*0790*/  BSSY.RECONVERGENT B3, `(.L_x_77) ;  /* 0x0000010000037945 */ /* 0x000fe20003800200 */
[----:B--2---:R-:W-:-:S04]  /*07a0*/  FMUL R15, R15, R15 ;  /* 0x0000000f0f0f7220 */ /* 0x004fc80000400000 */
[----:B------:R-:W-:-:S04]  /*07b0*/  FFMA R14, R14, R14, R15 ;  /* 0x0000000e0e0e7223 */ /* 0x000fc8000000000f */
[----:B------:R-:W-:Y:S01]  /*07c0*/  VIADD R12, R14, 0xf3000000 ;  /* 0xf30000000e0c7836 */ /* 0x000fe20000000000 */
[----:B------:R0:W1:Y:S04]  /*07d0*/  MUFU.RSQ R15, R14 ;  /* 0x0000000e000f7308 */ /* 0x0000680000001400 */
[----:B------:R-:W-:Y:S02]  /*07e0*/  ISETP.GT.U32.AND P1, PT, R12, 0x727fffff, PT ;  /* 0x727fffff0c00780c */ /* 0x000fe40003f24070 */
[----:B------:R-:W-:Y:S01]  /*07f0*/  IADD3 R12, PT, PT, R7, 0x1, RZ ;  /* 0x00000001070c7810 */ /* 0x000fe20007ffe0ff */
[----:B------:R-:W-:-:S10]  /*0800*/  @P0 IMAD.MOV R12, RZ, RZ, R7 ;  /* 0x000000ffff0c0224 */ /* 0x000fd400078e0207 */
[----:B01----:R-:W-:Y:S05]  /*0810*/  @!P1 BRA `(.L_x_78) ;  /* 0x00000000000c9947 */ /* 0x003fea0003800000 */
[----:B------:R-:W-:-:S07]  /*0820*/  MOV R26, 0x840 ;  /* 0x00000840001a7802 */ /* 0x000fce0000000f00 */
[----:B------:R-:W-:Y:S05]  /*0830*/  CALL.REL.NOINC `($__internal_0_$__cuda_sm20_sqrt_rn_f32_slowpath) ;  /* 0x0000005c00ac7944 */ /* 0x000fea0003c00000 */
[----:B------:R-:W-:Y:S05]  /*0840*/  BRA `(.L_x_79) ;  /* 0x0000000000107947 */ /* 0x000fea0003800000 */
.L_x_78:
[----:B------:R-:W-:Y:S01]  /*0850*/  FMUL.FTZ R27, R14, R15 ;  /* 0x0000000f0e1b7220 */ /* 0x000fe20000410000 */
[----:B------:R-:W-:-:S03]  /*0860*/  FMUL.FTZ R7, R15, 0.5 ;  /* 0x3f0000000f077820 */ /* 0x000fc60000410000 */
[----:B------:R-:W-:-:S04]  /*0870*/  FFMA R14, -R27, R27, R14 ;  /* 0x0000001b1b0e7223 */ /* 0x000fc8000000010e */
[----:B------:R-:W-:-:S07]  /*0880*/  FFMA R27, R14, R7, R27 ;  /* 0x000000070e1b7223 */ /* 0x000fce000000001b */
.L_x_79:
[----:B------:R-:W-:Y:S05]  /*0890*/  BSYNC.RECONVERGENT B3 ;  /* 0x0000000000037941 */ /* 0x000fea0003800200 */
.L_x_77:
        /* <DEDUP_REMOVED lines=11> */
[----:B------:R-:W-:Y:S01]  /*0950*/  IMAD.MOV.U32 R14, RZ, RZ, R16 ;  /* 0x000000ffff0e7224 */ /* 0x000fe200078e0010 */
[----:B------:R-:W-:-:S07]  /*0960*/  MOV R26, 0x980 ;  /* 0x00000980001a7802 */ /* 0x000fce0000000f00 */
[----:B------:R-:W-:Y:S05]  /*0970*/  CALL.REL.NOINC `($__internal_0_$__cuda_sm20_sqrt_rn_f32_slowpath) ;  /* 0x0000005c005c7944 */ /* 0x000fea0003c00000 */
[----:B------:R-:W-:Y:S05]  /*0980*/  BRA `(.L_x_82) ;  /* 0x0000000000107947 */ /* 0x000fea0003800000 */
.L_x_81:
[----:B------:R-:W-:Y:S01]  /*0990*/  FMUL.FTZ R27, R16, R15 ;  /* 0x0000000f101b7220 */ /* 0x000fe20000410000 */
[----:B------:R-:W-:-:S03]  /*09a0*/  FMUL.FTZ R14, R15, 0.5 ;  /* 0x3f0000000f0e7820 */ /* 0x000fc60000410000 */
[----:B------:R-:W-:-:S04]  /*09b0*/  FFMA R12, -R27, R27, R16 ;  /* 0x0000001b1b0c7223 */ /* 0x000fc80000000110 */
[----:B------:R-:W-:-:S07]  /*09c0*/  FFMA R27, R12, R14, R27 ;  /* 0x0000000e0c1b7223 */ /* 0x000fce000000001b */
.L_x_82:
[----:B------:R-:W-:Y:S05]  /*09d0*/  BSYNC.RECONVERGENT B3 ;  /* 0x0000000000037941 */ /* 0x000fea0003800200 */
.L_x_80:
[----:B------:R-:W2:Y:S01]  /*09e0*/  LDG.E.64 R14, desc[UR8][R4.64+0x800] ;  /* 0x00080008040e7981 */ /* 0x000ea2000c1e1b00 */
[----:B------:R-:W-:Y:S01]  /*09f0*/  FSETP.GEU.AND P0, PT, R27, 1, PT ;  /* 0x3f8000001b00780b */ /* 0x000fe20003f0e000 */
[----:B------:R-:W-:Y:S01]  /*0a00*/  BSSY.RECONVERGENT B3, `(.L_x_83) ;  /* 0x0000010000037945 */ /* 0x000fe20003800200 */
[----:B--2---:R-:W-:-:S04]  /*0a10*/  FMUL R15, R15, R15 ;  /* 0x0000000f0f0f7220 */ /* 0x004fc80000400000 */
[----:B------:R-:W-:-:S04]  /*0a20*/  FFMA R14, R14, R14, R15 ;  /* 0x0000000e0e0e7223 */ /* 0x000fc8000000000f */
[----:B------:R0:W1:Y:S01]  /*0a30*/  MUFU.RSQ R15, R14 ;  /* 0x0000000e000f7308 */ /* 0x0000620000001400 */
[----:B------:R-:W-:-:S04]  /*0a40*/  IADD3 R12, PT, PT, R14, -0xd000000, RZ ;  /* 0xf30000000e0c7810 */ /* 0x000fc80007ffe0ff */
[----:B------:R-:W-:Y:S01]  /*0a50*/  ISETP.GT.U32.AND P1, PT, R12, 0x727fffff, PT ;  /* 0x727fffff0c00780c */ /* 0x000fe20003f24070 */
[----:B------:R-:W-:Y:S02]  /*0a60*/  VIADD R12, R7, 0x1 ;  /* 0x00000001070c7836 */ /* 0x000fe40000000000 */
[----:B------:R-:W-:-:S10]  /*0a70*/  @P0 IMAD.MOV R12, RZ, RZ, R7 ;  /* 0x000000ffff0c0224 */ /* 0x000fd400078e0207 */
[----:B01----:R-:W-:Y:S05]  /*0a80*/  @!P1 BRA `(.L_x_84) ;  /* 0x00000000000c9947 */ /* 0x003fea0003800000 */
[----:B------:R-:W-:-:S07]  /*0a90*/  MOV R26, 0xab0 ;  /* 0x00000ab0001a7802 */ /* 0x000fce0000000f00 */
[----:B------:R-:W-:Y:S05]  /*0aa0*/  CALL.REL.NOINC `($__internal_0_$__cuda_sm20_sqrt_rn_f32_slowpath) ;  /* 0x0000005c00107944 */ /* 0x000fea0003c00000 */
[----:B------:R-:W-:Y:S05]  /*0ab0*/  BRA `(.L_x_85) ;  /* 0x0000000000107947 */ /* 0x000fea0003800000 */
.L_x_84:
[----:B------:R-:W-:Y:S01]  /*0ac0*/  FMUL.FTZ R27, R14, R15 ;  /* 0x0000000f0e1b7220 */ /* 0x000fe20000410000 */
[----:B------:R-:W-:-:S03]  /*0ad0*/  FMUL.FTZ R7, R15, 0.5 ;  /* 0x3f0000000f077820 */ /* 0x000fc60000410000 */
[----:B------:R-:W-:-:S04]  /*0ae0*/  FFMA R14, -R27, R27, R14 ;  /* 0x0000001b1b0e7223 */ /* 0x000fc8000000010e */
[----:B------:R-:W-:-:S07]  /*0af0*/  FFMA R27, R14, R7, R27 ;  /* 0x000000070e1b7223 */ /* 0x000fce000000001b */
.L_x_85:
[----:B------:R-:W-:Y:S05]  /*0b00*/  BSYNC.RECONVERGENT B3 ;  /* 0x0000000000037941 */ /* 0x000fea0003800200 */
.L_x_83:
        /* <DEDUP_REMOVED lines=11> */
[----:B------:R-:W-:Y:S02]  /*0bc0*/  MOV R14, R16 ;  /* 0x00000010000e7202 */ /* 0x000fe40000000f00 */
[----:B------:R-:W-:-:S07]  /*0bd0*/  MOV R26, 0xbf0 ;  /* 0x00000bf0001a7802 */ /* 0x000fce0000000f00 */
[----:B------:R-:W-:Y:S05]  /*0be0*/  CALL.REL.NOINC `($__internal_0_$__cuda_sm20_sqrt_rn_f32_slowpath) ;  /* 0x0000005800c07944 */ /* 0x000fea0003c00000 */
[----:B------:R-:W-:Y:S05]  /*0bf0*/  BRA `(.L_x_88) ;  /* 0x0000000000107947 */ /* 0x000fea0003800000 */
.L_x_87:
[----:B------:R-:W-:Y:S01]  /*0c00*/  FMUL.FTZ R27, R16, R15 ;  /* 0x0000000f101b7220 */ /* 0x000fe20000410000 */
[----:B------:R-:W-:-:S03]  /*0c10*/  FMUL.FTZ R14, R15, 0.5 ;  /* 0x3f0000000f0e7820 */ /* 0x000fc60000410000 */
[----:B------:R-:W-:-:S04]  /*0c20*/  FFMA R12, -R27, R27, R16 ;  /* 0x0000001b1b0c7223 */ /* 0x000fc80000000110 */
[----:B------:R-:W-:-:S07]  /*0c30*/  FFMA R27, R12, R14, R27 ;  /* 0x0000000e0c1b7223 */ /* 0x000fce000000001b */
.L_x_88:
[----:B------:R-:W-:Y:S05]  /*0c40*/  BSYNC.RECONVERGENT B3 ;  /* 0x0000000000037941 */ /* 0x000fea0003800200 */
.L_x_86:
        /* <DEDUP_REMOVED lines=14> */
.L_x_90:
[----:B------:R-:W-:Y:S01]  /*0d30*/  FMUL.FTZ R27, R14, R15 ;  /* 0x0000000f0e1b7220 */ /* 0x000fe20000410000 */
[----:B------:R-:W-:-:S03]  /*0d40*/  FMUL.FTZ R7, R15, 0.5 ;  /* 0x3f0000000f077820 */ /* 0x000fc60000410000 */
[----:B------:R-:W-:-:S04]  /*0d50*/  FFMA R14, -R27, R27, R14 ;  /* 0x0000001b1b0e7223 */ /* 0x000fc8000000010e */
[----:B------:R-:W-:-:S07]  /*0d60*/  FFMA R27, R14, R7, R27 ;  /* 0x000000070e1b7223 */ /* 0x000fce000000001b */
.L_x_91:
[----:B------:R-:W-:Y:S05]  /*0d70*/  BSYNC.RECONVERGENT B3 ;  /* 0x0000000000037941 */ /* 0x000fea0003800200 */
.L_x_89:
[----:B------:R-:W-:Y:S01]  /*0d80*/  VIADD R11, R11, 0x8 ;  /* 0x000000080b0b7836 */ /* 0x000fe20000000000 */
[----:B------:R-:W-:Y:S01]  /*0d90*/  FSETP.GEU.AND P0, PT, R27, 1, PT ;  /* 0x3f8000001b00780b */ /* 0x000fe20003f0e000 */
[----:B------:R-:W-:Y:S01]  /*0da0*/  VIADD R7, R12, 0x1 ;  /* 0x000000010c077836 */ /* 0x000fe20000000000 */
[----:B------:R-:W-:Y:S01]  /*0db0*/  IADD3 R4, P2, PT, R4, 0x4000, RZ ;  /* 0x0000400004047810 */ /* 0x000fe20007f5e0ff */
[----:B------:R-:W-:Y:S01]  /*0dc0*/  VIADD R6, R6, 0x800 ;  /* 0x0000080006067836 */ /* 0x000fe20000000000 */
[----:B------:R-:W-:-:S03]  /*0dd0*/  ISETP.NE.AND P1, PT, R11, RZ, PT ;  /* 0x000000ff0b00720c */ /* 0x000fc60003f25270 */
[----:B------:R-:W-:-:S06]  /*0de0*/  IMAD.X R5, RZ, RZ, R5, P2 ;  /* 0x000000ffff057224 */ /* 0x000fcc00010e0605 */
[----:B------:R-:W-:-:S04]  /*0df0*/  @P0 IADD3 R7, PT, PT, R12, RZ, RZ ;  /* 0x000000ff0c070210 */ /* 0x000fc80007ffe0ff */
[----:B------:R-:W-:Y:S05]  /*0e00*/  @P1 BRA `(.L_x_92) ;  /* 0xfffffff400781947 */ /* 0x000fea000383ffff */
.L_x_67:
[----:B------:R-:W-:Y:S05]  /*0e10*/  BSYNC.RECONVERGENT B2 ;  /* 0x0000000000027941 */ /* 0x000fea0003800200 */
.L_x_66:
[----:B------:R-:W-:-:S13]  /*0e20*/  ISETP.NE.AND P0, PT, R13, RZ, PT ;  /* 0x000000ff0d00720c */ /* 0x000fda0003f05270 */
[----:B------:R-:W-:Y:S05]  /*0e30*/  @!P0 BRA `(.L_x_65) ;  /* 0x00000008008c8947 */ /* 0x000fea0003800000 */
[----:B------:R-:W-:Y:S01]  /*0e40*/  ISETP.GE.U32.AND P0, PT, R13, 0x4, PT ;  /* 0x000000040d00780c */ /* 0x000fe20003f06070 */
[----:B------:R-:W-:-:S12]  /*0e50*/  BSSY.RECONVERGENT B2, `(.L_x_93) ;  /* 0x0000054000027945 */ /* 0x000fd80003800200 */
[----:B------:R-:W-:Y:S05]  /*0e60*/  @!P0 BRA `(.L_x_94) ;  /* 0x0000000400488947 */ /* 0x000fea0003800000 */
[----:B------:R-:W0:Y:S01]  /*0e70*/  LDCU.64 UR4, c[0x0][0x380] ;  /* 0x00007000ff0477ac */ /* 0x000e220008000a00 */
[----:B------:R-:W-:-:S04]  /*0e80*/  IADD3 R5, P0, PT, R3, R6, RZ ;  /* 0x0000000603057210 */ /* 0x000fc80007f1e0ff */
[----:B------:R-:W-:Y:S02]  /*0e90*/  LEA.HI.X.SX32 R12, R6, RZ, 0x1, P0 ;  /* 0x000000ff060c7211 */ /* 0x000fe400000f0eff */
[----:B0-----:R-:W-:-:S04]  /*0ea0*/  LEA R4, P0, R5, UR4, 0x3 ;  /* 0x0000000405047c11 */ /* 0x001fc8000f8018ff */
[----:B------:R-:W-:-:S05]  /*0eb0*/  LEA.HI.X R5, R5, UR5, R12, 0x3, P0 ;  /* 0x0000000505057c11 */ /* 0x000fca00080f1c0c */
        /* <DEDUP_REMOVED lines=11> */
.L_x_96:
[----:B------:R-:W-:Y:S01]  /*0f70*/  FMUL.FTZ R27, R14, R13 ;  /* 0x0000000d0e1b7220 */ /* 0x000fe20000410000 */
[----:B------:R-:W-:-:S03]  /*0f80*/  FMUL.FTZ R11, R13, 0.5 ;  /* 0x3f0000000d0b7820 */ /* 0x000fc60000410000 */
[----:B------:R-:W-:-:S04]  /*0f90*/  FFMA R12, -R27, R27, R14 ;  /* 0x0000001b1b0c7223 */ /* 0x000fc8000000010e */
[----:B------:R-:W-:-:S07]  /*0fa0*/  FFMA R27, R12, R11, R27 ;  /* 0x0000000b0c1b7223 */ /* 0x000fce000000001b */
.L_x_97:
[----:B------:R-:W-:Y:S05]  /*0fb0*/  BSYNC.RECONVERGENT B3 ;  /* 0x0000000000037941 */ /* 0x000fea0003800200 */
.L_x_95:
        /* <DEDUP_REMOVED lines=14> */
.L_x_99:
[----:B------:R-:W-:Y:S01]  /*10a0*/  FMUL.FTZ R27, R14, R13 ;  /* 0x0000000d0e1b7220 */ /* 0x000fe20000410000 */
[----:B------:R-:W-:-:S03]  /*10b0*/  FMUL.FTZ R7, R13, 0.5 ;  /* 0x3f0000000d077820 */ /* 0x000fc60000410000 */
[----:B------:R-:W-:-:S04]  /*10c0*/  FFMA R12, -R27, R27, R14 ;  /* 0x0000001b1b0c7223 */ /* 0x000fc8000000010e */
[----:B------:R-:W-:-:S07]  /*10d0*/  FFMA R27, R12, R7, R27 ;  /* 0x000000070c1b7223 */ /* 0x000fce000000001b */
.L_x_100:
[----:B------:R-:W-:Y:S05]  /*10e0*/  BSYNC.RECONVERGENT B3 ;  /* 0x0000000000037941 */ /* 0x000fea0003800200 */
.L_x_98:
        /* <DEDUP_REMOVED lines=14> */
.L_x_102:
[----:B------:R-:W-:Y:S01]  /*11d0*/  FMUL.FTZ R27, R14, R13 ;  /* 0x0000000d0e1b7220 */ /* 0x000fe20000410000 */
[----:B------:R-:W-:-:S03]  /*11e0*/  FMUL.FTZ R11, R13, 0.5 ;  /* 0x3f0000000d0b7820 */ /* 0x000fc60000410000 */
[----:B------:R-:W-:-:S04]  /*11f0*/  FFMA R12, -R27, R27, R14 ;  /* 0x0000001b1b0c7223 */ /* 0x000fc8000000010e */
[----:B------:R-:W-:-:S07]  /*1200*/  FFMA R27, R12, R11, R27 ;  /* 0x0000000b0c1b7223 */ /* 0x000fce000000001b */
.L_x_103:
[----:B------:R-:W-:Y:S05]  /*1210*/  BSYNC.RECONVERGENT B3 ;  /* 0x0000000000037941 */ /* 0x000fea0003800200 */
.L_x_101:
        /* <DEDUP_REMOVED lines=14> */
.L_x_105:
[----:B------:R-:W-:Y:S01]  /*1300*/  FMUL.FTZ R27, R14, R13 ;  /* 0x0000000d0e1b7220 */ /* 0x000fe20000410000 */
[----:B------:R-:W-:-:S03]  /*1310*/  FMUL.FTZ R5, R13, 0.5 ;  /* 0x3f0000000d057820 */ /* 0x000fc60000410000 */
[----:B------:R-:W-:-:S04]  /*1320*/  FFMA R4, -R27, R27, R14 ;  /* 0x0000001b1b047223 */ /* 0x000fc8000000010e */
[----:B------:R-:W-:-:S07]  /*1330*/  FFMA R27, R4, R5, R27 ;  /* 0x00000005041b7223 */ /* 0x000fce000000001b */
.L_x_106:
[----:B------:R-:W-:Y:S05]  /*1340*/  BSYNC.RECONVERGENT B3 ;  /* 0x0000000000037941 */ /* 0x000fea0003800200 */
.L_x_104:
[----:B------:R-:W-:Y:S01]  /*1350*/  FSETP.GEU.AND P0, PT, R27, 1, PT ;  /* 0x3f8000001b00780b */ /* 0x000fe20003f0e000 */
[----:B------:R-:W-:Y:S02]  /*1360*/  VIADD R7, R11, 0x1 ;  /* 0x000000010b077836 */ /* 0x000fe40000000000 */
[----:B------:R-:W-:-:S10]  /*1370*/  VIADD R6, R6, 0x400 ;  /* 0x0000040006067836 */ /* 0x000fd40000000000 */
[----:B------:R-:W-:-:S07]  /*1380*/  @P0 IADD3 R7, PT, PT, R11, RZ, RZ ;  /* 0x000000ff0b070210 */ /* 0x000fce0007ffe0ff */
.L_x_94:
[----:B------:R-:W-:Y:S05]  /*1390*/  BSYNC.RECONVERGENT B2 ;  /* 0x0000000000027941 */ /* 0x000fea0003800200 */
.L_x_93:
[----:B------:R-:W-:-:S13]  /*13a0*/  LOP3.LUT P0, R10, R10, 0x3, RZ, 0xc0, !PT ;  /* 0x000000030a0a7812 */ /* 0x000fda000780c0ff */
[----:B------:R-:W-:Y:S05]  /*13b0*/  @!P0 BRA `(.L_x_65) ;  /* 0x00000004002c8947 */ /* 0x000fea0003800000 */
[----:B------:R-:W-:Y:S01]  /*13c0*/  ISETP.NE.AND P0, PT, R10, 0x1, PT ;  /* 0x000000010a00780c */ /* 0x000fe20003f05270 */
        /* <DEDUP_REMOVED lines=15> */
[----:B------:R-:W-:-:S07]  /*14c0*/  MOV R26, 0x14e0 ;  /* 0x000014e0001a7802 */ /* 0x000fce0000000f00 */
[----:B------:R-:W-:Y:S05]  /*14d0*/  CALL.REL.NOINC `($__internal_0_$__cuda_sm20_sqrt_rn_f32_slowpath) ;  /* 0x0000005000847944 */ /* 0x000fea0003c00000 */
[----:B------:R-:W-:Y:S05]  /*14e0*/  BRA `(.L_x_111) ;  /* 0x0000000000107947 */ /* 0x000fea0003800000 */
.L_x_110:
[----:B------:R-:W-:Y:S01]  /*14f0*/  FMUL.FTZ R27, R14, R11 ;  /* 0x0000000b0e1b7220 */ /* 0x000fe20000410000 */
[----:B------:R-:W-:-:S03]  /*1500*/  FMUL.FTZ R11, R11, 0.5 ;  /* 0x3f0000000b0b7820 */ /* 0x000fc60000410000 */
[----:B------:R-:W-:-:S04]  /*1510*/  FFMA R10, -R27, R27, R14 ;  /* 0x0000001b1b0a7223 */ /* 0x000fc8000000010e */
[----:B------:R-:W-:-:S07]  /*1520*/  FFMA R27, R10, R11, R27 ;  /* 0x0000000b0a1b7223 */ /* 0x000fce000000001b */
.L_x_111:
[----:B------:R-:W-:Y:S05]  /*1530*/  BSYNC.RECONVERGENT B3 ;  /* 0x0000000000037941 */ /* 0x000fea0003800200 */
.L_x_109:
        /* <DEDUP_REMOVED lines=14> */
.L_x_113:
[----:B------:R-:W-:Y:S01]  /*1620*/  FMUL.FTZ R27, R14, R11 ;  /* 0x0000000b0e1b7220 */ /* 0x000fe20000410000 */
[----:B------:R-:W-:-:S03]  /*1630*/  FMUL.FTZ R5, R11, 0.5 ;  /* 0x3f0000000b057820 */ /* 0x000fc60000410000 */
[----:B------:R-:W-:-:S04]  /*1640*/  FFMA R4, -R27, R27, R14 ;  /* 0x0000001b1b047223 */ /* 0x000fc8000000010e */
[----:B------:R-:W-:-:S07]  /*1650*/  FFMA R27, R4, R5, R27 ;  /* 0x00000005041b7223 */ /* 0x000fce000000001b */
.L_x_114:
[----:B------:R-:W-:Y:S05]  /*1660*/  BSYNC.RECONVERGENT B3 ;  /* 0x0000000000037941 */ /* 0x000fea0003800200 */
.L_x_112:
[----:B------:R-:W-:Y:S01]  /*1670*/  FSETP.GEU.AND P0, PT, R27, 1, PT ;  /* 0x3f8000001b00780b */ /* 0x000fe20003f0e000 */
[----:B------:R-:W-:Y:S01]  /*1680*/  VIADD R7, R10, 0x1 ;  /* 0x000000010a077836 */ /* 0x000fe20000000000 */
[----:B------:R-:W-:-:S11]  /*1690*/  IADD3 R6, PT, PT, R6, 0x200, RZ ;  /* 0x0000020006067810 */ /* 0x000fd60007ffe0ff */
[----:B------:R-:W-:-:S07]  /*16a0*/  @P0 IMAD.MOV R7, RZ, RZ, R10 ;  /* 0x000000ffff070224 */ /* 0x000fce00078e020a */
.L_x_108:
[----:B------:R-:W-:Y:S05]  /*16b0*/  BSYNC.RECONVERGENT B2 ;  /* 0x0000000000027941 */ /* 0x000fea0003800200 */
.L_x_107:
[----:B------:R-:W-:-:S13]  /*16c0*/  LOP3.LUT P0, RZ, R2, 0x100, RZ, 0xc0, !PT ;  /* 0x0000010002ff7812 */ /* 0x000fda000780c0ff */
[----:B------:R-:W-:Y:S05]  /*16d0*/  @P0 BRA `(.L_x_65) ;  /* 0x0000000000640947 */ /* 0x000fea0003800000 */
[----:B------:R-:W0:Y:S01]  /*16e0*/  LDCU.64 UR4, c[0x0][0x380] ;  /* 0x00007000ff0477ac */ /* 0x000e220008000a00 */
[----:B------:R-:W-:-:S04]  /*16f0*/  IADD3 R3, P0, PT, R3, R6, RZ ;  /* 0x0000000603037210 */ /* 0x000fc80007f1e0ff */
[----:B------:R-:W-:Y:S02]  /*1700*/  LEA.HI.X.SX32 R4, R6, RZ, 0x1, P0 ;  /* 0x000000ff06047211 */ /* 0x000fe400000f0eff */
[----:B0-----:R-:W-:-:S04]  /*1710*/  LEA R2, P0, R3, UR4, 0x3 ;  /* 0x0000000403027c11 */ /* 0x001fc8000f8018ff */
[----:B------:R-:W-:-:S06]  /*1720*/  LEA.HI.X R3, R3, UR5, R4, 0x3, P0 ;  /* 0x0000000503037c11 */ /* 0x000fcc00080f1c04 */
        /* <DEDUP_REMOVED lines=11> */
.L_x_116:
[----:B------:R-:W-:Y:S01]  /*17e0*/  FMUL.FTZ R27, R14, R5 ;  /* 0x000000050e1b7220 */ /* 0x000fe20000410000 */
[----:B------:R-:W-:-:S03]  /*17f0*/  FMUL.FTZ R3, R5, 0.5 ;  /* 0x3f00000005037820 */ /* 0x000fc60000410000 */
[----:B------:R-:W-:-:S04]  /*1800*/  FFMA R2, -R27, R27, R14 ;  /* 0x0000001b1b027223 */ /* 0x000fc8000000010e */
[----:B------:R-:W-:-:S07]  /*1810*/  FFMA R27, R2, R3, R27 ;  /* 0x00000003021b7223 */ /* 0x000fce000000001b */
.L_x_117:
[----:B------:R-:W-:Y:S05]  /*1820*/  BSYNC.RECONVERGENT B2 ;  /* 0x0000000000027941 */ /* 0x000fea0003800200 */
.L_x_115:
[----:B------:R-:W-:Y:S02]  /*1830*/  FSETP.GEU.AND P0, PT, R27, 1, PT ;  /* 0x3f8000001b00780b */ /* 0x000fe40003f0e000 */
[----:B------:R-:W-:-:S11]  /*1840*/  IADD3 R2, PT, PT, R7, 0x1, RZ ;  /* 0x0000000107027810 */ /* 0x000fd60007ffe0ff */
[----:B------:R-:W-:-:S04]  /*1850*/  @P0 IMAD.MOV R2, RZ, RZ, R7 ;  /* 0x000000ffff020224 */ /* 0x000fc800078e0207 */
[----:B------:R-:W-:-:S07]  /*1860*/  IMAD.MOV.U32 R7, RZ, RZ, R2 ;  /* 0x000000ffff077224 */ /* 0x000fce00078e0002 */
.L_x_65:
[----:B------:R-:W-:Y:S05]  /*1870*/  BSYNC.RECONVERGENT B1 ;  /* 0x0000000000017941 */ /* 0x000fea0003800200 */
.L_x_64:
[----:B------:R-:W-:-:S13]  /*1880*/  ISETP.GE.AND P0, PT, R9, 0x100, PT ;  /* 0x000001000900780c */ /* 0x000fda0003f06270 */
[----:B------:R-:W-:Y:S05]  /*1890*/  @!P0 BRA `(.L_x_118) ;  /* 0x0000000000ac8947 */ /* 0x000fea0003800000 */
[----:B------:R-:W0:Y:S01]  /*18a0*/  S2R R9, SR_LANEID ;  /* 0x0000000000097919 */ /* 0x000e220000000000 */
[----:B------:R-:W1:Y:S01]  /*18b0*/  SHFL.DOWN PT, R2, R7, 0x1, 0x1f ;  /* 0x08201f0007027f89 */ /* 0x000e6200000e0000 */
[C---:B0-----:R-:W-:Y:S02]  /*18c0*/  ISETP.GT.AND P0, PT, R9.reuse, 0x1e, PT ;  /* 0x0000001e0900780c */ /* 0x041fe40003f04270 */
[C---:B------:R-:W-:Y:S02]  /*18d0*/  ISETP.NE.AND P1, PT, R9.reuse, RZ, PT ;  /* 0x000000ff0900720c */ /* 0x040fe40003f25270 */
[----:B-1----:R-:W-:Y:S02]  /*18e0*/  SEL R2, R2, RZ, !P0 ;  /* 0x000000ff02027207 */ /* 0x002fe40004000000 */
[----:B------:R-:W-:Y:S02]  /*18f0*/  ISETP.GT.AND P0, PT, R9, 0x1d, PT ;  /* 0x0000001d0900780c */ /* 0x000fe40003f04270 */
[----:B------:R-:W-:-:S05]  /*1900*/  IADD3 R2, PT, PT, R2, R7, RZ ;  /* 0x0000000702027210 */ /* 0x000fca0007ffe0ff */
[----:B------:R-:W0:Y:S02]  /*1910*/  SHFL.DOWN PT, R3, R2, 0x2, 0x1f ;  /* 0x08401f0002037f89 */ /* 0x000e2400000e0000 */
        /* <DEDUP_REMOVED lines=15> */
[----:B------:R-:W-:Y:S02]  /*1a10*/  ISETP.GT.AND P0, PT, R9, 0xf, PT ;  /* 0x0000000f0900780c */ /* 0x000fe40003f04270 */
[----:B------:R-:W-:-:S05]  /*1a20*/  IADD3 R5, PT, PT, R4, R5, RZ ;  /* 0x0000000504057210 */ /* 0x000fca0007ffe0ff */
        /* <DEDUP_REMOVED lines=11> */
[----:B--2---:R-:W0:Y:S04]  /*1ae0*/  LDS.128 R4, [UR4+0x10] ;  /* 0x00001004ff047984 */ /* 0x004e280008000c00 */
[----:B------:R-:W1:Y:S01]  /*1af0*/  LDS.64 R8, [UR4+0x20] ;  /* 0x00002004ff087984 */ /* 0x000e620008000a00 */
[----:B0-----:R-:W-:-:S04]  /*1b00*/  IADD3 R2, PT, PT, R4, R2, R3 ;  /* 0x0000000204027210 */ /* 0x001fc80007ffe003 */
[----:B------:R-:W-:-:S04]  /*1b10*/  IADD3 R2, PT, PT, R6, R2, R5 ;  /* 0x0000000206027210 */ /* 0x000fc80007ffe005 */
[----:B-1----:R-:W-:-:S04]  /*1b20*/  IADD3 R2, PT, PT, R8, R2, R7 ;  /* 0x0000000208027210 */ /* 0x002fc80007ffe007 */
[----:B------:R-:W-:Y:S01]  /*1b30*/  IADD3 R3, PT, PT, R2, R9, RZ ;  /* 0x0000000902037210 */ /* 0x000fe20007ffe0ff */
[----:B------:R-:W-:Y:S06]  /*1b40*/  BRA `(.L_x_119) ;  /* 0x0000004800d07947 */ /* 0x000fec0003800000 */
.L_x_118:
[----:B------:R-:W-:Y:S01]  /*1b50*/  LOP3.LUT R2, R8, 0x3e0, RZ, 0xc0, !PT ;  /* 0x000003e008027812 */ /* 0x000fe200078ec0ff */
[----:B------:R-:W0:Y:S04]  /*1b60*/  S2R R13, SR_LANEID ;  /* 0x00000000000d7919 */ /* 0x000e280000000000 */
[----:B------:R-:W-:Y:S01]  /*1b70*/  VIADD R4, R2, 0x20 ;  /* 0x0000002002047836 */ /* 0x000fe20000000000 */
[----:B------:R-:W-:-:S04]  /*1b80*/  LOP3.LUT R2, RZ, R2, RZ, 0x33, !PT ;  /* 0x00000002ff027212 */ /* 0x000fc800078e33ff */
[----:B------:R-:W-:Y:S01]  /*1b90*/  ISETP.GT.AND P0, PT, R4, R9, PT ;  /* 0x000000090400720c */ /* 0x000fe20003f04270 */
[----:B------:R-:W-:-:S05]  /*1ba0*/  IMAD.IADD R2, R9, 0x1, R2 ;  /* 0x0000000109027824 */ /* 0x000fca00078e0202 */
[----:B------:R-:W-:-:S05]  /*1bb0*/  SEL R2, R2, 0x1f, P0 ;  /* 0x0000001f02027807 */ /* 0x000fca0000000000 */
[----:B------:R-:W1:Y:S01]  /*1bc0*/  SHFL.DOWN PT, R3, R7, 0x1, R2 ;  /* 0x0820000007037989 */ /* 0x000e6200000e0002 */
[CC--:B0-----:R-:W-:Y:S01]  /*1bd0*/  ISETP.GE.AND P0, PT, R13.reuse, R2.reuse, PT ;  /* 0x000000020d00720c */ /* 0x0c1fe20003f06270 */
[C---:B------:R-:W-:Y:S01]  /*1be0*/  VIADD R5, R13.reuse, 0x2 ;  /* 0x000000020d057836 */ /* 0x040fe20000000000 */
[C---:B------:R-:W-:Y:S02]  /*1bf0*/  IADD3 R11, PT, PT, R13.reuse, 0x4, RZ ;  /* 0x000000040d0b7810 */ /* 0x040fe40007ffe0ff */
[----:B------:R-:W-:Y:S02]  /*1c00*/  ISETP.NE.AND P1, PT, R13, RZ, PT ;  /* 0x000000ff0d00720c */ /* 0x000fe40003f25270 */
[----:B-1----:R-:W-:Y:S02]  /*1c10*/  SEL R4, R3, RZ, !P0 ;  /* 0x000000ff03047207 */ /* 0x002fe40004000000 */
[----:B------:R-:W-:Y:S02]  /*1c20*/  ISETP.GT.AND P0, PT, R5, R2, PT ;  /* 0x000000020500720c */ /* 0x000fe40003f04270 */
[----:B------:R-:W-:-:S07]  /*1c30*/  IADD3 R3, PT, PT, R4, R7, RZ ;  /* 0x0000000704037210 */ /* 0x000fce0007ffe0ff */
[----:B------:R-:W0:Y:S01]  /*1c40*/  @!P1 S2R R15, SR_CgaCtaId ;  /* 0x00000000000f9919 */ /* 0x000e220000008800 */
[----:B------:R-:W-:Y:S01]  /*1c50*/  @!P1 MOV R6, 0x400 ;  /* 0x0000040000069802 */ /* 0x000fe20000000f00 */
[----:B------:R-:W1:Y:S02]  /*1c60*/  SHFL.DOWN PT, R4, R3, 0x2, R2 ;  /* 0x0840000003047989 */ /* 0x000e6400000e0002 */
[----:B-1----:R-:W-:Y:S02]  /*1c70*/  SEL R4, R4, RZ, !P0 ;  /* 0x000000ff04047207 */ /* 0x002fe40004000000 */
[----:B------:R-:W-:Y:S01]  /*1c80*/  ISETP.GT.AND P0, PT, R11, R2, PT ;  /* 0x000000020b00720c */ /* 0x000fe20003f04270 */
[----:B------:R-:W-:Y:S01]  /*1c90*/  VIADD R11, R13, 0x10 ;  /* 0x000000100d0b7836 */ /* 0x000fe20000000000 */
[----:B0-----:R-:W-:Y:S01]  /*1ca0*/  @!P1 LEA R15, R15, R6, 0x18 ;  /* 0x000000060f0f9211 */ /* 0x001fe200078ec0ff */
        /* <DEDUP_REMOVED lines=8> */
[----:B------:R-:W-:Y:S02]  /*1d30*/  ISETP.GT.AND P0, PT, R11, R2, PT ;  /* 0x000000020b00720c */ /* 0x000fe40003f04270 */
[----:B------:R-:W-:Y:S02]  /*1d40*/  IADD3 R5, PT, PT, R7, R4, RZ ;  /* 0x0000000407057210 */ /* 0x000fe40007ffe0ff */
[----:B------:R-:W-:-:S03]  /*1d50*/  @!P1 SHF.R.U32.HI R4, RZ, 0x3, R8 ;  /* 0x00000003ff049819 */ /* 0x000fc60000011608 */
[----:B------:R-:W0:Y:S01]  /*1d60*/  SHFL.DOWN PT, R3, R5, 0x10, R2 ;  /* 0x0a00000005037989 */ /* 0x000e2200000e0002 */
[----:B------:R-:W-:-:S05]  /*1d70*/  @!P1 LOP3.LUT R6, R4, 0x7c, RZ, 0xc0, !PT ;  /* 0x0000007c04069812 */ /* 0x000fca00078ec0ff */
[----:B------:R-:W-:Y:S01]  /*1d80*/  @!P1 IMAD.IADD R6, R6, 0x1, R15 ;  /* 0x0000000106069824 */ /* 0x000fe200078e020f */
[----:B0-----:R-:W-:Y:S02]  /*1d90*/  SEL R4, R3, RZ, !P0 ;  /* 0x000000ff03047207 */ /* 0x001fe40004000000 */
[----:B------:R-:W-:Y:S02]  /*1da0*/  ISETP.NE.AND P0, PT, R8, RZ, PT ;  /* 0x000000ff0800720c */ /* 0x000fe40003f05270 */
[----:B------:R-:W-:-:S05]  /*1db0*/  IADD3 R3, PT, PT, R5, R4, RZ ;  /* 0x0000000405037210 */ /* 0x000fca0007ffe0ff */
        /* <DEDUP_REMOVED lines=9> */
[----:B------:R-:W0:Y:S04]  /*1e50*/  LDS R2, [UR4+0xc] ;  /* 0x00000c04ff027984 */ /* 0x000e280008000800 */
[----:B-1----:R-:W1:Y:S04]  /*1e60*/  LDS.128 R4, [UR4+0x10] ;  /* 0x00001004ff047984 */ /* 0x002e680008000c00 */
[----:B------:R-:W2:Y:S01]  /*1e70*/  LDS.64 R10, [UR4+0x20] ;  /* 0x00002004ff0a7984 */ /* 0x000ea20008000a00 */
[----:B0-----:R-:W-:Y:S02]  /*1e80*/  SEL R2, R2, RZ, P1 ;  /* 0x000000ff02027207 */ /* 0x001fe40000800000 */
[----:B------:R-:W-:-:S02]  /*1e90*/  ISETP.GT.AND P1, PT, R9, 0x60, PT ;  /* 0x000000600900780c */ /* 0x000fc40003f24270 */
[----:B-1----:R-:W-:Y:S02]  /*1ea0*/  SEL R4, R4, RZ, P2 ;  /* 0x000000ff04047207 */ /* 0x002fe40001000000 */
[----:B------:R-:W-:Y:S02]  /*1eb0*/  ISETP.GT.AND P2, PT, R9, 0x80, PT ;  /* 0x000000800900780c */ /* 0x000fe40003f44270 */
[----:B------:R-:W-:Y:S02]  /*1ec0*/  SEL R5, R5, RZ, P1 ;  /* 0x000000ff05057207 */ /* 0x000fe40000800000 */
[----:B------:R-:W-:Y:S02]  /*1ed0*/  IADD3 R2, PT, PT, R4, R2, R3 ;  /* 0x0000000204027210 */ /* 0x000fe40007ffe003 */
        /* <DEDUP_REMOVED lines=10> */
.L_x_58:
[----:B------:R-:W0:Y:S01]  /*1f80*/  S2R R2, SR_TID.X ;  /* 0x0000000000027919 */ /* 0x000e220000002100 */
[----:B------:R-:W1:Y:S01]  /*1f90*/  LDC.64 R20, c[0x0][0x380] ;  /* 0x0000e000ff147b82 */ /* 0x000e620000000a00 */
[----:B0-----:R-:W-:-:S04]  /*1fa0*/  IMAD.IADD R5, R3, 0x1, R2 ;  /* 0x0000000103057824 */ /* 0x001fc800078e0202 */
[----:B-1----:R-:W-:-:S05]  /*1fb0*/  IMAD.WIDE.U32 R20, R5, 0x8, R20 ;  /* 0x0000000805147825 */ /* 0x002fca00078e0014 */
        /* <DEDUP_REMOVED lines=11> */
.L_x_121:
[----:B------:R-:W-:Y:S01]  /*2070*/  FMUL.FTZ R27, R14, R5 ;  /* 0x000000050e1b7220 */ /* 0x000fe20000410000 */
[----:B------:R-:W-:-:S03]  /*2080*/  FMUL.FTZ R5, R5, 0.5 ;  /* 0x3f00000005057820 */ /* 0x000fc60000410000 */
[----:B------:R-:W-:-:S04]  /*2090*/  FFMA R14, -R27, R27, R14 ;  /* 0x0000001b1b0e7223 */ /* 0x000fc8000000010e */
[----:B------:R-:W-:-:S07]  /*20a0*/  FFMA R27, R14, R5, R27 ;  /* 0x000000050e1b7223 */ /* 0x000fce000000001b */
.L_x_122:
[----:B------:R-:W-:Y:S05]  /*20b0*/  BSYNC.RECONVERGENT B1 ;  /* 0x0000000000017941 */ /* 0x000fea0003800200 */
.L_x_120:
[----:B------:R-:W2:Y:S01]  /*20c0*/  LDG.E.64 R4, desc[UR8][R20.64+0x800] ;  /* 0x0008000814047981 */ /* 0x000ea2000c1e1b00 */
[----:B------:R-:W-:Y:S01]  /*20d0*/  FSETP.GEU.AND P0, PT, R27, 1, PT ;  /* 0x3f8000001b00780b */ /* 0x000fe20003f0e000 */
[----:B------:R-:W-:Y:S03]  /*20e0*/  BSSY.RECONVERGENT B1, `(.L_x_123) ;  /* 0x000000f000017945 */ /* 0x000fe60003800200 */
[----:B------:R-:W-:Y:S01]  /*20f0*/  SEL R8, RZ, 0x1, P0 ;  /* 0x00000001ff087807 */ /* 0x000fe20000000000 */
        /* <DEDUP_REMOVED lines=9> */
.L_x_124:
[----:B------:R-:W-:Y:S01]  /*2190*/  FMUL.FTZ R27, R14, R5 ;  /* 0x000000050e1b7220 */ /* 0x000fe20000410000 */
[----:B------:R-:W-:-:S03]  /*21a0*/  FMUL.FTZ R5, R5, 0.5 ;  /* 0x3f00000005057820 */ /* 0x000fc60000410000 */
[----:B------:R-:W-:-:S04]  /*21b0*/  FFMA R14, -R27, R27, R14 ;  /* 0x0000001b1b0e7223 */ /* 0x000fc8000000010e */
[----:B------:R-:W-:-:S07]  /*21c0*/  FFMA R27, R14, R5, R27 ;  /* 0x000000050e1b7223 */ /* 0x000fce000000001b */
.L_x_125:
[----:B------:R-:W-:Y:S05]  /*21d0*/  BSYNC.RECONVERGENT B1 ;  /* 0x0000000000017941 */ /* 0x000fea0003800200 */
.L_x_123:
[----:B------:R-:W2:Y:S01]  /*21e0*/  LDG.E.64 R4, desc[UR8][R20.64+0x1000] ;  /* 0x0010000814047981 */ /* 0x000ea2000c1e1b00 */
[----:B------:R-:W-:Y:S01]  /*21f0*/  FSETP.GEU.AND P2, PT, R27, 1, PT ;  /* 0x3f8000001b00780b */ /* 0x000fe20003f4e000 */
[----:B------:R-:W-:Y:S03]  /*2200*/  BSSY.RECONVERGENT B1, `(.L_x_126) ;  /* 0x000000f000017945 */ /* 0x000fe60003800200 */
[----:B------:R-:W-:Y:S01]  /*2210*/  P2R R18, PR, RZ, 0x4 ;  /* 0x00000004ff127803 */ /* 0x000fe20000000000 */
        /* <DEDUP_REMOVED lines=9> */
.L_x_127:
[----:B------:R-:W-:Y:S01]  /*22b0*/  FMUL.FTZ R27, R14, R5 ;  /* 0x000000050e1b7220 */ /* 0x000fe20000410000 */
[----:B------:R-:W-:-:S03]  /*22c0*/  FMUL.FTZ R5, R5, 0.5 ;  /* 0x3f00000005057820 */ /* 0x000fc60000410000 */
[----:B------:R-:W-:-:S04]  /*22d0*/  FFMA R14, -R27, R27, R14 ;  /* 0x0000001b1b0e7223 */ /* 0x000fc8000000010e */
[----:B------:R-:W-:-:S07]  /*22e0*/  FFMA R27, R14, R5, R27 ;  /* 0x000000050e1b7223 */ /* 0x000fce000000001b */
.L_x_128:
[----:B------:R-:W-:Y:S05]  /*22f0*/  BSYNC.RECONVERGENT B1 ;  /* 0x0000000000017941 */ /* 0x000fea0003800200 */
.L_x_126:
[----:B------:R-:W2:Y:S01]  /*2300*/  LDG.E.64 R4, desc[UR8][R20.64+0x1800] ;  /* 0x0018000814047981 */ /* 0x000ea2000c1e1b00 */
[----:B------:R-:W-:Y:S01]  /*2310*/  FSETP.GEU.AND P2, PT, R27, 1, PT ;  /* 0x3f8000001b00780b */ /* 0x000fe20003f4e000 */
[----:B------:R-:W-:Y:S03]  /*2320*/  BSSY.RECONVERGENT B1, `(.L_x_129) ;  /* 0x000000f000017945 */ /* 0x000fe60003800200 */
[----:B------:R-:W-:Y:S01]  /*2330*/  P2R R9, PR, RZ, 0x4 ;  /* 0x00000004ff097803 */ /* 0x000fe20000000000 */
        /* <DEDUP_REMOVED lines=9> */
.L_x_130:
[----:B------:R-:W-:Y:S01]  /*23d0*/  FMUL.FTZ R27, R14, R5 ;  /* 0x000000050e1b7220 */ /* 0x000fe20000410000 */
[----:B------:R-:W-:-:S03]  /*23e0*/  FMUL.FTZ R5, R5, 0.5 ;  /* 0x3f00000005057820 */ /* 0x000fc60000410000 */
[----:B------:R-:W-:-:S04]  /*23f0*/  FFMA R14, -R27, R27, R14 ;  /* 0x0000001b1b0e7223 */ /* 0x000fc8000000010e */
[----:B------:R-:W-:-:S07]  /*2400*/  FFMA R27, R14, R5, R27 ;  /* 0x000000050e1b7223 */ /* 0x000fce000000001b */
.L_x_131:
[----:B------:R-:W-:Y:S05]  /*2410*/  BSYNC.RECONVERGENT B1 ;  /* 0x0000000000017941 */ /* 0x000fea0003800200 */
.L_x_129:
        /* <DEDUP_REMOVED lines=13> */
.L_x_133:
[----:B------:R-:W-:Y:S01]  /*24f0*/  FMUL.FTZ R27, R14, R5 ;  /* 0x000000050e1b7220 */ /* 0x000fe20000410000 */
[----:B------:R-:W-:-:S03]  /*2500*/  FMUL.FTZ R5, R5, 0.5 ;  /* 0x3f00000005057820 */ /* 0x000fc60000410000 */
[----:B------:R-:W-:-:S04]  /*2510*/  FFMA R14, -R27, R27, R14 ;  /* 0x0000001b1b0e7223 */ /* 0x000fc8000000010e */
[----:B------:R-:W-:-:S07]  /*2520*/  FFMA R27, R14, R5, R27 ;  /* 0x000000050e1b7223 */ /* 0x000fce000000001b */
.L_x_134:
[----:B------:R-:W-:Y:S05]  /*2530*/  BSYNC.RECONVERGENT B1 ;  /* 0x0000000000017941 */ /* 0x000fea0003800200 */
.L_x_132:
        /* <DEDUP_REMOVED lines=13> */
.L_x_136:
[----:B------:R-:W-:Y:S01]  /*2610*/  FMUL.FTZ R27, R14, R5 ;  /* 0x000000050e1b7220 */ /* 0x000fe20000410000 */
[----:B------:R-:W-:-:S03]  /*2620*/  FMUL.FTZ R5, R5, 0.5 ;  /* 0x3f00000005057820 */ /* 0x000fc60000410000 */
[----:B------:R-:W-:-:S04]  /*2630*/  FFMA R14, -R27, R27, R14 ;  /* 0x0000001b1b0e7223 */ /* 0x000fc8000000010e */
[----:B------:R-:W-:-:S07]  /*2640*/  FFMA R27, R14, R5, R27 ;  /* 0x000000050e1b7223 */ /* 0x000fce000000001b */
.L_x_137:
[----:B------:R-:W-:Y:S05]  /*2650*/  BSYNC.RECONVERGENT B1 ;  /* 0x0000000000017941 */ /* 0x000fea0003800200 */
.L_x_135:
        /* <DEDUP_REMOVED lines=13> */
.L_x_139:
[----:B------:R-:W-:Y:S01]  /*2730*/  FMUL.FTZ R27, R14, R5 ;  /* 0x000000050e1b7220 */ /* 0x000fe20000410000 */
[----:B------:R-:W-:-:S03]  /*2740*/  FMUL.FTZ R5, R5, 0.5 ;  /* 0x3f00000005057820 */ /* 0x000fc60000410000 */
[----:B------:R-:W-:-:S04]  /*2750*/  FFMA R14, -R27, R27, R14 ;  /* 0x0000001b1b0e7223 */ /* 0x000fc8000000010e */
[----:B------:R-:W-:-:S07]  /*2760*/  FFMA R27, R14, R5, R27 ;  /* 0x000000050e1b7223 */ /* 0x000fce000000001b */
.L_x_140:
[----:B------:R-:W-:Y:S05]  /*2770*/  BSYNC.RECONVERGENT B1 ;  /* 0x0000000000017941 */ /* 0x000fea0003800200 */
.L_x_138:
        /* <DEDUP_REMOVED lines=13> */
.L_x_142:
[----:B------:R-:W-:Y:S01]  /*2850*/  FMUL.FTZ R27, R14, R5 ;  /* 0x000000050e1b7220 */ /* 0x000fe20000410000 */
[----:B------:R-:W-:-:S03]  /*2860*/  FMUL.FTZ R5, R5, 0.5 ;  /* 0x3f00000005057820 */ /* 0x000fc60000410000 */
[----:B------:R-:W-:-:S04]  /*2870*/  FFMA R14, -R27, R27, R14 ;  /* 0x0000001b1b0e7223 */ /* 0x000fc8000000010e */
[----:B------:R-:W-:-:S07]  /*2880*/  FFMA R27, R14, R5, R27 ;  /* 0x000000050e1b7223 */ /* 0x000fce000000001b */
.L_x_143:
[----:B------:R-:W-:Y:S05]  /*2890*/  BSYNC.RECONVERGENT B1 ;  /* 0x0000000000017941 */ /* 0x000fea0003800200 */
.L_x_141:
        /* <DEDUP_REMOVED lines=13> */
.L_x_145:
[----:B------:R-:W-:Y:S01]  /*2970*/  FMUL.FTZ R27, R14, R5 ;  /* 0x000000050e1b7220 */ /* 0x000fe20000410000 */
[----:B------:R-:W-:-:S03]  /*2980*/  FMUL.FTZ R5, R5, 0.5 ;  /* 0x3f00000005057820 */ /* 0x000fc60000410000 */
[----:B------:R-:W-:-:S04]  /*2990*/  FFMA R14, -R27, R27, R14 ;  /* 0x0000001b1b0e7223 */ /* 0x000fc8000000010e */
[----:B------:R-:W-:-:S07]  /*29a0*/  FFMA R27, R14, R5, R27 ;  /* 0x000000050e1b7223 */ /* 0x000fce000000001b */
.L_x_146:
[----:B------:R-:W-:Y:S05]  /*29b0*/  BSYNC.RECONVERGENT B1 ;  /* 0x0000000000017941 */ /* 0x000fea0003800200 */
.L_x_144:
        /* <DEDUP_REMOVED lines=13> */
.L_x_148:
[----:B------:R-:W-:Y:S01]  /*2a90*/  FMUL.FTZ R27, R14, R5 ;  /* 0x000000050e1b7220 */ /* 0x000fe20000410000 */
[----:B------:R-:W-:-:S03]  /*2aa0*/  FMUL.FTZ R5, R5, 0.5 ;  /* 0x3f00000005057820 */ /* 0x000fc60000410000 */
[----:B------:R-:W-:-:S04]  /*2ab0*/  FFMA R14, -R27, R27, R14 ;  /* 0x0000001b1b0e7223 */ /* 0x000fc8000000010e */
[----:B------:R-:W-:-:S07]  /*2ac0*/  FFMA R27, R14, R5, R27 ;  /* 0x000000050e1b7223 */ /* 0x000fce000000001b */
.L_x_149:
[----:B------:R-:W-:Y:S05]  /*2ad0*/  BSYNC.RECONVERGENT B1 ;  /* 0x0000000000017941 */ /* 0x000fea0003800200 */
.L_x_147:
        /* <DEDUP_REMOVED lines=13> */
.L_x_151:
[----:B------:R-:W-:Y:S01]  /*2bb0*/  FMUL.FTZ R27, R14, R5 ;  /* 0x000000050e1b7220 */ /* 0x000fe20000410000 */
[----:B------:R-:W-:-:S03]  /*2bc0*/  FMUL.FTZ R5, R5, 0.5 ;  /* 0x3f00000005057820 */ /* 0x000fc60000410000 */
[----:B------:R-:W-:-:S04]  /*2bd0*/  FFMA R14, -R27, R27, R14 ;  /* 0x0000001b1b0e7223 */ /* 0x000fc8000000010e */
[----:B------:R-:W-:-:S07]  /*2be0*/  FFMA R27, R14, R5, R27 ;  /* 0x000000050e1b7223 */ /* 0x000fce000000001b */
.L_x_152:
[----:B------:R-:W-:Y:S05]  /*2bf0*/  BSYNC.RECONVERGENT B1 ;  /* 0x0000000000017941 */ /* 0x000fea0003800200 */
.L_x_150:
[----:B------:R-:W2:Y:S01]  /*2c00*/  LDG.E.64 R4, desc[UR8][R20.64+0x5800] ;  /* 0x0058000814047981 */ /* 0x000ea2000c1e1b00 */
[----:B------:R-:W-:Y:S01]  /*2c10*/  BSSY.RECONVERGENT B1, `(.L_x_153) ;  /* 0x000000f000017945 */ /* 0x000fe20003800200 */
[----:B------:R-:W-:Y:S01]  /*2c20*/  FSETP.GEU.AND P5, PT, R27, 1, PT ;  /* 0x3f8000001b00780b */ /* 0x000fe20003fae000 */
        /* <DEDUP_REMOVED lines=9> */
.L_x_154:
[----:B------:R-:W-:Y:S01]  /*2cc0*/  FMUL.FTZ R27, R14, R5 ;  /* 0x000000050e1b7220 */ /* 0x000fe20000410000 */
[----:B------:R-:W-:-:S03]  /*2cd0*/  FMUL.FTZ R5, R5, 0.5 ;  /* 0x3f00000005057820 */ /* 0x000fc60000410000 */
[----:B------:R-:W-:-:S04]  /*2ce0*/  FFMA R14, -R27, R27, R14 ;  /* 0x0000001b1b0e7223 */ /* 0x000fc8000000010e */
[----:B------:R-:W-:-:S07]  /*2cf0*/  FFMA R27, R14, R5, R27 ;  /* 0x000000050e1b7223 */ /* 0x000fce000000001b */
.L_x_155:
[----:B------:R-:W-:Y:S05]  /*2d00*/  BSYNC.RECONVERGENT B1 ;  /* 0x0000000000017941 */ /* 0x000fea0003800200 */
.L_x_153:
[----:B------:R-:W2:Y:S01]  /*2d10*/  LDG.E.64 R4, desc[UR8][R20.64+0x6000] ;  /* 0x0060000814047981 */ /* 0x000ea2000c1e1b00 */
[----:B------:R-:W-:Y:S01]  /*2d20*/  BSSY.RECONVERGENT B1, `(.L_x_156) ;  /* 0x000000f000017945 */ /* 0x000fe20003800200 */
[----:B------:R-:W-:Y:S01]  /*2d30*/  FSETP.GEU.AND P4, PT, R27, 1, PT ;  /* 0x3f8000001b00780b */ /* 0x000fe20003f8e000 */
        /* <DEDUP_REMOVED lines=9> */
.L_x_157:
[----:B------:R-:W-:Y:S01]  /*2dd0*/  FMUL.FTZ R27, R14, R5 ;  /* 0x000000050e1b7220 */ /* 0x000fe20000410000 */
[----:B------:R-:W-:-:S03]  /*2de0*/  FMUL.FTZ R5, R5, 0.5 ;  /* 0x3f00000005057820 */ /* 0x000fc60000410000 */
[----:B------:R-:W-:-:S04]  /*2df0*/  FFMA R14, -R27, R27, R14 ;  /* 0x0000001b1b0e7223 */ /* 0x000fc8000000010e */
[----:B------:R-:W-:-:S07]  /*2e00*/  FFMA R27, R14, R5, R27 ;  /* 0x000000050e1b7223 */ /* 0x000fce000000001b */
.L_x_158:
[----:B------:R-:W-:Y:S05]  /*2e10*/  BSYNC.RECONVERGENT B1 ;  /* 0x0000000000017941 */ /* 0x000fea0003800200 */
.L_x_156:
        /* <DEDUP_REMOVED lines=12> */
.L_x_160:
[----:B------:R-:W-:Y:S01]  /*2ee0*/  FMUL.FTZ R27, R14, R5 ;  /* 0x000000050e1b7220 */ /* 0x000fe20000410000 */
[----:B------:R-:W-:-:S03]  /*2ef0*/  FMUL.FTZ R5, R5, 0.5 ;  /* 0x3f00000005057820 */ /* 0x000fc60000410000 */
[----:B------:R-:W-:-:S04]  /*2f00*/  FFMA R14, -R27, R27, R14 ;  /* 0x0000001b1b0e7223 */ /* 0x000fc8000000010e */
[----:B------:R-:W-:-:S07]  /*2f10*/  FFMA R27, R14, R5, R27 ;  /* 0x000000050e1b7223 */ /* 0x000fce000000001b */
.L_x_161:
[----:B------:R-:W-:Y:S05]  /*2f20*/  BSYNC.RECONVERGENT B1 ;  /* 0x0000000000017941 */ /* 0x000fea0003800200 */
.L_x_159:
        /* <DEDUP_REMOVED lines=12> */
.L_x_163:
[----:B------:R-:W-:Y:S01]  /*2ff0*/  FMUL.FTZ R27, R14, R5 ;  /* 0x000000050e1b7220 */ /* 0x000fe20000410000 */
[----:B------:R-:W-:-:S03]  /*3000*/  FMUL.FTZ R5, R5, 0.5 ;  /* 0x3f00000005057820 */ /* 0x000fc60000410000 */
[----:B------:R-:W-:-:S04]  /*3010*/  FFMA R14, -R27, R27, R14 ;  /* 0x0000001b1b0e7223 */ /* 0x000fc8000000010e */
[----:B------:R-:W-:-:S07]  /*3020*/  FFMA R27, R14, R5, R27 ;  /* 0x000000050e1b7223 */ /* 0x000fce000000001b */
.L_x_164:
[----:B------:R-:W-:Y:S05]  /*3030*/  BSYNC.RECONVERGENT B1 ;  /* 0x0000000000017941 */ /* 0x000fea0003800200 */
.L_x_162:
[----:B------:R-:W2:Y:S01]  /*3040*/  LDG.E.64 R4, desc[UR8][R20.64+0x7800] ;  /* 0x0078000814047981 */ /* 0x000ea2000c1e1b00 */
[----:B------:R-:W0:Y:S01]  /*3050*/  LDC R15, c[0x0][0x3c0] ;  /* 0x0000f000ff0f7b82 */ /* 0x000e220000000800 */
[----:B------:R-:W-:Y:S01]  /*3060*/  BSSY.RECONVERGENT B1, `(.L_x_165) ;  /* 0x0000011000017945 */ /* 0x000fe20003800200 */
[----:B------:R-:W-:Y:S01]  /*3070*/  FSETP.GEU.AND P1, PT, R27, 1, PT ;  /* 0x3f8000001b00780b */ /* 0x000fe20003f2e000 */
[----:B--2---:R-:W-:-:S04]  /*3080*/  FMUL R5, R5, R5 ;  /* 0x0000000505057220 */ /* 0x004fc80000400000 */
[----:B------:R-:W-:Y:S01]  /*3090*/  FFMA R14, R4, R4, R5 ;  /* 0x00000004040e7223 */ /* 0x000fe20000000005 */
[----:B0-----:R-:W-:-:S03]  /*30a0*/  IMAD.SHL.U32 R4, R15, 0x1000, RZ ;  /* 0x000010000f047824 */ /* 0x001fc600078e00ff */
[----:B------:R0:W1:Y:S01]  /*30b0*/  MUFU.RSQ R15, R14 ;  /* 0x0000000e000f7308 */ /* 0x0000620000001400 */
[----:B------:R-:W-:Y:S02]  /*30c0*/  IADD3 R22, PT, PT, R14, -0xd000000, RZ ;  /* 0xf30000000e167810 */ /* 0x000fe40007ffe0ff */
[----:B------:R-:W-:Y:S02]  /*30d0*/  SHF.R.S32.HI R5, RZ, 0x1f, R4 ;  /* 0x0000001fff057819 */ /* 0x000fe40000011404 */
[----:B------:R-:W-:-:S13]  /*30e0*/  ISETP.GT.U32.AND P6, PT, R22, 0x727fffff, PT ;  /* 0x727fffff1600780c */ /* 0x000fda0003fc4070 */
[----:B01----:R-:W-:Y:S05]  /*30f0*/  @!P6 BRA `(.L_x_166) ;  /* 0x00000000000ce947 */ /* 0x003fea0003800000 */
[----:B------:R-:W-:-:S07]  /*3100*/  MOV R26, 0x3120 ;  /* 0x00003120001a7802 */ /* 0x000fce0000000f00 */
[----:B------:R-:W-:Y:S05]  /*3110*/  CALL.REL.NOINC `($__internal_0_$__cuda_sm20_sqrt_rn_f32_slowpath) ;  /* 0x0000003400747944 */ /* 0x000fea0003c00000 */
[----:B------:R-:W-:Y:S05]  /*3120*/  BRA `(.L_x_167) ;  /* 0x0000000000107947 */ /* 0x000fea0003800000 */
.L_x_166:
[----:B------:R-:W-:Y:S01]  /*3130*/  FMUL.FTZ R27, R14, R15 ;  /* 0x0000000f0e1b7220 */ /* 0x000fe20000410000 */
[----:B------:R-:W-:-:S03]  /*3140*/  FMUL.FTZ R15, R15, 0.5 ;  /* 0x3f0000000f0f7820 */ /* 0x000fc60000410000 */
[----:B------:R-:W-:-:S04]  /*3150*/  FFMA R14, -R27, R27, R14 ;  /* 0x0000001b1b0e7223 */ /* 0x000fc8000000010e */
[----:B------:R-:W-:-:S07]  /*3160*/  FFMA R27, R14, R15, R27 ;  /* 0x0000000f0e1b7223 */ /* 0x000fce000000001b */
.L_x_167:
[----:B------:R-:W-:Y:S05]  /*3170*/  BSYNC.RECONVERGENT B1 ;  /* 0x0000000000017941 */ /* 0x000fea0003800200 */
.L_x_165:
[----:B------:R-:W-:Y:S02]  /*3180*/  P2R R14, PR, RZ, 0x20 ;  /* 0x00000020ff0e7803 */ /* 0x000fe40000000000 */
[----:B------:R-:W-:Y:S02]  /*3190*/  ISETP.NE.AND P5, PT, R10, RZ, PT ;  /* 0x000000ff0a00720c */ /* 0x000fe40003fa5270 */
[----:B------:R-:W-:Y:S02]  /*31a0*/  P2R R15, PR, RZ, 0x10 ;  /* 0x00000010ff0f7803 */ /* 0x000fe40000000000 */
[----:B------:R-:W-:Y:S02]  /*31b0*/  P2R R10, PR, RZ, 0x20 ;  /* 0x00000020ff0a7803 */ /* 0x000fe40000000000 */
[----:B------:R-:W-:Y:S02]  /*31c0*/  ISETP.NE.AND P5, PT, R9, RZ, PT ;  /* 0x000000ff0900720c */ /* 0x000fe40003fa5270 */
[----:B------:R-:W-:-:S02]  /*31d0*/  ISETP.NE.AND P4, PT, R11, RZ, PT ;  /* 0x000000ff0b00720c */ /* 0x000fc40003f85270 */
[----:B------:R-:W-:Y:S02]  /*31e0*/  P2R R9, PR, RZ, 0x20 ;  /* 0x00000020ff097803 */ /* 0x000fe40000000000 */
[----:B------:R-:W-:Y:S02]  /*31f0*/  ISETP.NE.AND P5, PT, R18, RZ, PT ;  /* 0x000000ff1200720c */ /* 0x000fe40003fa5270 */
[----:B------:R-:W-:Y:S02]  /*3200*/  P2R R11, PR, RZ, 0x8 ;  /* 0x00000008ff0b7803 */ /* 0x000fe40000000000 */
[----:B------:R-:W-:Y:S02]  /*3210*/  ISETP.NE.AND P3, PT, R12, RZ, PT ;  /* 0x000000ff0c00720c */ /* 0x000fe40003f65270 */
[----:B------:R-:W-:Y:S02]  /*3220*/  P2R R12, PR, RZ, 0x4 ;  /* 0x00000004ff0c7803 */ /* 0x000fe40000000000 */
[----:B------:R-:W-:-:S02]  /*3230*/  ISETP.NE.AND P2, PT, R13, RZ, PT ;  /* 0x000000ff0d00720c */ /* 0x000fc40003f45270 */
[----:B------:R-:W-:Y:S02]  /*3240*/  P2R R13, PR, RZ, 0x2 ;  /* 0x00000002ff0d7803 */ /* 0x000fe40000000000 */
[----:B------:R-:W-:Y:S01]  /*3250*/  ISETP.NE.AND P1, PT, R16, RZ, PT ;  /* 0x000000ff1000720c */ /* 0x000fe20003f25270 */
[----:B------:R-:W-:Y:S01]  /*3260*/  IMAD.MOV.U32 R16, RZ, RZ, 0x2 ;  /* 0x00000002ff107424 */ /* 0x000fe200078e00ff */
[----:B------:R-:W-:Y:S01]  /*3270*/  @P0 IADD3 R16, PT, PT, RZ, 0x1, RZ ;  /* 0x00000001ff100810 */ /* 0x000fe20007ffe0ff */
[----:B------:R-:W-:Y:S01]  /*3280*/  @P5 IMAD.MOV R16, RZ, RZ, R8 ;  /* 0x000000ffff105224 */ /* 0x000fe200078e0208 */
[----:B------:R-:W-:Y:S02]  /*3290*/  ISETP.NE.AND P5, PT, R9, RZ, PT ;  /* 0x000000ff0900720c */ /* 0x000fe40003fa5270 */
[----:B------:R-:W-:Y:S02]  /*32a0*/  ISETP.NE.AND P0, PT, R17, RZ, PT ;  /* 0x000000ff1100720c */ /* 0x000fe40003f05270 */
[----:B------:R-:W-:-:S02]  /*32b0*/  IADD3 R8, PT, PT, R16, 0x1, RZ ;  /* 0x0000000110087810 */ /* 0x000fc40007ffe0ff */
[----:B------:R-:W-:-:S07]  /*32c0*/  ISETP.NE.AND P6, PT, R19, RZ, PT ;  /* 0x000000ff1300720c */ /* 0x000fce0003fc5270 */
[----:B------:R-:W-:Y:S01]  /*32d0*/  @P5 IMAD.MOV R8, RZ, RZ, R16 ;  /* 0x000000ffff085224 */ /* 0x000fe200078e0210 */
[----:B------:R-:W-:-:S04]  /*32e0*/  ISETP.NE.AND P5, PT, R10, RZ, PT ;  /* 0x000000ff0a00720c */ /* 0x000fc80003fa5270 */
[----:B------:R-:W-:-:S09]  /*32f0*/  IADD3 R9, PT, PT, R8, 0x1, RZ ;  /* 0x0000000108097810 */ /* 0x000fd20007ffe0ff */
[----:B------:R-:W-:Y:S01]  /*3300*/  @P5 IMAD.MOV R9, RZ, RZ, R8 ;  /* 0x000000ffff095224 */ /* 0x000fe200078e0208 */
[----:B------:R-:W-:-:S04]  /*3310*/  ISETP.NE.AND P5, PT, R14, RZ, PT ;  /* 0x000000ff0e00720c */ /* 0x000fc80003fa5270 */
[----:B------:R-:W-:Y:S01]  /*3320*/  IADD3 R8, PT, PT, R9, 0x1, RZ ;  /* 0x0000000109087810 */ /* 0x000fe20007ffe0ff */
        /* <DEDUP_REMOVED lines=13> */
[----:B------:R-:W-:-:S04]  /*3400*/  ISETP.GE.U32.AND P0, PT, R7, R4, PT ;  /* 0x000000040700720c */ /* 0x000fc80003f06070 */
[----:B------:R-:W-:Y:S01]  /*3410*/  IADD3 R9, PT, PT, R8, 0x1, RZ ;  /* 0x0000000108097810 */ /* 0x000fe20007ffe0ff */
[----:B------:R-:W-:Y:S01]  /*3420*/  @P6 IMAD.MOV R9, RZ, RZ, R8 ;  /* 0x000000ffff096224 */ /* 0x000fe200078e0208 */
[----:B------:R-:W-:-:S04]  /*3430*/  ISETP.GE.U32.AND.EX P0, PT, R6, R5, PT, P0 ;  /* 0x000000050600720c */ /* 0x000fc80003f06100 */
[----:B------:R-:W-:Y:S01]  /*3440*/  IADD3 R8, PT, PT, R9, 0x1, RZ ;  /* 0x0000000109087810 */ /* 0x000fe20007ffe0ff */
[----:B------:R-:W-:-:S05]  /*3450*/  @P5 IMAD.MOV R8, RZ, RZ, R9 ;  /* 0x000000ffff085224 */ /* 0x000fca00078e0209 */
[----:B------:R-:W-:Y:S01]  /*3460*/  IADD3 R9, PT, PT, R8, 0x1, RZ ;  /* 0x0000000108097810 */ /* 0x000fe20007ffe0ff */
[----:B------:R-:W-:-:S05]  /*3470*/  @P4 IMAD.MOV R9, RZ, RZ, R8 ;  /* 0x000000ffff094224 */ /* 0x000fca00078e0208 */
[----:B------:R-:W-:Y:S01]  /*3480*/  IADD3 R8, PT, PT, R9, 0x1, RZ ;  /* 0x0000000109087810 */ /* 0x000fe20007ffe0ff */
[----:B------:R-:W-:-:S05]  /*3490*/  @P3 IMAD.MOV R8, RZ, RZ, R9 ;  /* 0x000000ffff083224 */ /* 0x000fca00078e0209 */
[----:B------:R-:W-:Y:S01]  /*34a0*/  IADD3 R9, PT, PT, R8, 0x1, RZ ;  /* 0x0000000108097810 */ /* 0x000fe20007ffe0ff */
[----:B------:R-:W-:Y:S01]  /*34b0*/  @P2 IMAD.MOV R9, RZ, RZ, R8 ;  /* 0x000000ffff092224 */ /* 0x000fe200078e0208 */
[----:B------:R-:W-:-:S04]  /*34c0*/  FSETP.GEU.AND P2, PT, R27, 1, PT ;  /* 0x3f8000001b00780b */ /* 0x000fc80003f4e000 */
[----:B------:R-:W-:Y:S01]  /*34d0*/  IADD3 R8, PT, PT, R9, 0x1, RZ ;  /* 0x0000000109087810 */ /* 0x000fe20007ffe0ff */
[----:B------:R-:W-:-:S05]  /*34e0*/  @P1 IMAD.MOV R8, RZ, RZ, R9 ;  /* 0x000000ffff081224 */ /* 0x000fca00078e0209 */
[----:B------:R-:W-:-:S03]  /*34f0*/  IADD3 R6, PT, PT, R8, 0x1, RZ ;  /* 0x0000000108067810 */ /* 0x000fc60007ffe0ff */
[----:B------:R-:W-:Y:S01]  /*3500*/  @P2 IMAD.MOV R6, RZ, RZ, R8 ;  /* 0x000000ffff062224 */ /* 0x000fe200078e0208 */
[----:B------:R-:W-:Y:S06]  /*3510*/  @!P0 BRA `(.L_x_168) ;  /* 0x0000002c00b48947 */ /* 0x000fec0003800000 */
[----:B------:R-:W0:Y:S01]  /*3520*/  LDCU.64 UR6, c[0x0][0x3b8] ;  /* 0x00007700ff0677ac */ /* 0x000e220008000a00 */
[----:B------:R-:W-:Y:S02]  /*3530*/  IADD3 R7, P0, PT, R3, R4, RZ ;  /* 0x0000000403077210 */ /* 0x000fe40007f1e0ff */
[----:B------:R-:W-:Y:S01]  /*3540*/  IADD3 R12, P1, P2, R2, R3, R4 ;  /* 0x00000003020c7210 */ /* 0x000fe20007a3e004 */
[----:B------:R-:W1:Y:S01]  /*3550*/  LDCU.64 UR10, c[0x0][0x380] ;  /* 0x00007000ff0a77ac */ /* 0x000e620008000a00 */
[----:B------:R-:W-:Y:S02]  /*3560*/  IADD3.X R8, PT, PT, RZ, R5, RZ, P0, !PT ;  /* 0x00000005ff087210 */ /* 0x000fe400007fe4ff */
[----:B------:R-:W-:Y:S02]  /*3570*/  LOP3.LUT R11, RZ, R2, RZ, 0x33, !PT ;  /* 0x00000002ff0b7212 */ /* 0x000fe400078e33ff */
[----:B------:R-:W-:Y:S01]  /*3580*/  IADD3.X R13, PT, PT, RZ, RZ, R5, P1, P2 ;  /* 0x000000ffff0d7210 */ /* 0x000fe20000fe4405 */
[----:B0-----:R-:W-:-:S02]  /*3590*/  UIADD3 UR4, UP0, UPT, UR6, -0x1000, URZ ;  /* 0xfffff00006047890 */ /* 0x001fc4000ff1e0ff */
[----:B------:R-:W-:Y:S02]  /*35a0*/  IADD3 R10, PT, PT, -R4, UR6, R11 ;  /* 0x00000006040a7c10 */ /* 0x000fe4000fffe10b */
[----:B------:R-:W-:Y:S01]  /*35b0*/  UIADD3.X UR5, UPT, UPT, UR7, -0x1, URZ, UP0, !UPT ;  /* 0xffffffff07057890 */ /* 0x000fe200087fe4ff */
[----:B-1----:R-:W-:Y:S02]  /*35c0*/  LEA R9, P3, R12, UR10, 0x3 ;  /* 0x0000000a0c097c11 */ /* 0x002fe4000f8618ff */
[----:B------:R-:W-:Y:S01]  /*35d0*/  IMAD.IADD R11, R10, 0x1, -R3 ;  /* 0x000000010a0b7824 */ /* 0x000fe200078e0a03 */
[----:B------:R-:W-:Y:S01]  /*35e0*/  ISETP.GT.U32.AND P0, PT, R7, UR4, PT ;  /* 0x0000000407007c0c */ /* 0x000fe2000bf04070 */
[----:B------:R-:W-:Y:S01]  /*35f0*/  UMOV UR4, URZ ;  /* 0x000000ff00047c82 */ /* 0x000fe20008000000 */
[----:B------:R-:W-:Y:S02]  /*3600*/  IADD3 R9, P1, PT, R9, 0x2000, RZ ;  /* 0x0000200009097810 */ /* 0x000fe40007f3e0ff */
[----:B------:R-:W-:-:S02]  /*3610*/  ISETP.GT.U32.AND.EX P0, PT, R8, UR5, PT, P0 ;  /* 0x0000000508007c0c */ /* 0x000fc4000bf04100 */
[----:B------:R-:W-:-:S04]  /*3620*/  LEA.HI.X R12, R12, UR11, R13, 0x3, P3 ;  /* 0x0000000b0c0c7c11 */ /* 0x000fc800098f1c0d */
[----:B------:R-:W-:-:S07]  /*3630*/  IADD3.X R10, PT, PT, RZ, R12, RZ, P1, !PT ;  /* 0x0000000cff0a7210 */ /* 0x000fce0000ffe4ff */
[----:B------:R-:W-:Y:S05]  /*3640*/  @P0 BRA `(.L_x_169) ;  /* 0x0000001400e80947 */ /* 0x000fea0003800000 */
[----:B------:R-:W-:Y:S01]  /*3650*/  SHF.L.U64.HI R13, R4, 0x3, R5 ;  /* 0x00000003040d7819 */ /* 0x000fe20000010205 */
[----:B------:R-:W0:Y:S01]  /*3660*/  LDCU.64 UR10, c[0x0][0x380] ;  /* 0x00007000ff0a77ac */ /* 0x000e220008000a00 */
[----:B------:R-:W1:Y:S05]  /*3670*/  LDCU.64 UR6, c[0x0][0x3b8] ;  /* 0x00007700ff0677ac */ /* 0x000e6a0008000a00 */
.L_x_219:
[----:B------:R-:W-:-:S05]  /*3680*/  IADD3 R12, P0, PT, R2, R7, RZ ;  /* 0x00000007020c7210 */ /* 0x000fca0007f1e0ff */
[----:B------:R-:W-:Y:S01]  /*3690*/  IMAD.X R15, RZ, RZ, R8, P0 ;  /* 0x000000ffff0f7224 */ /* 0x000fe200000e0608 */
[----:B0-----:R-:W-:-:S04]  /*36a0*/  LEA R24, P0, R12, UR10, 0x3 ;  /* 0x0000000a0c187c11 */ /* 0x001fc8000f8018ff */
[----:B------:R-:W-:-:S05]  /*36b0*/  LEA.HI.X R25, R12, UR11, R15, 0x3, P0 ;  /* 0x0000000b0c197c11 */ /* 0x000fca00080f1c0f */
[----:B------:R-:W2:Y:S01]  /*36c0*/  LDG.E.64 R14, desc[UR8][R24.64] ;  /* 0x00000008180e7981 */ /* 0x000ea2000c1e1b00 */
[----:B------:R-:W-:Y:S01]  /*36d0*/  BSSY.RECONVERGENT B1, `(.L_x_170) ;  /* 0x000000f000017945 */ /* 0x000fe20003800200 */
[----:B--2---:R-:W-:-:S04]  /*36e0*/  FMUL R15, R15, R15 ;  /* 0x0000000f0f0f7220 */ /* 0x004fc80000400000 */
[----:B------:R-:W-:-:S04]  /*36f0*/  FFMA R16, R14, R14, R15 ;  /* 0x0000000e0e107223 */ /* 0x000fc8000000000f */
[----:B------:R0:W2:Y:S01]  /*3700*/  MUFU.RSQ R15, R16 ;  /* 0x00000010000f7308 */ /* 0x0000a20000001400 */
[----:B------:R-:W-:-:S04]  /*3710*/  IADD3 R12, PT, PT, R16, -0xd000000, RZ ;  /* 0xf3000000100c7810 */ /* 0x000fc80007ffe0ff */
[----:B------:R-:W-:-:S13]  /*3720*/  ISETP.GT.U32.AND P0, PT, R12, 0x727fffff, PT ;  /* 0x727fffff0c00780c */ /* 0x000fda0003f04070 */
[----:B0-2---:R-:W-:Y:S05]  /*3730*/  @!P0 BRA `(.L_x_171) ;  /* 0x0000000000108947 */ /* 0x005fea0003800000 */
[----:B------:R-:W-:Y:S01]  /*3740*/  IMAD.MOV.U32 R14, RZ, RZ, R16 ;  /* 0x000000ffff0e7224 */ /* 0x000fe200078e0010 */
[----:B------:R-:W-:-:S07]  /*3750*/  MOV R26, 0x3770 ;  /* 0x00003770001a7802 */ /* 0x000fce0000000f00 */
[----:B-1----:R-:W-:Y:S05]  /*3760*/  CALL.REL.NOINC `($__internal_0_$__cuda_sm20_sqrt_rn_f32_slowpath) ;  /* 0x0000002c00e07944 */ /* 0x002fea0003c00000 */
[----:B------:R-:W-:Y:S05]  /*3770*/  BRA `(.L_x_172) ;  /* 0x0000000000107947 */ /* 0x000fea0003800000 */
.L_x_171:
[----:B------:R-:W-:Y:S01]  /*3780*/  FMUL.FTZ R27, R16, R15 ;  /* 0x0000000f101b7220 */ /* 0x000fe20000410000 */
[----:B------:R-:W-:-:S03]  /*3790*/  FMUL.FTZ R14, R15, 0.5 ;  /* 0x3f0000000f0e7820 */ /* 0x000fc60000410000 */
[----:B------:R-:W-:-:S04]  /*37a0*/  FFMA R12, -R27, R27, R16 ;  /* 0x0000001b1b0c7223 */ /* 0x000fc80000000110 */
[----:B------:R-:W-:-:S07]  /*37b0*/  FFMA R27, R12, R14, R27 ;  /* 0x0000000e0c1b7223 */ /* 0x000fce000000001b */
.L_x_172:
[----:B-1----:R-:W-:Y:S05]  /*37c0*/  BSYNC.RECONVERGENT B1 ;  /* 0x0000000000017941 */ /* 0x002fea0003800200 */
.L_x_170:
        /* <DEDUP_REMOVED lines=10> */
[----:B------:R-:W-:Y:S01]  /*3870*/  IMAD.MOV.U32 R14, RZ, RZ, R18 ;  /* 0x000000ffff0e7224 */ /* 0x000fe200078e0012 */
[----:B------:R-:W-:-:S07]  /*3880*/  MOV R26, 0x38a0 ;  /* 0x000038a0001a7802 */ /* 0x000fce0000000f00 */
[----:B------:R-:W-:Y:S05]  /*3890*/  CALL.REL.NOINC `($__internal_0_$__cuda_sm20_sqrt_rn_f32_slowpath) ;  /* 0x0000002c00947944 */ /* 0x000fea0003c00000 */
[----:B------:R-:W-:Y:S05]  /*38a0*/  BRA `(.L_x_175) ;  /* 0x0000000000107947 */ /* 0x000fea0003800000 */
.L_x_174:
[----:B------:R-:W-:Y:S01]  /*38b0*/  FMUL.FTZ R27, R18, R15 ;  /* 0x0000000f121b7220 */ /* 0x000fe20000410000 */
[----:B------:R-:W-:-:S03]  /*38c0*/  FMUL.FTZ R14, R15, 0.5 ;  /* 0x3f0000000f0e7820 */ /* 0x000fc60000410000 */
[----:B------:R-:W-:-:S04]  /*38d0*/  FFMA R12, -R27, R27, R18 ;  /* 0x0000001b1b0c7223 */ /* 0x000fc80000000112 */
[----:B------:R-:W-:-:S07]  /*38e0*/  FFMA R27, R12, R14, R27 ;  /* 0x0000000e0c1b7223 */ /* 0x000fce000000001b */
.L_x_175:
[----:B------:R-:W-:Y:S05]  /*38f0*/  BSYNC.RECONVERGENT B1 ;  /* 0x0000000000017941 */ /* 0x000fea0003800200 */
.L_x_173:
[----:B------:R-:W2:Y:S01]  /*3900*/  LDG.E.64 R14, desc[UR8][R24.64+0x1000] ;  /* 0x00100008180e7981 */ /* 0x000ea2000c1e1b00 */
[----:B------:R-:W-:Y:S01]  /*3910*/  FSETP.GEU.AND P1, PT, R27, 1, PT ;  /* 0x3f8000001b00780b */ /* 0x000fe20003f2e000 */
[----:B------:R-:W-:Y:S01]  /*3920*/  BSSY.RECONVERGENT B1, `(.L_x_176) ;  /* 0x000000f000017945 */ /* 0x000fe20003800200 */
[----:B--2---:R-:W-:-:S04]  /*3930*/  FMUL R15, R15, R15 ;  /* 0x0000000f0f0f7220 */ /* 0x004fc80000400000 */
[----:B------:R-:W-:-:S04]  /*3940*/  FFMA R14, R14, R14, R15 ;  /* 0x0000000e0e0e7223 */ /* 0x000fc8000000000f */
[----:B------:R0:W1:Y:S01]  /*3950*/  MUFU.RSQ R15, R14 ;  /* 0x0000000e000f7308 */ /* 0x0000620000001400 */
[----:B------:R-:W-:-:S04]  /*3960*/  IADD3 R12, PT, PT, R14, -0xd000000, RZ ;  /* 0xf30000000e0c7810 */ /* 0x000fc80007ffe0ff */
[----:B------:R-:W-:Y:S02]  /*3970*/  ISETP.GT.U32.AND P0, PT, R12, 0x727fffff, PT ;  /* 0x727fffff0c00780c */ /* 0x000fe40003f04070 */
[----:B------:R-:W-:-:S11]  /*3980*/  P2R R12, PR, RZ, 0x2 ;  /* 0x00000002ff0c7803 */ /* 0x000fd60000000000 */
[----:B01----:R-:W-:Y:S05]  /*3990*/  @!P0 BRA `(.L_x_177) ;  /* 0x00000000000c8947 */ /* 0x003fea0003800000 */
[----:B------:R-:W-:-:S07]  /*39a0*/  MOV R26, 0x39c0 ;  /* 0x000039c0001a7802 */ /* 0x000fce0000000f00 */
[----:B------:R-:W-:Y:S05]  /*39b0*/  CALL.REL.NOINC `($__internal_0_$__cuda_sm20_sqrt_rn_f32_slowpath) ;  /* 0x0000002c004c7944 */ /* 0x000fea0003c00000 */
[----:B------:R-:W-:Y:S05]  /*39c0*/  BRA `(.L_x_178) ;  /* 0x0000000000107947 */ /* 0x000fea0003800000 */
.L_x_177:
[----:B------:R-:W-:Y:S01]  /*39d0*/  FMUL.FTZ R27, R14, R15 ;  /* 0x0000000f0e1b7220 */ /* 0x000fe20000410000 */
[----:B------:R-:W-:-:S03]  /*39e0*/  FMUL.FTZ R15, R15, 0.5 ;  /* 0x3f0000000f0f7820 */ /* 0x000fc60000410000 */
[----:B------:R-:W-:-:S04]  /*39f0*/  FFMA R14, -R27, R27, R14 ;  /* 0x0000001b1b0e7223 */ /* 0x000fc8000000010e */
[----:B------:R-:W-:-:S07]  /*3a00*/  FFMA R27, R14, R15, R27 ;  /* 0x0000000f0e1b7223 */ /* 0x000fce000000001b */
.L_x_178:
[----:B------:R-:W-:Y:S05]  /*3a10*/  BSYNC.RECONVERGENT B1 ;  /* 0x0000000000017941 */ /* 0x000fea0003800200 */
.L_x_176:
        /* <DEDUP_REMOVED lines=14> */
.L_x_180:
[----:B------:R-:W-:Y:S01]  /*3b00*/  FMUL.FTZ R27, R18, R15 ;  /* 0x0000000f121b7220 */ /* 0x000fe20000410000 */
[----:B------:R-:W-:-:S03]  /*3b10*/  FMUL.FTZ R15, R15, 0.5 ;  /* 0x3f0000000f0f7820 */ /* 0x000fc60000410000 */
[----:B------:R-:W-:-:S04]  /*3b20*/  FFMA R14, -R27, R27, R18 ;  /* 0x0000001b1b0e7223 */ /* 0x000fc80000000112 */
[----:B------:R-:W-:-:S07]  /*3b30*/  FFMA R27, R14, R15, R27 ;  /* 0x0000000f0e1b7223 */ /* 0x000fce000000001b */
.L_x_181:
[----:B------:R-:W-:Y:S05]  /*3b40*/  BSYNC.RECONVERGENT B1 ;  /* 0x0000000000017941 */ /* 0x000fea0003800200 */
.L_x_179:
        /* <DEDUP_REMOVED lines=14> */
.L_x_183:
[----:B------:R-:W-:Y:S01]  /*3c30*/  FMUL.FTZ R27, R20, R15 ;  /* 0x0000000f141b7220 */ /* 0x000fe20000410000 */
[----:B------:R-:W-:-:S03]  /*3c40*/  FMUL.FTZ R15, R15, 0.5 ;  /* 0x3f0000000f0f7820 */ /* 0x000fc60000410000 */
[----:B------:R-:W-:-:S04]  /*3c50*/  FFMA R14, -R27, R27, R20 ;  /* 0x0000001b1b0e7223 */ /* 0x000fc80000000114 */
[----:B------:R-:W-:-:S07]  /*3c60*/  FFMA R27, R14, R15, R27 ;  /* 0x0000000f0e1b7223 */ /* 0x000fce000000001b */
.L_x_184:
[----:B------:R-:W-:Y:S05]  /*3c70*/  BSYNC.RECONVERGENT B1 ;  /* 0x0000000000017941 */ /* 0x000fea0003800200 */
.L_x_182:
        /* <DEDUP_REMOVED lines=14> */
.L_x_186:
[----:B------:R-:W-:Y:S01]  /*3d60*/  FMUL.FTZ R27, R20, R15 ;  /* 0x0000000f141b7220 */ /* 0x000fe20000410000 */
[----:B------:R-:W-:-:S03]  /*3d70*/  FMUL.FTZ R15, R15, 0.5 ;  /* 0x3f0000000f0f7820 */ /* 0x000fc60000410000 */
[----:B------:R-:W-:-:S04]  /*3d80*/  FFMA R14, -R27, R27, R20 ;  /* 0x0000001b1b0e7223 */ /* 0x000fc80000000114 */
[----:B------:R-:W-:-:S07]  /*3d90*/  FFMA R27, R14, R15, R27 ;  /* 0x0000000f0e1b7223 */ /* 0x000fce000000001b */
.L_x_187:
[----:B------:R-:W-:Y:S05]  /*3da0*/  BSYNC.RECONVERGENT B1 ;  /* 0x0000000000017941 */ /* 0x000fea0003800200 */
.L_x_185:
        /* <DEDUP_REMOVED lines=14> */
.L_x_189:
[----:B------:R-:W-:Y:S01]  /*3e90*/  FMUL.FTZ R27, R22, R15 ;  /* 0x0000000f161b7220 */ /* 0x000fe20000410000 */
[----:B------:R-:W-:-:S03]  /*3ea0*/  FMUL.FTZ R15, R15, 0.5 ;  /* 0x3f0000000f0f7820 */ /* 0x000fc60000410000 */
[----:B------:R-:W-:-:S04]  /*3eb0*/  FFMA R14, -R27, R27, R22 ;  /* 0x0000001b1b0e7223 */ /* 0x000fc80000000116 */
[----:B------:R-:W-:-:S07]  /*3ec0*/  FFMA R27, R14, R15, R27 ;  /* 0x0000000f0e1b7223 */ /* 0x000fce000000001b */
.L_x_190:
[----:B------:R-:W-:Y:S05]  /*3ed0*/  BSYNC.RECONVERGENT B1 ;  /* 0x0000000000017941 */ /* 0x000fea0003800200 */
.L_x_188:
        /* <DEDUP_REMOVED lines=14> */
.L_x_192:
[----:B------:R-:W-:Y:S01]  /*3fc0*/  FMUL.FTZ R27, R22, R15 ;  /* 0x0000000f161b7220 */ /* 0x000fe20000410000 */
[----:B------:R-:W-:-:S03]  /*3fd0*/  FMUL.FTZ R15, R15, 0.5 ;  /* 0x3f0000000f0f7820 */ /* 0x000fc60000410000 */
[----:B------:R-:W-:-:S04]  /*3fe0*/  FFMA R14, -R27, R27, R22 ;  /* 0x0000001b1b0e7223 */ /* 0x000fc80000000116 */
[----:B------:R-:W-:-:S07]  /*3ff0*/  FFMA R27, R14, R15, R27 ;  /* 0x0000000f0e1b7223 */ /* 0x000fce000000001b */
.L_x_193:
[----:B------:R-:W-:Y:S05]  /*4000*/  BSYNC.RECONVERGENT B1 ;  /* 0x0000000000017941 */ /* 0x000fea0003800200 */
.L_x_191:
        /* <DEDUP_REMOVED lines=14> */
.L_x_195:
[----:B------:R-:W-:Y:S01]  /*40f0*/  FMUL.FTZ R27, R26, R15 ;  /* 0x0000000f1a1b7220 */ /* 0x000fe20000410000 */
[----:B------:R-:W-:-:S03]  /*4100*/  FMUL.FTZ R15, R15, 0.5 ;  /* 0x3f0000000f0f7820 */ /* 0x000fc60000410000 */
[----:B------:R-:W-:-:S04]  /*4110*/  FFMA R14, -R27, R27, R26 ;  /* 0x0000001b1b0e7223 */ /* 0x000fc8000000011a */
[----:B------:R-:W-:-:S07]  /*4120*/  FFMA R27, R14, R15, R27 ;  /* 0x0000000f0e1b7223 */ /* 0x000fce000000001b */
.L_x_196:
[----:B------:R-:W-:Y:S05]  /*4130*/  BSYNC.RECONVERGENT B1 ;  /* 0x0000000000017941 */ /* 0x000fea0003800200 */
.L_x_194:
        /* <DEDUP_REMOVED lines=14> */
.L_x_198:
[----:B------:R-:W-:Y:S01]  /*4220*/  FMUL.FTZ R27, R26, R15 ;  /* 0x0000000f1a1b7220 */ /* 0x000fe20000410000 */
[----:B------:R-:W-:-:S03]  /*4230*/  FMUL.FTZ R15, R15, 0.5 ;  /* 0x3f0000000f0f7820 */ /* 0x000fc60000410000 */
[----:B------:R-:W-:-:S04]  /*4240*/  FFMA R14, -R27, R27, R26 ;  /* 0x0000001b1b0e7223 */ /* 0x000fc8000000011a */
[----:B------:R-:W-:-:S07]  /*4250*/  FFMA R27, R14, R15, R27 ;  /* 0x0000000f0e1b7223 */ /* 0x000fce000000001b */
.L_x_199:
[----:B------:R-:W-:Y:S05]  /*4260*/  BSYNC.RECONVERGENT B1 ;  /* 0x0000000000017941 */ /* 0x000fea0003800200 */
.L_x_197:
        /* <DEDUP_REMOVED lines=13> */
.L_x_201:
[----:B------:R-:W-:Y:S01]  /*4340*/  FMUL.FTZ R27, R26, R15 ;  /* 0x0000000f1a1b7220 */ /* 0x000fe20000410000 */
[----:B------:R-:W-:-:S03]  /*4350*/  FMUL.FTZ R15, R15, 0.5 ;  /* 0x3f0000000f0f7820 */ /* 0x000fc60000410000 */
[----:B------:R-:W-:-:S04]  /*4360*/  FFMA R14, -R27, R27, R26 ;  /* 0x0000001b1b0e7223 */ /* 0x000fc8000000011a */
[----:B------:R-:W-:-:S07]  /*4370*/  FFMA R27, R14, R15, R27 ;  /* 0x0000000f0e1b7223 */ /* 0x000fce000000001b */
.L_x_202:
[----:B------:R-:W-:Y:S05]  /*4380*/  BSYNC.RECONVERGENT B1 ;  /* 0x0000000000017941 */ /* 0x000fea0003800200 */
.L_x_200:
        /* <DEDUP_REMOVED lines=13> */
.L_x_204:
[----:B------:R-:W-:Y:S01]  /*4460*/  FMUL.FTZ R27, R26, R15 ;  /* 0x0000000f1a1b7220 */ /* 0x000fe20000410000 */
[----:B------:R-:W-:-:S03]  /*4470*/  FMUL.FTZ R15, R15, 0.5 ;  /* 0x3f0000000f0f7820 */ /* 0x000fc60000410000 */
[----:B------:R-:W-:-:S04]  /*4480*/  FFMA R14, -R27, R27, R26 ;  /* 0x0000001b1b0e7223 */ /* 0x000fc8000000011a */
[----:B------:R-:W-:-:S07]  /*4490*/  FFMA R27, R14, R15, R27 ;  /* 0x0000000f0e1b7223 */ /* 0x000fce000000001b */
.L_x_205:
[----:B------:R-:W-:Y:S05]  /*44a0*/  BSYNC.RECONVERGENT B1 ;  /* 0x0000000000017941 */ /* 0x000fea0003800200 */
.L_x_203:
        /* <DEDUP_REMOVED lines=13> */
.L_x_207:
[----:B------:R-:W-:Y:S01]  /*4580*/  FMUL.FTZ R27, R26, R15 ;  /* 0x0000000f1a1b7220 */ /* 0x000fe20000410000 */
[----:B------:R-:W-:-:S03]  /*4590*/  FMUL.FTZ R15, R15, 0.5 ;  /* 0x3f0000000f0f7820 */ /* 0x000fc60000410000 */
[----:B------:R-:W-:-:S04]  /*45a0*/  FFMA R14, -R27, R27, R26 ;  /* 0x0000001b1b0e7223 */ /* 0x000fc8000000011a */
[----:B------:R-:W-:-:S07]  /*45b0*/  FFMA R27, R14, R15, R27 ;  /* 0x0000000f0e1b7223 */ /* 0x000fce000000001b */
.L_x_208:
[----:B------:R-:W-:Y:S05]  /*45c0*/  BSYNC.RECONVERGENT B1 ;  /* 0x0000000000017941 */ /* 0x000fea0003800200 */
.L_x_206:
        /* <DEDUP_REMOVED lines=13> */
.L_x_210:
[----:B------:R-:W-:Y:S01]  /*46a0*/  FMUL.FTZ R27, R26, R15 ;  /* 0x0000000f1a1b7220 */ /* 0x000fe20000410000 */
[----:B------:R-:W-:-:S03]  /*46b0*/  FMUL.FTZ R15, R15, 0.5 ;  /* 0x3f0000000f0f7820 */ /* 0x000fc60000410000 */
[----:B------:R-:W-:-:S04]  /*46c0*/  FFMA R14, -R27, R27, R26 ;  /* 0x0000001b1b0e7223 */ /* 0x000fc8000000011a */
[----:B------:R-:W-:-:S07]  /*46d0*/  FFMA R27, R14, R15, R27 ;  /* 0x0000000f0e1b7223 */ /* 0x000fce000000001b */
.L_x_211:
[----:B------:R-:W-:Y:S05]  /*46e0*/  BSYNC.RECONVERGENT B1 ;  /* 0x0000000000017941 */ /* 0x000fea0003800200 */
.L_x_209:
        /* <DEDUP_REMOVED lines=13> */
.L_x_213:
[----:B------:R-:W-:Y:S01]  /*47c0*/  FMUL.FTZ R27, R26, R15 ;  /* 0x0000000f1a1b7220 */ /* 0x000fe20000410000 */
[----:B------:R-:W-:-:S03]  /*47d0*/  FMUL.FTZ R15, R15, 0.5 ;  /* 0x3f0000000f0f7820 */ /* 0x000fc60000410000 */
[----:B------:R-:W-:-:S04]  /*47e0*/  FFMA R14, -R27, R27, R26 ;  /* 0x0000001b1b0e7223 */ /* 0x000fc8000000011a */
[----:B------:R-:W-:-:S07]  /*47f0*/  FFMA R27, R14, R15, R27 ;  /* 0x0000000f0e1b7223 */ /* 0x000fce000000001b */
.L_x_214:
[----:B------:R-:W-:Y:S05]  /*4800*/  BSYNC.RECONVERGENT B1 ;  /* 0x0000000000017941 */ /* 0x000fea0003800200 */
.L_x_212:
        /* <DEDUP_REMOVED lines=9> */
[----:B------:R-:W-:Y:S01]  /*48a0*/  BSSY.RECONVERGENT B2, `(.L_x_217) ;  /* 0x0000004000027945 */ /* 0x000fe20003800200 */
[----:B------:R-:W-:Y:S02]  /*48b0*/  MOV R14, R26 ;  /* 0x0000001a000e7202 */ /* 0x000fe40000000f00 */
[----:B------:R-:W-:-:S07]  /*48c0*/  MOV R26, 0x48e0 ;  /* 0x000048e0001a7802 */ /* 0x000fce0000000f00 */
[----:B------:R-:W-:Y:S05]  /*48d0*/  CALL.REL.NOINC `($__internal_0_$__cuda_sm20_sqrt_rn_f32_slowpath) ;  /* 0x0000001c00847944 */ /* 0x000fea0003c00000 */
[----:B------:R-:W-:Y:S05]  /*48e0*/  BSYNC.RECONVERGENT B2 ;  /* 0x0000000000027941 */ /* 0x000fea0003800200 */
.L_x_217:
[----:B------:R-:W-:Y:S05]  /*48f0*/  BRA `(.L_x_218) ;  /* 0x0000000000107947 */ /* 0x000fea0003800000 */
.L_x_216:
[----:B------:R-:W-:Y:S01]  /*4900*/  FMUL.FTZ R27, R26, R15 ;  /* 0x0000000f1a1b7220 */ /* 0x000fe20000410000 */
[----:B------:R-:W-:-:S03]  /*4910*/  FMUL.FTZ R15, R15, 0.5 ;  /* 0x3f0000000f0f7820 */ /* 0x000fc60000410000 */
[----:B------:R-:W-:-:S04]  /*4920*/  FFMA R14, -R27, R27, R26 ;  /* 0x0000001b1b0e7223 */ /* 0x000fc8000000011a */
[----:B------:R-:W-:-:S07]  /*4930*/  FFMA R27, R14, R15, R27 ;  /* 0x0000000f0e1b7223 */ /* 0x000fce000000001b */
.L_x_218:
[----:B------:R-:W-:Y:S05]  /*4940*/  BSYNC.RECONVERGENT B1 ;  /* 0x0000000000017941 */ /* 0x000fea0003800200 */
.L_x_215:
[----:B------:R-:W-:Y:S02]  /*4950*/  P2R R14, PR, RZ, 0x1 ;  /* 0x00000001ff0e7803 */ /* 0x000fe40000000000 */
[----:B------:R-:W-:Y:S02]  /*4960*/  ISETP.NE.AND P0, PT, R17, RZ, PT ;  /* 0x000000ff1100720c */ /* 0x000fe40003f05270 */
[----:B------:R-:W-:Y:S02]  /*4970*/  P2R R17, PR, RZ, 0x8 ;  /* 0x00000008ff117803 */ /* 0x000fe40000000000 */
[----:B------:R-:W-:Y:S02]  /*4980*/  P2R R15, PR, RZ, 0x1 ;  /* 0x00000001ff0f7803 */ /* 0x000fe40000000000 */
[----:B------:R-:W-:Y:S02]  /*4990*/  ISETP.NE.AND P0, PT, R12, RZ, PT ;  /* 0x000000ff0c00720c */ /* 0x000fe40003f05270 */
[----:B------:R-:W-:Y:S01]  /*49a0*/  ISETP.NE.AND P3, PT, R20, RZ, PT ;  /* 0x000000ff1400720c */ /* 0x000fe20003f65270 */
[----:B------:R-:W-:Y:S01]  /*49b0*/  VIADD R20, R6, 0x1 ;  /* 0x0000000106147836 */ /* 0x000fe20000000000 */
[----:B------:R-:W-:-:S02]  /*49c0*/  P2R R24, PR, RZ, 0x1 ;  /* 0x00000001ff187803 */ /* 0x000fc40000000000 */
[----:B------:R-:W-:Y:S02]  /*49d0*/  ISETP.NE.AND P0, PT, R16, RZ, PT ;  /* 0x000000ff1000720c */ /* 0x000fe40003f05270 */
[----:B------:R-:W-:Y:S02]  /*49e0*/  P2R R12, PR, RZ, 0x2 ;  /* 0x00000002ff0c7803 */ /* 0x000fe40000000000 */
[----:B------:R-:W-:Y:S02]  /*49f0*/  ISETP.NE.AND P1, PT, R18, RZ, PT ;  /* 0x000000ff1200720c */ /* 0x000fe40003f25270 */
[----:B------:R-:W-:Y:S02]  /*4a00*/  P2R R16, PR, RZ, 0x4 ;  /* 0x00000004ff107803 */ /* 0x000fe40000000000 */
[----:B------:R-:W-:Y:S02]  /*4a10*/  ISETP.NE.AND P2, PT, R19, RZ, PT ;  /* 0x000000ff1300720c */ /* 0x000fe40003f45270 */
[----:B------:R-:W-:-:S02]  /*4a20*/  P2R R18, PR, RZ, 0x10 ;  /* 0x00000010ff127803 */ /* 0x000fc40000000000 */
[----:B------:R-:W-:Y:S02]  /*4a30*/  ISETP.NE.AND P4, PT, R21, RZ, PT ;  /* 0x000000ff1500720c */ /* 0x000fe40003f85270 */
[----:B------:R-:W-:Y:S02]  /*4a40*/  @P0 IADD3 R20, PT, PT, R6, RZ, RZ ;  /* 0x000000ff06140210 */ /* 0x000fe40007ffe0ff */
[----:B------:R-:W-:Y:S02]  /*4a50*/  ISETP.NE.AND P0, PT, R24, RZ, PT ;  /* 0x000000ff1800720c */ /* 0x000fe40003f05270 */
[----:B------:R-:W-:Y:S01]  /*4a60*/  P2R R19, PR, RZ, 0x20 ;  /* 0x00000020ff137803 */ /* 0x000fe20000000000 */
[----:B------:R-:W-:Y:S01]  /*4a70*/  VIADD R6, R20, 0x1 ;  /* 0x0000000114067836 */ /* 0x000fe20000000000 */
[----:B------:R-:W-:Y:S02]  /*4a80*/  ISETP.NE.AND P5, PT, R22, RZ, PT ;  /* 0x000000ff1600720c */ /* 0x000fe40003fa5270 */
[----:B------:R-:W-:-:S07]  /*4a90*/  ISETP.NE.AND P6, PT, R23, RZ, PT ;  /* 0x000000ff1700720c */ /* 0x000fce0003fc5270 */
[----:B------:R-:W-:Y:S02]  /*4aa0*/  @P0 IADD3 R6, PT, PT, R20, RZ, RZ ;  /* 0x000000ff14060210 */ /* 0x000fe40007ffe0ff */
[----:B------:R-:W-:-:S03]  /*4ab0*/  ISETP.NE.AND P0, PT, R15, RZ, PT ;  /* 0x000000ff0f00720c */ /* 0x000fc60003f05270 */
[----:B------:R-:W-:-:S10]  /*4ac0*/  VIADD R15, R6, 0x1 ;  /* 0x00000001060f7836 */ /* 0x000fd40000000000 */
[----:B------:R-:W-:Y:S02]  /*4ad0*/  @P0 IADD3 R15, PT, PT, R6, RZ, RZ ;  /* 0x000000ff060f0210 */ /* 0x000fe40007ffe0ff */
[----:B------:R-:W-:-:S03]  /*4ae0*/  ISETP.NE.AND P0, PT, R14, RZ, PT ;  /* 0x000000ff0e00720c */ /* 0x000fc60003f05270 */
[C---:B------:R-:W-:Y:S01]  /*4af0*/  VIADD R6, R15.reuse, 0x1 ;  /* 0x000000010f067836 */ /* 0x040fe20000000000 */
        /* <DEDUP_REMOVED lines=15> */
[----:B------:R-:W-:-:S05]  /*4bf0*/  @P6 IADD3 R12, PT, PT, R6, RZ, RZ ;  /* 0x000000ff060c6210 */ /* 0x000fca0007ffe0ff */
[C---:B------:R-:W-:Y:S01]  /*4c00*/  VIADD R6, R12.reuse, 0x1 ;  /* 0x000000010c067836 */ /* 0x040fe20000000000 */
[----:B------:R-:W-:-:S05]  /*4c10*/  @P0 IADD3 R6, PT, PT, R12, RZ, RZ ;  /* 0x000000ff0c060210 */ /* 0x000fca0007ffe0ff */
[C---:B------:R-:W-:Y:S01]  /*4c20*/  VIADD R12, R6.reuse, 0x1 ;  /* 0x00000001060c7836 */ /* 0x040fe20000000000 */
[----:B------:R-:W-:Y:S02]  /*4c30*/  @P1 IADD3 R12, PT, PT, R6, RZ, RZ ;  /* 0x000000ff060c1210 */ /* 0x000fe40007ffe0ff */
[----:B------:R-:W-:-:S03]  /*4c40*/  FSETP.GEU.AND P1, PT, R27, 1, PT ;  /* 0x3f8000001b00780b */ /* 0x000fc60003f2e000 */
[C---:B------:R-:W-:Y:S01]  /*4c50*/  VIADD R6, R12.reuse, 0x1 ;  /* 0x000000010c067836 */ /* 0x040fe20000000000 */
[----:B------:R-:W-:Y:S02]  /*4c60*/  @P2 IADD3 R6, PT, PT, R12, RZ, RZ ;  /* 0x000000ff0c062210 */ /* 0x000fe40007ffe0ff */
[----:B------:R-:W-:-:S03]  /*4c70*/  IADD3 R15, P2, PT, -R7, UR6, RZ ;  /* 0x00000006070f7c10 */ /* 0x000fc6000ff5e1ff */
[C---:B------:R-:W-:Y:S01]  /*4c80*/  VIADD R12, R6.reuse, 0x1 ;  /* 0x00000001060c7836 */ /* 0x040fe20000000000 */
[----:B------:R-:W-:Y:S02]  /*4c90*/  @P3 IADD3 R12, PT, PT, R6, RZ, RZ ;  /* 0x000000ff060c3210 */ /* 0x000fe40007ffe0ff */
[----:B------:R-:W-:Y:S02]  /*4ca0*/  ISETP.GE.U32.AND P0, PT, R15, R4, PT ;  /* 0x000000040f00720c */ /* 0x000fe40003f06070 */
[----:B------:R-:W-:Y:S01]  /*4cb0*/  IADD3.X R6, PT, PT, ~R8, UR7, RZ, P2, !PT ;  /* 0x0000000708067c10 */ /* 0x000fe200097fe5ff */
[C---:B------:R-:W-:Y:S01]  /*4cc0*/  VIADD R14, R12.reuse, 0x1 ;  /* 0x000000010c0e7836 */ /* 0x040fe20000000000 */
[----:B------:R-:W-:Y:S02]  /*4cd0*/  @P4 IADD3 R14, PT, PT, R12, RZ, RZ ;  /* 0x000000ff0c0e4210 */ /* 0x000fe40007ffe0ff */
[----:B------:R-:W-:Y:S02]  /*4ce0*/  ISETP.GE.U32.AND.EX P0, PT, R6, R5, PT, P0 ;  /* 0x000000050600720c */ /* 0x000fe40003f06100 */
[----:B------:R-:W-:Y:S01]  /*4cf0*/  LEA R9, P2, R4, R9, 0x3 ;  /* 0x0000000904097211 */ /* 0x000fe200078418ff */
[C---:B------:R-:W-:Y:S01]  /*4d00*/  VIADD R12, R14.reuse, 0x1 ;  /* 0x000000010e0c7836 */ /* 0x040fe20000000000 */
[----:B------:R-:W-:-:S02]  /*4d10*/  @P5 IADD3 R12, PT, PT, R14, RZ, RZ ;  /* 0x000000ff0e0c5210 */ /* 0x000fc40007ffe0ff */
[----:B------:R-:W-:-:S03]  /*4d20*/  IADD3.X R10, PT, PT, R10, R13, RZ, P2, !PT ;  /* 0x0000000d0a0a7210 */ /* 0x000fc600017fe4ff */
[----:B------:R-:W-:Y:S02]  /*4d30*/  VIADD R6, R12, 0x1 ;  /* 0x000000010c067836 */ /* 0x000fe40000000000 */
[----:B------:R-:W-:Y:S02]  /*4d40*/  @P1 IMAD.MOV R6, RZ, RZ, R12 ;  /* 0x000000ffff061224 */ /* 0x000fe400078e020c */
[----:B------:R-:W-:Y:S05]  /*4d50*/  @!P0 BRA `(.L_x_168) ;  /* 0x0000001400a48947 */ /* 0x000fea0003800000 */
[----:B------:R-:W-:Y:S01]  /*4d60*/  UIADD3 UR5, UP0, UPT, UR6, -0x1000, URZ ;  /* 0xfffff00006057890 */ /* 0x000fe2000ff1e0ff */
[----:B------:R-:W-:Y:S01]  /*4d70*/  IADD3 R7, P0, PT, R4, R7, RZ ;  /* 0x0000000704077210 */ /* 0x000fe20007f1e0ff */
[----:B------:R-:W-:Y:S01]  /*4d80*/  UIADD3 UR4, UPT, UPT, UR4, 0x1, URZ ;  /* 0x0000000104047890 */ /* 0x000fe2000fffe0ff */
[----:B------:R-:W-:Y:S01]  /*4d90*/  IMAD.IADD R11, R11, 0x1, -R4 ;  /* 0x000000010b0b7824 */ /* 0x000fe200078e0a04 */
[----:B------:R-:W-:Y:S01]  /*4da0*/  UIADD3.X UR12, UPT, UPT, UR7, -0x1, URZ, UP0, !UPT ;  /* 0xffffffff070c7890 */ /* 0x000fe200087fe4ff */
[----:B------:R-:W-:Y:S02]  /*4db0*/  IADD3.X R8, PT, PT, R5, R8, RZ, P0, !PT ;  /* 0x0000000805087210 */ /* 0x000fe400007fe4ff */
[----:B------:R-:W-:-:S04]  /*4dc0*/  ISETP.GT.U32.AND P0, PT, R7, UR5, PT ;  /* 0x0000000507007c0c */ /* 0x000fc8000bf04070 */
[----:B------:R-:W-:-:S13]  /*4dd0*/  ISETP.GT.U32.AND.EX P0, PT, R8, UR12, PT, P0 ;  /* 0x0000000c08007c0c */ /* 0x000fda000bf04100 */
[----:B------:R-:W-:Y:S05]  /*4de0*/  @!P0 BRA `(.L_x_219) ;  /* 0xffffffe800248947 */ /* 0x000fea000383ffff */
.L_x_169:
[C---:B------:R-:W-:Y:S01]  /*4df0*/  IADD3 R5, PT, PT, -R7.reuse, UR6, RZ ;  /* 0x0000000607057c10 */ /* 0x040fe2000fffe1ff */
[----:B------:R-:W-:Y:S01]  /*4e00*/  BSSY.RECONVERGENT B1, `(.L_x_168) ;  /* 0x000015e000017945 */ /* 0x000fe20003800200 */
[----:B------:R-:W-:Y:S02]  /*4e10*/  ISETP.GE.U32.AND P1, PT, R7, UR6, PT ;  /* 0x0000000607007c0c */ /* 0x000fe4000bf26070 */
[----:B------:R-:W-:-:S04]  /*4e20*/  ISETP.GE.AND P0, PT, R2, R5, PT ;  /* 0x000000050200720c */ /* 0x000fc80003f06270 */
[----:B------:R-:W-:-:S13]  /*4e30*/  ISETP.GE.U32.OR.EX P0, PT, R8, UR7, P0, P1 ;  /* 0x0000000708007c0c */ /* 0x000fda0008706510 */
[----:B------:R-:W-:Y:S05]  /*4e40*/  @P0 BRA `(.L_x_220) ;  /* 0x0000001400640947 */ /* 0x000fea0003800000 */
[----:B------:R-:W0:Y:S01]  /*4e50*/  LDC R12, c[0x0][0x3c0] ;  /* 0x0000f000ff0c7b82 */ /* 0x000e220000000800 */
[----:B------:R-:W-:Y:S01]  /*4e60*/  LOP3.LUT R5, RZ, R2, RZ, 0x33, !PT ;  /* 0x00000002ff057212 */ /* 0x000fe200078e33ff */
[----:B------:R-:W-:Y:S03]  /*4e70*/  BSSY.RECONVERGENT B2, `(.L_x_221) ;  /* 0x00000b1000027945 */ /* 0x000fe60003800200 */
[----:B------:R-:W-:-:S04]  /*4e80*/  IADD3 R5, PT, PT, R5, UR6, RZ ;  /* 0x0000000605057c10 */ /* 0x000fc8000fffe0ff */
[----:B------:R-:W-:Y:S01]  /*4e90*/  IADD3 R3, PT, PT, R5, -R4, -R3 ;  /* 0x8000000405037210 */ /* 0x000fe20007ffe803 */
[----:B0-----:R-:W-:-:S04]  /*4ea0*/  IMAD R4, R12, UR4, RZ ;  /* 0x000000040c047c24 */ /* 0x001fc8000f8e02ff */
[----:B------:R-:W-:Y:S02]  /*4eb0*/  IMAD R3, R4, -0x1000, R3 ;  /* 0xfffff00004037824 */ /* 0x000fe400078e0203 */
[----:B------:R-:W-:-:S03]  /*4ec0*/  IMAD.MOV.U32 R4, RZ, RZ, R2 ;  /* 0x000000ffff047224 */ /* 0x000fc600078e0002 */
[C---:B------:R-:W-:Y:S02]  /*4ed0*/  ISETP.GE.U32.AND P0, PT, R3.reuse, 0x700, PT ;  /* 0x000007000300780c */ /* 0x040fe40003f06070 */
[----:B------:R-:W-:-:S04]  /*4ee0*/  LEA.HI R3, R3, 0x1, RZ, 0x18 ;  /* 0x0000000103037811 */ /* 0x000fc800078fc0ff */
[----:B------:R-:W-:-:S07]  /*4ef0*/  LOP3.LUT R12, R3, 0x7, RZ, 0xc0, !PT ;  /* 0x00000007030c7812 */ /* 0x000fce00078ec0ff */
[----:B------:R-:W-:Y:S05]  /*4f00*/  @!P0 BRA `(.L_x_222) ;  /* 0x00000008009c8947 */ /* 0x000fea0003800000 */
[----:B------:R-:W-:Y:S02]  /*4f10*/  LEA.HI R11, R11, 0x1, RZ, 0x18 ;  /* 0x000000010b0b7811 */ /* 0x000fe400078fc0ff */
[----:B------:R-:W-:Y:S02]  /*4f20*/  MOV R4, R2 ;  /* 0x0000000200047202 */ /* 0x000fe40000000f00 */
[----:B------:R-:W-:-:S05]  /*4f30*/  LOP3.LUT R11, R11, 0x1fffff8, RZ, 0xc0, !PT ;  /* 0x01fffff80b0b7812 */ /* 0x000fca00078ec0ff */
[----:B------:R-:W-:-:S07]  /*4f40*/  IMAD.MOV R13, RZ, RZ, -R11 ;  /* 0x000000ffff0d7224 */ /* 0x000fce00078e0a0b */
.L_x_247:
[----:B------:R-:W-:Y:S01]  /*4f50*/  MOV R11, R10 ;  /* 0x0000000a000b7202 */ /* 0x000fe20000000f00 */
[----:B------:R-:W-:-:S05]  /*4f60*/  IMAD.MOV.U32 R10, RZ, RZ, R9 ;  /* 0x000000ffff0a7224 */ /* 0x000fca00078e0009 */
        /* <DEDUP_REMOVED lines=11> */
.L_x_224:
[----:B------:R-:W-:Y:S01]  /*5020*/  FMUL.FTZ R27, R14, R15 ;  /* 0x0000000f0e1b7220 */ /* 0x000fe20000410000 */
[----:B------:R-:W-:-:S03]  /*5030*/  FMUL.FTZ R9, R15, 0.5 ;  /* 0x3f0000000f097820 */ /* 0x000fc60000410000 */
[----:B------:R-:W-:-:S04]  /*5040*/  FFMA R14, -R27, R27, R14 ;  /* 0x0000001b1b0e7223 */ /* 0x000fc8000000010e */
[----:B------:R-:W-:-:S07]  /*5050*/  FFMA R27, R14, R9, R27 ;  /* 0x000000090e1b7223 */ /* 0x000fce000000001b */
.L_x_225:
[----:B------:R-:W-:Y:S05]  /*5060*/  BSYNC.RECONVERGENT B3 ;  /* 0x0000000000037941 */ /* 0x000fea0003800200 */
.L_x_223:
        /* <DEDUP_REMOVED lines=11> */
[----:B------:R-:W-:Y:S02]  /*5120*/  MOV R14, R16 ;  /* 0x00000010000e7202 */ /* 0x000fe40000000f00 */
[----:B------:R-:W-:-:S07]  /*5130*/  MOV R26, 0x5150 ;  /* 0x00005150001a7802 */ /* 0x000fce0000000f00 */
[----:B------:R-:W-:Y:S05]  /*5140*/  CALL.REL.NOINC `($__internal_0_$__cuda_sm20_sqrt_rn_f32_slowpath) ;  /* 0x0000001400687944 */ /* 0x000fea0003c00000 */
[----:B------:R-:W-:Y:S05]  /*5150*/  BRA `(.L_x_228) ;  /* 0x0000000000107947 */ /* 0x000fea0003800000 */
.L_x_227:
[----:B------:R-:W-:Y:S01]  /*5160*/  FMUL.FTZ R27, R16, R15 ;  /* 0x0000000f101b7220 */ /* 0x000fe20000410000 */
[----:B------:R-:W-:-:S03]  /*5170*/  FMUL.FTZ R14, R15, 0.5 ;  /* 0x3f0000000f0e7820 */ /* 0x000fc60000410000 */
[----:B------:R-:W-:-:S04]  /*5180*/  FFMA R6, -R27, R27, R16 ;  /* 0x0000001b1b067223 */ /* 0x000fc80000000110 */
[----:B------:R-:W-:-:S07]  /*5190*/  FFMA R27, R6, R14, R27 ;  /* 0x0000000e061b7223 */ /* 0x000fce000000001b */
.L_x_228:
[----:B------:R-:W-:Y:S05]  /*51a0*/  BSYNC.RECONVERGENT B3 ;  /* 0x0000000000037941 */ /* 0x000fea0003800200 */
.L_x_226:
        /* <DEDUP_REMOVED lines=14> */
.L_x_230:
[----:B------:R-:W-:Y:S01]  /*5290*/  FMUL.FTZ R27, R14, R15 ;  /* 0x0000000f0e1b7220 */ /* 0x000fe20000410000 */
[----:B------:R-:W-:-:S03]  /*52a0*/  FMUL.FTZ R9, R15, 0.5 ;  /* 0x3f0000000f097820 */ /* 0x000fc60000410000 */
[----:B------:R-:W-:-:S04]  /*52b0*/  FFMA R14, -R27, R27, R14 ;  /* 0x0000001b1b0e7223 */ /* 0x000fc8000000010e */
[----:B------:R-:W-:-:S07]  /*52c0*/  FFMA R27, R14, R9, R27 ;  /* 0x000000090e1b7223 */ /* 0x000fce000000001b */
.L_x_231:
[----:B------:R-:W-:Y:S05]  /*52d0*/  BSYNC.RECONVERGENT B3 ;  /* 0x0000000000037941 */ /* 0x000fea0003800200 */
.L_x_229:
        /* <DEDUP_REMOVED lines=15> */
.L_x_233:
[----:B------:R-:W-:Y:S01]  /*53d0*/  FMUL.FTZ R27, R16, R15 ;  /* 0x0000000f101b7220 */ /* 0x000fe20000410000 */
[----:B------:R-:W-:-:S03]  /*53e0*/  FMUL.FTZ R14, R15, 0.5 ;  /* 0x3f0000000f0e7820 */ /* 0x000fc60000410000 */
[----:B------:R-:W-:-:S04]  /*53f0*/  FFMA R6, -R27, R27, R16 ;  /* 0x0000001b1b067223 */ /* 0x000fc80000000110 */
[----:B------:R-:W-:-:S07]  /*5400*/  FFMA R27, R6, R14, R27 ;  /* 0x0000000e061b7223 */ /* 0x000fce000000001b */
.L_x_234:
[----:B------:R-:W-:Y:S05]  /*5410*/  BSYNC.RECONVERGENT B3 ;  /* 0x0000000000037941 */ /* 0x000fea0003800200 */
.L_x_232:
        /* <DEDUP_REMOVED lines=11> */
[----:B------:R-:W-:-:S07]  /*54d0*/  MOV R26, 0x54f0 ;  /* 0x000054f0001a7802 */ /* 0x000fce0000000f00 */
[----:B------:R-:W-:Y:S05]  /*54e0*/  CALL.REL.NOINC `($__internal_0_$__cuda_sm20_sqrt_rn_f32_slowpath) ;  /* 0x0000001000807944 */ /* 0x000fea0003c00000 */
[----:B------:R-:W-:Y:S05]  /*54f0*/  BRA `(.L_x_237) ;  /* 0x0000000000107947 */ /* 0x000fea0003800000 */
.L_x_236:
[----:B------:R-:W-:Y:S01]  /*5500*/  FMUL.FTZ R27, R14, R15 ;  /* 0x0000000f0e1b7220 */ /* 0x000fe20000410000 */
[----:B------:R-:W-:-:S03]  /*5510*/  FMUL.FTZ R9, R15, 0.5 ;  /* 0x3f0000000f097820 */ /* 0x000fc60000410000 */
[----:B------:R-:W-:-:S04]  /*5520*/  FFMA R14, -R27, R27, R14 ;  /* 0x0000001b1b0e7223 */ /* 0x000fc8000000010e */
[----:B------:R-:W-:-:S07]  /*5530*/  FFMA R27, R14, R9, R27 ;  /* 0x000000090e1b7223 */ /* 0x000fce000000001b */
.L_x_237:
[----:B------:R-:W-:Y:S05]  /*5540*/  BSYNC.RECONVERGENT B3 ;  /* 0x0000000000037941 */ /* 0x000fea0003800200 */
.L_x_235:
        /* <DEDUP_REMOVED lines=15> */
.L_x_239:
[----:B------:R-:W-:Y:S01]  /*5640*/  FMUL.FTZ R27, R16, R15 ;  /* 0x0000000f101b7220 */ /* 0x000fe20000410000 */
[----:B------:R-:W-:-:S03]  /*5650*/  FMUL.FTZ R14, R15, 0.5 ;  /* 0x3f0000000f0e7820 */ /* 0x000fc60000410000 */
[----:B------:R-:W-:-:S04]  /*5660*/  FFMA R6, -R27, R27, R16 ;  /* 0x0000001b1b067223 */ /* 0x000fc80000000110 */
[----:B------:R-:W-:-:S07]  /*5670*/  FFMA R27, R6, R14, R27 ;  /* 0x0000000e061b7223 */ /* 0x000fce000000001b */
.L_x_240:
[----:B------:R-:W-:Y:S05]  /*5680*/  BSYNC.RECONVERGENT B3 ;  /* 0x0000000000037941 */ /* 0x000fea0003800200 */
.L_x_238:
        /* <DEDUP_REMOVED lines=14> */
.L_x_242:
[----:B------:R-:W-:Y:S01]  /*5770*/  FMUL.FTZ R27, R14, R15 ;  /* 0x0000000f0e1b7220 */ /* 0x000fe20000410000 */
[----:B------:R-:W-:-:S03]  /*5780*/  FMUL.FTZ R9, R15, 0.5 ;  /* 0x3f0000000f097820 */ /* 0x000fc60000410000 */
[----:B------:R-:W-:-:S04]  /*5790*/  FFMA R14, -R27, R27, R14 ;  /* 0x0000001b1b0e7223 */ /* 0x000fc8000000010e */
[----:B------:R-:W-:-:S07]  /*57a0*/  FFMA R27, R14, R9, R27 ;  /* 0x000000090e1b7223 */ /* 0x000fce000000001b */
.L_x_243:
[----:B------:R-:W-:Y:S05]  /*57b0*/  BSYNC.RECONVERGENT B3 ;  /* 0x0000000000037941 */ /* 0x000fea0003800200 */
.L_x_241:
[----:B------:R-:W2:Y:S01]  /*57c0*/  LDG.E.64 R14, desc[UR8][R10.64+0x1800] ;  /* 0x001800080a0e7981 */ /* 0x000ea2000c1e1b00 */
[----:B------:R-:W-:Y:S01]  /*57d0*/  FSETP.GEU.AND P0, PT, R27, 1, PT ;  /* 0x3f8000001b00780b */ /* 0x000fe20003f0e000 */
[----:B------:R-:W-:Y:S01]  /*57e0*/  BSSY.RECONVERGENT B3, `(.L_x_244) ;  /* 0x0000010000037945 */ /* 0x000fe20003800200 */
[----:B------:R-:W-:-:S11]  /*57f0*/  VIADD R16, R6, 0x1 ;  /* 0x0000000106107836 */ /* 0x000fd60000000000 */
[----:B------:R-:W-:Y:S01]  /*5800*/  @P0 IADD3 R16, PT, PT, R6, RZ, RZ ;  /* 0x000000ff06100210 */ /* 0x000fe20007ffe0ff */
        /* <DEDUP_REMOVED lines=9> */
.L_x_245:
[----:B------:R-:W-:Y:S01]  /*58a0*/  FMUL.FTZ R27, R14, R15 ;  /* 0x0000000f0e1b7220 */ /* 0x000fe20000410000 */
[----:B------:R-:W-:-:S03]  /*58b0*/  FMUL.FTZ R9, R15, 0.5 ;  /* 0x3f0000000f097820 */ /* 0x000fc60000410000 */
[----:B------:R-:W-:-:S04]  /*58c0*/  FFMA R6, -R27, R27, R14 ;  /* 0x0000001b1b067223 */ /* 0x000fc8000000010e */
[----:B------:R-:W-:-:S07]  /*58d0*/  FFMA R27, R6, R9, R27 ;  /* 0x00000009061b7223 */ /* 0x000fce000000001b */
.L_x_246:
[----:B------:R-:W-:Y:S05]  /*58e0*/  BSYNC.RECONVERGENT B3 ;  /* 0x0000000000037941 */ /* 0x000fea0003800200 */
.L_x_244:
[----:B------:R-:W-:Y:S01]  /*58f0*/  VIADD R13, R13, 0x8 ;  /* 0x000000080d0d7836 */ /* 0x000fe20000000000 */
[----:B------:R-:W-:Y:S01]  /*5900*/  FSETP.GEU.AND P0, PT, R27, 1, PT ;  /* 0x3f8000001b00780b */ /* 0x000fe20003f0e000 */
[----:B------:R-:W-:Y:S01]  /*5910*/  VIADD R4, R4, 0x800 ;  /* 0x0000080004047836 */ /* 0x000fe20000000000 */
[----:B------:R-:W-:Y:S02]  /*5920*/  IADD3 R9, P2, PT, R10, 0x4000, RZ ;  /* 0x000040000a097810 */ /* 0x000fe40007f5e0ff */
[----:B------:R-:W-:Y:S02]  /*5930*/  ISETP.NE.AND P1, PT, R13, RZ, PT ;  /* 0x000000ff0d00720c */ /* 0x000fe40003f25270 */
[----:B------:R-:W-:Y:S02]  /*5940*/  IADD3 R6, PT, PT, R16, 0x1, RZ ;  /* 0x0000000110067810 */ /* 0x000fe40007ffe0ff */
[----:B------:R-:W-:-:S05]  /*5950*/  IADD3.X R10, PT, PT, RZ, R11, RZ, P2, !PT ;  /* 0x0000000bff0a7210 */ /* 0x000fca00017fe4ff */
[----:B------:R-:W-:-:S04]  /*5960*/  @P0 IMAD.MOV R6, RZ, RZ, R16 ;  /* 0x000000ffff060224 */ /* 0x000fc800078e0210 */
[----:B------:R-:W-:Y:S05]  /*5970*/  @P1 BRA `(.L_x_247) ;  /* 0xfffffff400741947 */ /* 0x000fea000383ffff */
.L_x_222:
[----:B------:R-:W-:Y:S05]  /*5980*/  BSYNC.RECONVERGENT B2 ;  /* 0x0000000000027941 */ /* 0x000fea0003800200 */
.L_x_221:
[----:B------:R-:W-:-:S13]  /*5990*/  ISETP.NE.AND P0, PT, R12, RZ, PT ;  /* 0x000000ff0c00720c */ /* 0x000fda0003f05270 */
[----:B------:R-:W-:Y:S05]  /*59a0*/  @!P0 BRA `(.L_x_220) ;  /* 0x00000008008c8947 */ /* 0x000fea0003800000 */
[----:B------:R-:W-:Y:S01]  /*59b0*/  ISETP.GE.U32.AND P0, PT, R12, 0x4, PT ;  /* 0x000000040c00780c */ /* 0x000fe20003f06070 */
[----:B------:R-:W-:-:S12]  /*59c0*/  BSSY.RECONVERGENT B2, `(.L_x_248) ;  /* 0x0000054000027945 */ /* 0x000fd80003800200 */
[----:B------:R-:W-:Y:S05]  /*59d0*/  @!P0 BRA `(.L_x_249) ;  /* 0x0000000400488947 */ /* 0x000fea0003800000 */
[----:B------:R-:W0:Y:S01]  /*59e0*/  LDCU.64 UR10, c[0x0][0x380] ;  /* 0x00007000ff0a77ac */ /* 0x000e220008000a00 */
[----:B------:R-:W-:-:S04]  /*59f0*/  IADD3 R9, P0, PT, R4, R7, RZ ;  /* 0x0000000704097210 */ /* 0x000fc80007f1e0ff */
[----:B------:R-:W-:Y:S02]  /*5a00*/  IADD3.X R12, PT, PT, RZ, R8, RZ, P0, !PT ;  /* 0x00000008ff0c7210 */ /* 0x000fe400007fe4ff */
        /* <DEDUP_REMOVED lines=13> */
.L_x_251:
[----:B------:R-:W-:Y:S01]  /*5ae0*/  FMUL.FTZ R27, R14, R13 ;  /* 0x0000000d0e1b7220 */ /* 0x000fe20000410000 */
[----:B------:R-:W-:-:S03]  /*5af0*/  FMUL.FTZ R9, R13, 0.5 ;  /* 0x3f0000000d097820 */ /* 0x000fc60000410000 */
[----:B------:R-:W-:-:S04]  /*5b00*/  FFMA R12, -R27, R27, R14 ;  /* 0x0000001b1b0c7223 */ /* 0x000fc8000000010e */
[----:B------:R-:W-:-:S07]  /*5b10*/  FFMA R27, R12, R9, R27 ;  /* 0x000000090c1b7223 */ /* 0x000fce000000001b */
.L_x_252:
[----:B------:R-:W-:Y:S05]  /*5b20*/  BSYNC.RECONVERGENT B3 ;  /* 0x0000000000037941 */ /* 0x000fea0003800200 */
.L_x_250:
        /* <DEDUP_REMOVED lines=14> */
.L_x_254:
[----:B------:R-:W-:Y:S01]  /*5c10*/  FMUL.FTZ R27, R14, R13 ;  /* 0x0000000d0e1b7220 */ /* 0x000fe20000410000 */
[----:B------:R-:W-:-:S03]  /*5c20*/  FMUL.FTZ R12, R13, 0.5 ;  /* 0x3f0000000d0c7820 */ /* 0x000fc60000410000 */
[----:B------:R-:W-:-:S04]  /*5c30*/  FFMA R6, -R27, R27, R14 ;  /* 0x0000001b1b067223 */ /* 0x000fc8000000010e */
[----:B------:R-:W-:-:S07]  /*5c40*/  FFMA R27, R6, R12, R27 ;  /* 0x0000000c061b7223 */ /* 0x000fce000000001b */
.L_x_255:
[----:B------:R-:W-:Y:S05]  /*5c50*/  BSYNC.RECONVERGENT B3 ;  /* 0x0000000000037941 */ /* 0x000fea0003800200 */
.L_x_253:
        /* <DEDUP_REMOVED lines=14> */
.L_x_257:
[----:B------:R-:W-:Y:S01]  /*5d40*/  FMUL.FTZ R27, R14, R13 ;  /* 0x0000000d0e1b7220 */ /* 0x000fe20000410000 */
[----:B------:R-:W-:-:S03]  /*5d50*/  FMUL.FTZ R9, R13, 0.5 ;  /* 0x3f0000000d097820 */ /* 0x000fc60000410000 */
[----:B------:R-:W-:-:S04]  /*5d60*/  FFMA R12, -R27, R27, R14 ;  /* 0x0000001b1b0c7223 */ /* 0x000fc8000000010e */
[----:B------:R-:W-:-:S07]  /*5d70*/  FFMA R27, R12, R9, R27 ;  /* 0x000000090c1b7223 */ /* 0x000fce000000001b */
.L_x_258:
[----:B------:R-:W-:Y:S05]  /*5d80*/  BSYNC.RECONVERGENT B3 ;  /* 0x0000000000037941 */ /* 0x000fea0003800200 */
.L_x_256:
        /* <DEDUP_REMOVED lines=14> */
.L_x_260:
[----:B------:R-:W-:Y:S01]  /*5e70*/  FMUL.FTZ R27, R14, R13 ;  /* 0x0000000d0e1b7220 */ /* 0x000fe20000410000 */
[----:B------:R-:W-:-:S03]  /*5e80*/  FMUL.FTZ R10, R13, 0.5 ;  /* 0x3f0000000d0a7820 */ /* 0x000fc60000410000 */
[----:B------:R-:W-:-:S04]  /*5e90*/  FFMA R6, -R27, R27, R14 ;  /* 0x0000001b1b067223 */ /* 0x000fc8000000010e */
[----:B------:R-:W-:-:S07]  /*5ea0*/  FFMA R27, R6, R10, R27 ;  /* 0x0000000a061b7223 */ /* 0x000fce000000001b */
.L_x_261:
[----:B------:R-:W-:Y:S05]  /*5eb0*/  BSYNC.RECONVERGENT B3 ;  /* 0x0000000000037941 */ /* 0x000fea0003800200 */
.L_x_259:
[----:B------:R-:W-:Y:S01]  /*5ec0*/  FSETP.GEU.AND P0, PT, R27, 1, PT ;  /* 0x3f8000001b00780b */ /* 0x000fe20003f0e000 */
[----:B------:R-:W-:Y:S01]  /*5ed0*/  VIADD R6, R9, 0x1 ;  /* 0x0000000109067836 */ /* 0x000fe20000000000 */
[----:B------:R-:W-:-:S11]  /*5ee0*/  IADD3 R4, PT, PT, R4, 0x400, RZ ;  /* 0x0000040004047810 */ /* 0x000fd60007ffe0ff */
[----:B------:R-:W-:-:S07]  /*5ef0*/  @P0 IMAD.MOV R6, RZ, RZ, R9 ;  /* 0x000000ffff060224 */ /* 0x000fce00078e0209 */
.L_x_249:
[----:B------:R-:W-:Y:S05]  /*5f00*/  BSYNC.RECONVERGENT B2 ;  /* 0x0000000000027941 */ /* 0x000fea0003800200 */
.L_x_248:
[----:B------:R-:W-:-:S13]  /*5f10*/  LOP3.LUT P0, R3, R3, 0x3, RZ, 0xc0, !PT ;  /* 0x0000000303037812 */ /* 0x000fda000780c0ff */
[----:B------:R-:W-:Y:S05]  /*5f20*/  @!P0 BRA `(.L_x_220) ;  /* 0x00000004002c8947 */ /* 0x000fea0003800000 */
[----:B------:R-:W-:Y:S01]  /*5f30*/  ISETP.NE.AND P0, PT, R3, 0x1, PT ;  /* 0x000000010300780c */ /* 0x000fe20003f05270 */
        /* <DEDUP_REMOVED lines=18> */
.L_x_265:
[----:B------:R-:W-:Y:S01]  /*6060*/  FMUL.FTZ R27, R14, R9 ;  /* 0x000000090e1b7220 */ /* 0x000fe20000410000 */
[----:B------:R-:W-:-:S03]  /*6070*/  FMUL.FTZ R3, R9, 0.5 ;  /* 0x3f00000009037820 */ /* 0x000fc60000410000 */
[----:B------:R-:W-:-:S04]  /*6080*/  FFMA R12, -R27, R27, R14 ;  /* 0x0000001b1b0c7223 */ /* 0x000fc8000000010e */
[----:B------:R-:W-:-:S07]  /*6090*/  FFMA R27, R12, R3, R27 ;  /* 0x000000030c1b7223 */ /* 0x000fce000000001b */
.L_x_266:
[----:B------:R-:W-:Y:S05]  /*60a0*/  BSYNC.RECONVERGENT B3 ;  /* 0x0000000000037941 */ /* 0x000fea0003800200 */
.L_x_264:
        /* <DEDUP_REMOVED lines=14> */
.L_x_268:
[----:B------:R-:W-:Y:S01]  /*6190*/  FMUL.FTZ R27, R14, R9 ;  /* 0x000000090e1b7220 */ /* 0x000fe20000410000 */
[----:B------:R-:W-:-:S03]  /*61a0*/  FMUL.FTZ R9, R9, 0.5 ;  /* 0x3f00000009097820 */ /* 0x000fc60000410000 */
[----:B------:R-:W-:-:S04]  /*61b0*/  FFMA R6, -R27, R27, R14 ;  /* 0x0000001b1b067223 */ /* 0x000fc8000000010e */
[----:B------:R-:W-:-:S07]  /*61c0*/  FFMA R27, R6, R9, R27 ;  /* 0x00000009061b7223 */ /* 0x000fce000000001b */
.L_x_269:
[----:B------:R-:W-:Y:S05]  /*61d0*/  BSYNC.RECONVERGENT B3 ;  /* 0x0000000000037941 */ /* 0x000fea0003800200 */
.L_x_267:
[----:B------:R-:W-:Y:S01]  /*61e0*/  FSETP.GEU.AND P0, PT, R27, 1, PT ;  /* 0x3f8000001b00780b */ /* 0x000fe20003f0e000 */
[----:B------:R-:W-:Y:S01]  /*61f0*/  VIADD R6, R3, 0x1 ;  /* 0x0000000103067836 */ /* 0x000fe20000000000 */
[----:B------:R-:W-:-:S11]  /*6200*/  IADD3 R4, PT, PT, R4, 0x200, RZ ;  /* 0x0000020004047810 */ /* 0x000fd60007ffe0ff */
[----:B------:R-:W-:-:S07]  /*6210*/  @P0 IMAD.MOV R6, RZ, RZ, R3 ;  /* 0x000000ffff060224 */ /* 0x000fce00078e0203 */
.L_x_263:
[----:B------:R-:W-:Y:S05]  /*6220*/  BSYNC.RECONVERGENT B2 ;  /* 0x0000000000027941 */ /* 0x000fea0003800200 */
.L_x_262:
[----:B------:R-:W-:-:S13]  /*6230*/  LOP3.LUT P0, RZ, R5, 0x100, RZ, 0xc0, !PT ;  /* 0x0000010005ff7812 */ /* 0x000fda000780c0ff */
[----:B------:R-:W-:Y:S05]  /*6240*/  @P0 BRA `(.L_x_220) ;  /* 0x0000000000640947 */ /* 0x000fea0003800000 */
[----:B------:R-:W0:Y:S01]  /*6250*/  LDCU.64 UR10, c[0x0][0x380] ;  /* 0x00007000ff0a77ac */ /* 0x000e220008000a00 */
[----:B------:R-:W-:-:S04]  /*6260*/  IADD3 R7, P0, PT, R4, R7, RZ ;  /* 0x0000000704077210 */ /* 0x000fc80007f1e0ff */
[----:B------:R-:W-:Y:S02]  /*6270*/  IADD3.X R8, PT, PT, RZ, R8, RZ, P0, !PT ;  /* 0x00000008ff087210 */ /* 0x000fe400007fe4ff */
        /* <DEDUP_REMOVED lines=13> */
.L_x_271:
[----:B------:R-:W-:Y:S01]  /*6350*/  FMUL.FTZ R27, R14, R7 ;  /* 0x000000070e1b7220 */ /* 0x000fe20000410000 */
[----:B------:R-:W-:-:S03]  /*6360*/  FMUL.FTZ R3, R7, 0.5 ;  /* 0x3f00000007037820 */ /* 0x000fc60000410000 */
[----:B------:R-:W-:-:S04]  /*6370*/  FFMA R4, -R27, R27, R14 ;  /* 0x0000001b1b047223 */ /* 0x000fc8000000010e */
[----:B------:R-:W-:-:S07]  /*6380*/  FFMA R27, R4, R3, R27 ;  /* 0x00000003041b7223 */ /* 0x000fce000000001b */
.L_x_272:
[----:B------:R-:W-:Y:S05]  /*6390*/  BSYNC.RECONVERGENT B2 ;  /* 0x0000000000027941 */ /* 0x000fea0003800200 */
.L_x_270:
[----:B------:R-:W-:Y:S02]  /*63a0*/  FSETP.GEU.AND P0, PT, R27, 1, PT ;  /* 0x3f8000001b00780b */ /* 0x000fe40003f0e000 */
[----:B------:R-:W-:-:S11]  /*63b0*/  IADD3 R3, PT, PT, R6, 0x1, RZ ;  /* 0x0000000106037810 */ /* 0x000fd60007ffe0ff */
[----:B------:R-:W-:-:S05]  /*63c0*/  @P0 IMAD.MOV R3, RZ, RZ, R6 ;  /* 0x000000ffff030224 */ /* 0x000fca00078e0206 */
[----:B------:R-:W-:-:S07]  /*63d0*/  MOV R6, R3 ;  /* 0x0000000300067202 */ /* 0x000fce0000000f00 */
.L_x_220:
[----:B------:R-:W-:Y:S05]  /*63e0*/  BSYNC.RECONVERGENT B1 ;  /* 0x0000000000017941 */ /* 0x000fea0003800200 */
.L_x_168:
        /* <DEDUP_REMOVED lines=11> */
[----:B------:R-:W-:Y:S02]  /*64a0*/  ISETP.GT.AND P0, PT, R9, 0x1b, PT ;  /* 0x0000001b0900780c */ /* 0x000fe40003f04270 */
[----:B------:R-:W-:-:S05]  /*64b0*/  IADD3 R4, PT, PT, R3, R4, RZ ;  /* 0x0000000403047210 */ /* 0x000fca0007ffe0ff */
        /* <DEDUP_REMOVED lines=14> */
[----:B------:R-:W-:Y:S02]  /*65a0*/  ISETP.NE.AND P0, PT, R2, RZ, PT ;  /* 0x000000ff0200720c */ /* 0x000fe40003f05270 */
[----:B------:R-:W-:-:S05]  /*65b0*/  IADD3 R3, PT, PT, R6, R3, RZ ;  /* 0x0000000306037210 */ /* 0x000fca0007ffe0ff */
[----:B------:R0:W-:Y:S01]  /*65c0*/  @!P1 STS [R4+0x8], R3 ;  /* 0x0000080304009388 */ /* 0x0001e20000000800 */
[----:B------:R-:W-:Y:S06]  /*65d0*/  BAR.SYNC.DEFER_BLOCKING 0x0 ;  /* 0x0000000000007b1d */ /* 0x000fec0000010000 */
[----:B------:R-:W-:Y:S05]  /*65e0*/  @P0 BRA `(.L_x_119) ;  /* 0x0000000000280947 */ /* 0x000fea0003800000 */
[----:B------:R-:W1:Y:S01]  /*65f0*/  S2UR UR5, SR_CgaCtaId ;  /* 0x00000000000579c3 */ /* 0x000e620000008800 */
[----:B------:R-:W-:Y:S02]  /*6600*/  UMOV UR4, 0x400 ;  /* 0x0000040000047882 */ /* 0x000fe40000000000 */
[----:B-1----:R-:W-:-:S09]  /*6610*/  ULEA UR4, UR5, UR4, 0x18 ;  /* 0x0000000405047291 */ /* 0x002fd2000f8ec0ff */
[----:B------:R-:W-:Y:S04]  /*6620*/  LDS R2, [UR4+0xc] ;  /* 0x00000c04ff027984 */ /* 0x000fe80008000800 */
[----:B0-----:R-:W0:Y:S04]  /*6630*/  LDS.128 R4, [UR4+0x10] ;  /* 0x00001004ff047984 */ /* 0x001e280008000c00 */
[----:B------:R-:W1:Y:S01]  /*6640*/  LDS.64 R8, [UR4+0x20] ;  /* 0x00002004ff087984 */ /* 0x000e620008000a00 */
[----:B0-----:R-:W-:-:S04]  /*6650*/  IADD3 R2, PT, PT, R4, R2, R3 ;  /* 0x0000000204027210 */ /* 0x001fc80007ffe003 */
[----:B------:R-:W-:-:S04]  /*6660*/  IADD3 R2, PT, PT, R6, R2, R5 ;  /* 0x0000000206027210 */ /* 0x000fc80007ffe005 */
[----:B-1----:R-:W-:-:S05]  /*6670*/  IADD3 R2, PT, PT, R8, R2, R7 ;  /* 0x0000000208027210 */ /* 0x002fca0007ffe007 */
[----:B------:R-:W-:-:S07]  /*6680*/  IMAD.IADD R3, R2, 0x1, R9 ;  /* 0x0000000102037824 */ /* 0x000fce00078e0209 */
.L_x_119:
[----:B------:R-:W-:Y:S05]  /*6690*/  BSYNC.RECONVERGENT B0 ;  /* 0x0000000000007941 */ /* 0x000fea0003800200 */
.L_x_57:
[----:B------:R-:W-:Y:S05]  /*66a0*/  @P0 EXIT ;  /* 0x000000000000094d */ /* 0x000fea0003800000 */
[----:B0-----:R-:W0:Y:S02]  /*66b0*/  LDC.64 R4, c[0x0][0x388] ;  /* 0x0000e200ff047b82 */ /* 0x001e240000000a00 */
[----:B0-----:R-:W-:-:S05]  /*66c0*/  IMAD.WIDE.U32 R4, R0, 0x4, R4 ;  /* 0x0000000400047825 */ /* 0x001fca00078e0004 */
[----:B------:R-:W-:Y:S01]  /*66d0*/  STG.E desc[UR8][R4.64], R3 ;  /* 0x0000000304007986 */ /* 0x000fe2000c101908 */
[----:B------:R-:W-:Y:S05]  /*66e0*/  EXIT ;  /* 0x000000000000794d */ /* 0x000fea0003800000 */
        .weak           $__internal_0_$__cuda_sm20_sqrt_rn_f32_slowpath
        .type           $__internal_0_$__cuda_sm20_sqrt_rn_f32_slowpath,@function
        .size           $__internal_0_$__cuda_sm20_sqrt_rn_f32_slowpath,(.L_x_996 - $__internal_0_$__cuda_sm20_sqrt_rn_f32_slowpath)
$__internal_0_$__cuda_sm20_sqrt_rn_f32_slowpath:
[----:B------:R-:W-:-:S13]  /*66f0*/  LOP3.LUT P6, RZ, R14, 0x7fffffff, RZ, 0xc0, !PT ;  /* 0x7fffffff0eff7812 */ /* 0x000fda00078cc0ff */
[----:B------:R-:W-:Y:S01]  /*6700*/  @!P6 MOV R27, R14 ;  /* 0x0000000e001be202 */ /* 0x000fe20000000f00 */
[----:B------:R-:W-:Y:S06]  /*6710*/  @!P6 BRA `(.L_x_273) ;  /* 0x000000000040e947 */ /* 0x000fec0003800000 */
[----:B------:R-:W-:-:S13]  /*6720*/  FSETP.GEU.FTZ.AND P6, PT, R14, RZ, PT ;  /* 0x000000ff0e00720b */ /* 0x000fda0003fde000 */
[----:B------:R-:W-:Y:S01]  /*6730*/  @!P6 IMAD.MOV.U32 R27, RZ, RZ, 0x7fffffff ;  /* 0x7fffffffff1be424 */ /* 0x000fe200078e00ff */
[----:B------:R-:W-:Y:S06]  /*6740*/  @!P6 BRA `(.L_x_273) ;  /* 0x000000000034e947 */ /* 0x000fec0003800000 */
[----:B------:R-:W-:-:S13]  /*6750*/  FSETP.GTU.FTZ.AND P6, PT, |R14|, +INF , PT ;  /* 0x7f8000000e00780b */ /* 0x000fda0003fdc200 */
[----:B------:R-:W-:Y:S01]  /*6760*/  @P6 FADD.FTZ R27, R14, 1 ;  /* 0x3f8000000e1b6421 */ /* 0x000fe20000010000 */
[----:B------:R-:W-:Y:S06]  /*6770*/  @P6 BRA `(.L_x_273) ;  /* 0x0000000000286947 */ /* 0x000fec0003800000 */
[----:B------:R-:W-:-:S13]  /*6780*/  FSETP.NEU.FTZ.AND P6, PT, |R14|, +INF , PT ;  /* 0x7f8000000e00780b */ /* 0x000fda0003fdd200 */
[----:B------:R-:W-:-:S04]  /*6790*/  @P6 FFMA R15, R14, 1.84467440737095516160e+19, RZ ;  /* 0x5f8000000e0f6823 */ /* 0x000fc800000000ff */
[----:B------:R-:W0:Y:S02]  /*67a0*/  @P6 MUFU.RSQ R29, R15 ;  /* 0x0000000f001d6308 */ /* 0x000e240000001400 */
[----:B0-----:R-:W-:Y:S01]  /*67b0*/  @P6 FMUL.FTZ R28, R15, R29 ;  /* 0x0000001d0f1c6220 */ /* 0x001fe20000410000 */
[----:B------:R-:W-:-:S03]  /*67c0*/  @P6 FMUL.FTZ R29, R29, 0.5 ;  /* 0x3f0000001d1d6820 */ /* 0x000fc60000410000 */
[----:B------:R-:W-:-:S04]  /*67d0*/  @P6 FADD.FTZ R27, -R28, -RZ ;  /* 0x800000ff1c1b6221 */ /* 0x000fc80000010100 */
[----:B------:R-:W-:Y:S01]  /*67e0*/  @P6 FFMA R15, R28, R27, R15 ;  /* 0x0000001b1c0f6223 */ /* 0x000fe2000000000f */
[----:B------:R-:W-:-:S03]  /*67f0*/  @!P6 MOV R27, R14 ;  /* 0x0000000e001be202 */ /* 0x000fc60000000f00 */
[----:B------:R-:W-:-:S04]  /*6800*/  @P6 FFMA R29, R15, R29, R28 ;  /* 0x0000001d0f1d6223 */ /* 0x000fc8000000001c */
[----:B------:R-:W-:-:S07]  /*6810*/  @P6 FMUL.FTZ R27, R29, 2.3283064365386962891e-10 ;  /* 0x2f8000001d1b6820 */ /* 0x000fce0000410000 */
.L_x_273:
[----:B------:R-:W-:Y:S02]  /*6820*/  HFMA2 R15, -RZ, RZ, 0, 0 ;  /* 0x00000000ff0f7431 */ /* 0x000fe400000001ff */
[----:B------:R-:W-:-:S04]  /*6830*/  IMAD.MOV.U32 R14, RZ, RZ, R26 ;  /* 0x000000ffff0e7224 */ /* 0x000fc800078e001a */
[----:B------:R-:W-:Y:S05]  /*6840*/  RET.REL.NODEC R14 `(_ZN3cub18CUB_300001_SM_10006detail6reduce18DeviceReduceKernelINS2_10policy_hubIjyN4cuda3std3__44plusIjEEE10Policy1000EN6thrust24THRUST_300001_SM_1000_NS6detail15normal_iteratorINSD_10device_ptrI6float2EEEEyS9_j14isInsideCircleEEvT0_PT3_T1_NS0_13GridEvenShareISO_EET2_T4_) ;  /* 0xffffff940eec7950 */ /* 0x000fea0003c3ffff */
.L_x_274:
        /* <DEDUP_REMOVED lines=11> */
.L_x_996:


//--------------------- .text._ZN3cub18CUB_300001_SM_10006detail6reduce28DeviceReduceSingleTileKernelINS2_10policy_hubIjyN4cuda3std3__44plusIjEEE10Policy1000EN6thrust24THRUST_300001_SM_1000_NS6detail15normal_iteratorINSD_10device_ptrI6float2EEEEPiyS9_ij14isInsideCircleEEvT0_T1_T2_T3_T4_T6_ --------------------------
	.section	.text._ZN3cub18CUB_300001_SM_10006detail6reduce28DeviceReduceSingleTileKernelINS2_10policy_hubIjyN4cuda3std3__44plusIjEEE10Policy1000EN6thrust24THRUST_300001_SM_1000_NS6detail15normal_iteratorINSD_10device_ptrI6float2EEEEPiyS9_ij14isInsideCircleEEvT0_T1_T2_T3_T4_T6_,"ax",@progbits
	.align	128
        .global         _ZN3cub18CUB_300001_SM_10006detail6reduce28DeviceReduceSingleTileKernelINS2_10policy_hubIjyN4cuda3std3__44plusIjEEE10Policy1000EN6thrust24THRUST_300001_SM_1000_NS6detail15normal_iteratorINSD_10device_ptrI6float2EEEEPiyS9_ij14isInsideCircleEEvT0_T1_T2_T3_T4_T6_
        .type           _ZN3cub18CUB_300001_SM_10006detail6reduce28DeviceReduceSingleTileKernelINS2_10policy_hubIjyN4cuda3std3__44plusIjEEE10Policy1000EN6thrust24THRUST_300001_SM_1000_NS6detail15normal_iteratorINSD_10device_ptrI6float2EEEEPiyS9_ij14isInsideCircleEEvT0_T1_T2_T3_T4_T6_,@function
        .size           _ZN3cub18CUB_300001_SM_10006detail6reduce28DeviceReduceSingleTileKernelINS2_10policy_hubIjyN4cuda3std3__44plusIjEEE10Policy1000EN6thrust24THRUST_300001_SM_1000_NS6detail15normal_iteratorINSD_10device_ptrI6float2EEEEPiyS9_ij14isInsideCircleEEvT0_T1_T2_T3_T4_T6_,(.L_x_997 - _ZN3cub18CUB_300001_SM_10006detail6reduce28DeviceReduceSingleTileKernelINS2_10policy_hubIjyN4cuda3std3__44plusIjEEE10Policy1000EN6thrust24THRUST_300001_SM_1000_NS6detail15normal_iteratorINSD_10device_ptrI6float2EEEEPiyS9_ij14isInsideCircleEEvT0_T1_T2_T3_T4_T6_)
        .other          _ZN3cub18CUB_300001_SM_10006detail6reduce28DeviceReduceSingleTileKernelINS2_10policy_hubIjyN4cuda3std3__44plusIjEEE10Policy1000EN6thrust24THRUST_300001_SM_1000_NS6detail15normal_iteratorINSD_10device_ptrI6float2EEEEPiyS9_ij14isInsideCircleEEvT0_T1_T2_T3_T4_T6_,@"STO_CUDA_ENTRY STV_DEFAULT"
_ZN3cub18CUB_300001_SM_10006detail6reduce28DeviceReduceSingleTileKernelINS2_10policy_hubIjyN4cuda3std3__44plusIjEEE10Policy1000EN6thrust24THRUST_300001_SM_1000_NS6detail15normal_iteratorINSD_10device_ptrI6float2EEEEPiyS9_ij14isInsideCircleEEvT0_T1_T2_T3_T4_T6_:
.text._ZN3cub18CUB_300001_SM_10006detail6reduce28DeviceReduceSingleTileKernelINS2_10policy_hubIjyN4cuda3std3__44plusIjEEE10Policy1000EN6thrust24THRUST_300001_SM_1000_NS6detail15normal_iteratorINSD_10device_ptrI6float2EEEEPiyS9_ij14isInsideCircleEEvT0_T1_T2_T3_T4_T6_:
[----:B------:R-:W-:Y:S01]  /*0000*/  LDC R1, c[0x0][0x37c] ;  /* 0x0000df00ff017b82 */ /* 0x000fe20000000800 */
[----:B------:R-:W0:Y:S01]  /*0010*/  LDCU.64 UR4, c[0x0][0x390] ;  /* 0x00007200ff0477ac */ /* 0x000e220008000a00 */
[----:B------:R-:W1:Y:S01]  /*0020*/  LDCU.64 UR6, c[0x0][0x358] ;  /* 0x00006b00ff0677ac */ /* 0x000e620008000a00 */
[----:B0-----:R-:W-:-:S04]  /*0030*/  UISETP.NE.U32.AND UP0, UPT, UR4, URZ, UPT ;  /* 0x000000ff0400728c */ /* 0x001fc8000bf05070 */
[----:B------:R-:W-:-:S09]  /*0040*/  UISETP.NE.AND.EX UP0, UPT, UR5, URZ, UPT, UP0 ;  /* 0x000000ff0500728c */ /* 0x000fd2000bf05300 */
[----:B-1----:R-:W-:Y:S05]  /*0050*/  BRA.U UP0, `(.L_x_275) ;  /* 0x00000001001c7547 */ /* 0x002fea000b800000 */
[----:B------:R-:W0:Y:S02]  /*0060*/  S2R R0, SR_TID.X ;  /* 0x0000000000007919 */ /* 0x000e240000002100 */
[----:B0-----:R-:W-:-:S13]  /*0070*/  ISETP.NE.AND P0, PT, R0, RZ, PT ;  /* 0x000000ff0000720c */ /* 0x001fda0003f05270 */
[----:B------:R-:W-:Y:S05]  /*0080*/  @P0 EXIT ;  /* 0x000000000000094d */ /* 0x000fea0003800000 */
[----:B------:R-:W0:Y:S08]  /*0090*/  LDC R5, c[0x0][0x39c] ;  /* 0x0000e700ff057b82 */ /* 0x000e300000000800 */
[----:B------:R-:W0:Y:S02]  /*00a0*/  LDC.64 R2, c[0x0][0x388] ;  /* 0x0000e200ff027b82 */ /* 0x000e240000000a00 */
[----:B0-----:R-:W-:Y:S01]  /*00b0*/  STG.E desc[UR6][R2.64], R5 ;  /* 0x0000000502007986 */ /* 0x001fe2000c101906 */
[----:B------:R-:W-:Y:S05]  /*00c0*/  EXIT ;  /* 0x000000000000794d */ /* 0x000fea0003800000 */
.L_x_275:
[----:B------:R-:W-:Y:S01]  /*00d0*/  UISETP.GT.U32.AND UP0, UPT, UR4, 0xfff, UPT ;  /* 0x00000fff0400788c */ /* 0x000fe2000bf04070 */
[----:B------:R-:W-:Y:S03]  /*00e0*/  BSSY.RECONVERGENT B0, `(.L_x_276) ;  /* 0x0000634000007945 */ /* 0x000fe60003800200 */
[----:B------:R-:W-:-:S09]  /*00f0*/  UISETP.GT.U32.AND.EX UP0, UPT, UR5, URZ, UPT, UP0 ;  /* 0x000000ff0500728c */ /* 0x000fd2000bf04100 */
[----:B------:R-:W-:Y:S05]  /*0100*/  BRA.U UP0, `(.L_x_277) ;  /* 0x0000001d00887547 */ /* 0x000fea000b800000 */
[----:B------:R-:W0:Y:S01]  /*0110*/  S2R R5, SR_TID.X ;  /* 0x0000000000057919 */ /* 0x000e220000002100 */
[----:B------:R-:W-:Y:S01]  /*0120*/  BSSY.RECONVERGENT B1, `(.L_x_278) ;  /* 0x000001a000017945 */ /* 0x000fe20003800200 */
[----:B------:R-:W-:Y:S01]  /*0130*/  IMAD.MOV.U32 R7, RZ, RZ, RZ ;  /* 0x000000ffff077224 */ /* 0x000fe200078e00ff */
[----:B0-----:R-:W-:Y:S01]  /*0140*/  ISETP.GE.U32.AND P0, PT, R5, UR4, PT ;  /* 0x0000000405007c0c */ /* 0x001fe2000bf06070 */
[----:B------:R-:W-:-:S12]  /*0150*/  IMAD.MOV.U32 R4, RZ, RZ, R5 ;  /* 0x000000ffff047224 */ /* 0x000fd800078e0005 */
[----:B------:R-:W-:Y:S05]  /*0160*/  @P0 BRA `(.L_x_279) ;  /* 0x0000000000540947 */ /* 0x000fea0003800000 */
[----:B------:R-:W0:Y:S02]  /*0170*/  LDC.64 R2, c[0x0][0x380] ;  /* 0x0000e000ff027b82 */ /* 0x000e240000000a00 */
        /* <DEDUP_REMOVED lines=10> */
[----:B------:R-:W-:Y:S05]  /*0220*/  CALL.REL.NOINC `($__internal_1_$__cuda_sm20_sqrt_rn_f32_slowpath) ;  /* 0x0000006000987944 */ /* 0x000fea0003c00000 */
[----:B------:R-:W-:Y:S05]  /*0230*/  BRA `(.L_x_282) ;  /* 0x0000000000107947 */ /* 0x000fea0003800000 */
.L_x_281:
[----:B------:R-:W-:Y:S01]  /*0240*/  FMUL.FTZ R21, R16, R7 ;  /* 0x0000000710157220 */ /* 0x000fe20000410000 */
[----:B------:R-:W-:-:S03]  /*0250*/  FMUL.FTZ R7, R7, 0.5 ;  /* 0x3f00000007077820 */ /* 0x000fc60000410000 */
[----:B------:R-:W-:-:S04]  /*0260*/  FFMA R16, -R21, R21, R16 ;  /* 0x0000001515107223 */ /* 0x000fc80000000110 */
[----:B------:R-:W-:-:S07]  /*0270*/  FFMA R21, R16, R7, R21 ;  /* 0x0000000710157223 */ /* 0x000fce0000000015 */
.L_x_282:
[----:B------:R-:W-:Y:S05]  /*0280*/  BSYNC.RECONVERGENT B2 ;  /* 0x0000000000027941 */ /* 0x000fea0003800200 */
.L_x_280:
[----:B------:R-:W-:Y:S01]  /*0290*/  FSETP.GEU.AND P0, PT, R21, 1, PT ;  /* 0x3f8000001500780b */ /* 0x000fe20003f0e000 */
[----:B------:R-:W-:-:S03]  /*02a0*/  VIADD R4, R5, 0x100 ;  /* 0x0000010005047836 */ /* 0x000fc60000000000 */
[----:B------:R-:W-:-:S09]  /*02b0*/  SEL R7, RZ, 0x1, P0 ;  /* 0x00000001ff077807 */ /* 0x000fd20000000000 */
.L_x_279:
[----:B------:R-:W-:Y:S05]  /*02c0*/  BSYNC.RECONVERGENT B1 ;  /* 0x0000000000017941 */ /* 0x000fea0003800200 */
.L_x_278:
[----:B------:R-:W0:Y:S01]  /*02d0*/  LDCU UR4, c[0x0][0x390] ;  /* 0x00007200ff0477ac */ /* 0x000e220008000800 */
[----:B------:R-:W-:Y:S01]  /*02e0*/  BSSY.RECONVERGENT B1, `(.L_x_283) ;  /* 0x000014b000017945 */ /* 0x000fe20003800200 */
[----:B0-----:R-:W-:-:S13]  /*02f0*/  ISETP.GE.U32.AND P0, PT, R4, UR4, PT ;  /* 0x0000000404007c0c */ /* 0x001fda000bf06070 */
[----:B------:R-:W-:Y:S05]  /*0300*/  @P0 BRA `(.L_x_284) ;  /* 0x0000001400200947 */ /* 0x000fea0003800000 */
[----:B------:R-:W-:Y:S01]  /*0310*/  LOP3.LUT R0, RZ, R4, RZ, 0x33, !PT ;  /* 0x00000004ff007212 */ /* 0x000fe200078e33ff */
[----:B------:R-:W-:Y:S04]  /*0320*/  BSSY.RECONVERGENT B2, `(.L_x_285) ;  /* 0x00000aa000027945 */ /* 0x000fe80003800200 */
[----:B------:R-:W-:-:S05]  /*0330*/  VIADD R0, R0, UR4 ;  /* 0x0000000400007c36 */ /* 0x000fca0008000000 */
[C---:B------:R-:W-:Y:S02]  /*0340*/  ISETP.GE.U32.AND P0, PT, R0.reuse, 0x700, PT ;  /* 0x000007000000780c */ /* 0x040fe40003f06070 */
[----:B------:R-:W-:-:S04]  /*0350*/  LEA.HI R6, R0, 0x1, RZ, 0x18 ;  /* 0x0000000100067811 */ /* 0x000fc800078fc0ff */
[----:B------:R-:W-:-:S07]  /*0360*/  LOP3.LUT R10, R6, 0x7, RZ, 0xc0, !PT ;  /* 0x00000007060a7812 */ /* 0x000fce00078ec0ff */
[----:B------:R-:W-:Y:S05]  /*0370*/  @!P0 BRA `(.L_x_286) ;  /* 0x0000000800908947 */ /* 0x000fea0003800000 */
[----:B------:R-:W0:Y:S01]  /*0380*/  LDC.64 R2, c[0x0][0x380] ;  /* 0x0000e000ff027b82 */ /* 0x000e220000000a00 */
[----:B------:R-:W-:-:S04]  /*0390*/  LOP3.LUT R8, R6, 0x1fffff8, RZ, 0xc0, !PT ;  /* 0x01fffff806087812 */ /* 0x000fc800078ec0ff */
[----:B------:R-:W-:Y:S01]  /*03a0*/  IADD3 R8, PT, PT, -R8, RZ, RZ ;  /* 0x000000ff08087210 */ /* 0x000fe20007ffe1ff */
[----:B0-----:R-:W-:-:S03]  /*03b0*/  IMAD.WIDE.U32 R2, R4, 0x8, R2 ;  /* 0x0000000804027825 */ /* 0x001fc600078e0002 */
[----:B------:R-:W-:-:S05]  /*03c0*/  IADD3 R2, P0, PT, R2, 0x2000, RZ ;  /* 0x0000200002027810 */ /* 0x000fca0007f1e0ff */
[----:B------:R-:W-:-:S08]  /*03d0*/  IMAD.X R3, RZ, RZ, R3, P0 ;  /* 0x000000ffff037224 */ /* 0x000fd000000e0603 */
.L_x_311:
        /* <DEDUP_REMOVED lines=9> */
[----:B------:R-:W-:Y:S05]  /*0470*/  CALL.REL.NOINC `($__internal_1_$__cuda_sm20_sqrt_rn_f32_slowpath) ;  /* 0x0000006000047944 */ /* 0x000fea0003c00000 */
[----:B------:R-:W-:Y:S05]  /*0480*/  BRA `(.L_x_289) ;  /* 0x0000000000107947 */ /* 0x000fea0003800000 */
.L_x_288:
[----:B------:R-:W-:Y:S01]  /*0490*/  FMUL.FTZ R21, R16, R11 ;  /* 0x0000000b10157220 */ /* 0x000fe20000410000 */
[----:B------:R-:W-:-:S03]  /*04a0*/  FMUL.FTZ R9, R11, 0.5 ;  /* 0x3f0000000b097820 */ /* 0x000fc60000410000 */
[----:B------:R-:W-:-:S04]  /*04b0*/  FFMA R12, -R21, R21, R16 ;  /* 0x00000015150c7223 */ /* 0x000fc80000000110 */
[----:B------:R-:W-:-:S07]  /*04c0*/  FFMA R21, R12, R9, R21 ;  /* 0x000000090c157223 */ /* 0x000fce0000000015 */
.L_x_289:
[----:B------:R-:W-:Y:S05]  /*04d0*/  BSYNC.RECONVERGENT B3 ;  /* 0x0000000000037941 */ /* 0x000fea0003800200 */
.L_x_287:
        /* <DEDUP_REMOVED lines=12> */
[----:B------:R-:W-:Y:S05]  /*05a0*/  CALL.REL.NOINC `($__internal_1_$__cuda_sm20_sqrt_rn_f32_slowpath) ;  /* 0x0000005c00b87944 */ /* 0x000fea0003c00000 */
[----:B------:R-:W-:Y:S05]  /*05b0*/  BRA `(.L_x_292) ;  /* 0x0000000000107947 */ /* 0x000fea0003800000 */
.L_x_291:
[----:B------:R-:W-:Y:S01]  /*05c0*/  FMUL.FTZ R21, R16, R11 ;  /* 0x0000000b10157220 */ /* 0x000fe20000410000 */
[----:B------:R-:W-:-:S03]  /*05d0*/  FMUL.FTZ R7, R11, 0.5 ;  /* 0x3f0000000b077820 */ /* 0x000fc60000410000 */
[----:B------:R-:W-:-:S04]  /*05e0*/  FFMA R12, -R21, R21, R16 ;  /* 0x00000015150c7223 */ /* 0x000fc80000000110 */
[----:B------:R-:W-:-:S07]  /*05f0*/  FFMA R21, R12, R7, R21 ;  /* 0x000000070c157223 */ /* 0x000fce0000000015 */
.L_x_292:
[----:B------:R-:W-:Y:S05]  /*0600*/  BSYNC.RECONVERGENT B3 ;  /* 0x0000000000037941 */ /* 0x000fea0003800200 */
.L_x_290:
        /* <DEDUP_REMOVED lines=14> */
.L_x_294:
[----:B------:R-:W-:Y:S01]  /*06f0*/  FMUL.FTZ R21, R16, R11 ;  /* 0x0000000b10157220 */ /* 0x000fe20000410000 */
[----:B------:R-:W-:-:S03]  /*0700*/  FMUL.FTZ R9, R11, 0.5 ;  /* 0x3f0000000b097820 */ /* 0x000fc60000410000 */
[----:B------:R-:W-:-:S04]  /*0710*/  FFMA R12, -R21, R21, R16 ;  /* 0x00000015150c7223 */ /* 0x000fc80000000110 */
[----:B------:R-:W-:-:S07]  /*0720*/  FFMA R21, R12, R9, R21 ;  /* 0x000000090c157223 */ /* 0x000fce0000000015 */
.L_x_295:
[----:B------:R-:W-:Y:S05]  /*0730*/  BSYNC.RECONVERGENT B3 ;  /* 0x0000000000037941 */ /* 0x000fea0003800200 */
.L_x_293:
        /* <DEDUP_REMOVED lines=14> */
.L_x_297:
[----:B------:R-:W-:Y:S01]  /*0820*/  FMUL.FTZ R21, R16, R11 ;  /* 0x0000000b10157220 */ /* 0x000fe20000410000 */
[----:B------:R-:W-:-:S03]  /*0830*/  FMUL.FTZ R7, R11, 0.5 ;  /* 0x3f0000000b077820 */ /* 0x000fc60000410000 */
[----:B------:R-:W-:-:S04]  /*0840*/  FFMA R12, -R21, R21, R16 ;  /* 0x00000015150c7223 */ /* 0x000fc80000000110 */
[----:B------:R-:W-:-:S07]  /*0850*/  FFMA R21, R12, R7, R21 ;  /* 0x000000070c157223 */ /* 0x000fce0000000015 */
.L_x_298:
[----:B------:R-:W-:Y:S05]  /*0860*/  BSYNC.RECONVERGENT B3 ;  /* 0x0000000000037941 */ /* 0x000fea0003800200 */
.L_x_296:
        /* <DEDUP_REMOVED lines=12> */
[----:B------:R-:W-:Y:S05]  /*0930*/  CALL.REL.NOINC `($__internal_1_$__cuda_sm20_sqrt_rn_f32_slowpath) ;  /* 0x0000005800d47944 */ /* 0x000fea0003c00000 */
[----:B------:R-:W-:Y:S05]  /*0940*/  BRA `(.L_x_301) ;  /* 0x0000000000107947 */ /* 0x000fea0003800000 */
.L_x_300:
[----:B------:R-:W-:Y:S01]  /*0950*/  FMUL.FTZ R21, R16, R11 ;  /* 0x0000000b10157220 */ /* 0x000fe20000410000 */
[----:B------:R-:W-:-:S03]  /*0960*/  FMUL.FTZ R9, R11, 0.5 ;  /* 0x3f0000000b097820 */ /* 0x000fc60000410000 */
[----:B------:R-:W-:-:S04]  /*0970*/  FFMA R12, -R21, R21, R16 ;  /* 0x00000015150c7223 */ /* 0x000fc80000000110 */
[----:B------:R-:W-:-:S07]  /*0980*/  FFMA R21, R12, R9, R21 ;  /* 0x000000090c157223 */ /* 0x000fce0000000015 */
.L_x_301:
[----:B------:R-:W-:Y:S05]  /*0990*/  BSYNC.RECONVERGENT B3 ;  /* 0x0000000000037941 */ /* 0x000fea0003800200 */
.L_x_299:
        /* <DEDUP_REMOVED lines=12> */
[----:B------:R-:W-:Y:S05]  /*0a60*/  CALL.REL.NOINC `($__internal_1_$__cuda_sm20_sqrt_rn_f32_slowpath) ;  /* 0x0000005800887944 */ /* 0x000fea0003c00000 */
[----:B------:R-:W-:Y:S05]  /*0a70*/  BRA `(.L_x_304) ;  /* 0x0000000000107947 */ /* 0x000fea0003800000 */
.L_x_303:
[----:B------:R-:W-:Y:S01]  /*0a80*/  FMUL.FTZ R21, R16, R11 ;  /* 0x0000000b10157220 */ /* 0x000fe20000410000 */
[----:B------:R-:W-:-:S03]  /*0a90*/  FMUL.FTZ R7, R11, 0.5 ;  /* 0x3f0000000b077820 */ /* 0x000fc60000410000 */
[----:B------:R-:W-:-:S04]  /*0aa0*/  FFMA R12, -R21, R21, R16 ;  /* 0x00000015150c7223 */ /* 0x000fc80000000110 */
[----:B------:R-:W-:-:S07]  /*0ab0*/  FFMA R21, R12, R7, R21 ;  /* 0x000000070c157223 */ /* 0x000fce0000000015 */
.L_x_304:
[----:B------:R-:W-:Y:S05]  /*0ac0*/  BSYNC.RECONVERGENT B3 ;  /* 0x0000000000037941 */ /* 0x000fea0003800200 */
.L_x_302:
        /* <DEDUP_REMOVED lines=14> */
.L_x_306:
[----:B------:R-:W-:Y:S01]  /*0bb0*/  FMUL.FTZ R21, R16, R11 ;  /* 0x0000000b10157220 */ /* 0x000fe20000410000 */
[----:B------:R-:W-:-:S03]  /*0bc0*/  FMUL.FTZ R9, R11, 0.5 ;  /* 0x3f0000000b097820 */ /* 0x000fc60000410000 */
[----:B------:R-:W-:-:S04]  /*0bd0*/  FFMA R12, -R21, R21, R16 ;  /* 0x00000015150c7223 */ /* 0x000fc80000000110 */
[----:B------:R-:W-:-:S07]  /*0be0*/  FFMA R21, R12, R9, R21 ;  /* 0x000000090c157223 */ /* 0x000fce0000000015 */
.L_x_307:
[----:B------:R-:W-:Y:S05]  /*0bf0*/  BSYNC.RECONVERGENT B3 ;  /* 0x0000000000037941 */ /* 0x000fea0003800200 */
.L_x_305:
        /* <DEDUP_REMOVED lines=14> */
.L_x_309:
[----:B------:R-:W-:Y:S01]  /*0ce0*/  FMUL.FTZ R21, R16, R11 ;  /* 0x0000000b10157220 */ /* 0x000fe20000410000 */
[----:B------:R-:W-:-:S03]  /*0cf0*/  FMUL.FTZ R7, R11, 0.5 ;  /* 0x3f0000000b077820 */ /* 0x000fc60000410000 */
[----:B------:R-:W-:-:S04]  /*0d00*/  FFMA R12, -R21, R21, R16 ;  /* 0x00000015150c7223 */ /* 0x000fc80000000110 */
[----:B------:R-:W-:-:S07]  /*0d10*/  FFMA R21, R12, R7, R21 ;  /* 0x000000070c157223 */ /* 0x000fce0000000015 */
.L_x_310:
[----:B------:R-:W-:Y:S05]  /*0d20*/  BSYNC.RECONVERGENT B3 ;  /* 0x0000000000037941 */ /* 0x000fea0003800200 */
.L_x_308:
[----:B------:R-:W-:Y:S01]  /*0d30*/  IADD3 R8, PT, PT, R8, 0x8, RZ ;  /* 0x0000000808087810 */ /* 0x000fe20007ffe0ff */
[----:B------:R-:W-:Y:S01]  /*0d40*/  VIADD R7, R9, 0x1 ;  /* 0x0000000109077836 */ /* 0x000fe20000000000 */
[----:B------:R-:W-:Y:S02]  /*0d50*/  FSETP.GEU.AND P0, PT, R21, 1, PT ;  /* 0x3f8000001500780b */ /* 0x000fe40003f0e000 */
[----:B------:R-:W-:Y:S02]  /*0d60*/  ISETP.NE.AND P1, PT, R8, RZ, PT ;  /* 0x000000ff0800720c */ /* 0x000fe40003f25270 */
[----:B------:R-:W-:Y:S02]  /*0d70*/  IADD3 R2, P2, PT, R2, 0x4000, RZ ;  /* 0x0000400002027810 */ /* 0x000fe40007f5e0ff */
[----:B------:R-:W-:-:S03]  /*0d80*/  IADD3 R4, PT, PT, R4, 0x800, RZ ;  /* 0x0000080004047810 */ /* 0x000fc60007ffe0ff */
[----:B------:R-:W-:-:S04]  /*0d90*/  IMAD.X R3, RZ, RZ, R3, P2 ;  /* 0x000000ffff037224 */ /* 0x000fc800010e0603 */
[----:B------:R-:W-:Y:S02]  /*0da0*/  @P0 IADD3 R7, PT, PT, R9, RZ, RZ ;  /* 0x000000ff09070210 */ /* 0x000fe40007ffe0ff */
[----:B------:R-:W-:Y:S05]  /*0db0*/  @P1 BRA `(.L_x_311) ;  /* 0xfffffff400881947 */ /* 0x000fea000383ffff */
.L_x_286:
[----:B------:R-:W-:Y:S05]  /*0dc0*/  BSYNC.RECONVERGENT B2 ;  /* 0x0000000000027941 */ /* 0x000fea0003800200 */
.L_x_285:
[----:B------:R-:W-:-:S13]  /*0dd0*/  ISETP.NE.AND P0, PT, R10, RZ, PT ;  /* 0x000000ff0a00720c */ /* 0x000fda0003f05270 */
[----:B------:R-:W-:Y:S05]  /*0de0*/  @!P0 BRA `(.L_x_284) ;  /* 0x0000000800688947 */ /* 0x000fea0003800000 */
[----:B------:R-:W-:Y:S01]  /*0df0*/  ISETP.GE.U32.AND P0, PT, R10, 0x4, PT ;  /* 0x000000040a00780c */ /* 0x000fe20003f06070 */
[----:B------:R-:W-:-:S12]  /*0e00*/  BSSY.RECONVERGENT B2, `(.L_x_312) ;  /* 0x0000051000027945 */ /* 0x000fd80003800200 */
[----:B------:R-:W-:Y:S05]  /*0e10*/  @!P0 BRA `(.L_x_313) ;  /* 0x00000004003c8947 */ /* 0x000fea0003800000 */
[----:B------:R-:W0:Y:S02]  /*0e20*/  LDC.64 R2, c[0x0][0x380] ;  /* 0x0000e000ff027b82 */ /* 0x000e240000000a00 */
[----:B0-----:R-:W-:-:S05]  /*0e30*/  IMAD.WIDE R2, R4, 0x8, R2 ;  /* 0x0000000804027825 */ /* 0x001fca00078e0202 */
        /* <DEDUP_REMOVED lines=11> */
.L_x_315:
[----:B------:R-:W-:Y:S01]  /*0ef0*/  FMUL.FTZ R21, R16, R9 ;  /* 0x0000000910157220 */ /* 0x000fe20000410000 */
[----:B------:R-:W-:-:S03]  /*0f00*/  FMUL.FTZ R9, R9, 0.5 ;  /* 0x3f00000009097820 */ /* 0x000fc60000410000 */
[----:B------:R-:W-:-:S04]  /*0f10*/  FFMA R8, -R21, R21, R16 ;  /* 0x0000001515087223 */ /* 0x000fc80000000110 */
[----:B------:R-:W-:-:S07]  /*0f20*/  FFMA R21, R8, R9, R21 ;  /* 0x0000000908157223 */ /* 0x000fce0000000015 */
.L_x_316:
[----:B------:R-:W-:Y:S05]  /*0f30*/  BSYNC.RECONVERGENT B3 ;  /* 0x0000000000037941 */ /* 0x000fea0003800200 */
.L_x_314:
        /* <DEDUP_REMOVED lines=14> */
.L_x_318:
[----:B------:R-:W-:Y:S01]  /*1020*/  FMUL.FTZ R21, R16, R9 ;  /* 0x0000000910157220 */ /* 0x000fe20000410000 */
[----:B------:R-:W-:-:S03]  /*1030*/  FMUL.FTZ R7, R9, 0.5 ;  /* 0x3f00000009077820 */ /* 0x000fc60000410000 */
[----:B------:R-:W-:-:S04]  /*1040*/  FFMA R10, -R21, R21, R16 ;  /* 0x00000015150a7223 */ /* 0x000fc80000000110 */
[----:B------:R-:W-:-:S07]  /*1050*/  FFMA R21, R10, R7, R21 ;  /* 0x000000070a157223 */ /* 0x000fce0000000015 */
.L_x_319:
[----:B------:R-:W-:Y:S05]  /*1060*/  BSYNC.RECONVERGENT B3 ;  /* 0x0000000000037941 */ /* 0x000fea0003800200 */
.L_x_317:
        /* <DEDUP_REMOVED lines=14> */
.L_x_321:
[----:B------:R-:W-:Y:S01]  /*1150*/  FMUL.FTZ R21, R16, R9 ;  /* 0x0000000910157220 */ /* 0x000fe20000410000 */
[----:B------:R-:W-:-:S03]  /*1160*/  FMUL.FTZ R9, R9, 0.5 ;  /* 0x3f00000009097820 */ /* 0x000fc60000410000 */
[----:B------:R-:W-:-:S04]  /*1170*/  FFMA R8, -R21, R21, R16 ;  /* 0x0000001515087223 */ /* 0x000fc80000000110 */
[----:B------:R-:W-:-:S07]  /*1180*/  FFMA R21, R8, R9, R21 ;  /* 0x0000000908157223 */ /* 0x000fce0000000015 */
.L_x_322:
[----:B------:R-:W-:Y:S05]  /*1190*/  BSYNC.RECONVERGENT B3 ;  /* 0x0000000000037941 */ /* 0x000fea0003800200 */
.L_x_320:
        /* <DEDUP_REMOVED lines=14> */
.L_x_324:
[----:B------:R-:W-:Y:S01]  /*1280*/  FMUL.FTZ R21, R16, R9 ;  /* 0x0000000910157220 */ /* 0x000fe20000410000 */
[----:B------:R-:W-:-:S03]  /*1290*/  FMUL.FTZ R3, R9, 0.5 ;  /* 0x3f00000009037820 */ /* 0x000fc60000410000 */
[----:B------:R-:W-:-:S04]  /*12a0*/  FFMA R2, -R21, R21, R16 ;  /* 0x0000001515027223 */ /* 0x000fc80000000110 */
[----:B------:R-:W-:-:S07]  /*12b0*/  FFMA R21, R2, R3, R21 ;  /* 0x0000000302157223 */ /* 0x000fce0000000015 */
.L_x_325:
[----:B------:R-:W-:Y:S05]  /*12c0*/  BSYNC.RECONVERGENT B3 ;  /* 0x0000000000037941 */ /* 0x000fea0003800200 */
.L_x_323:
[----:B------:R-:W-:Y:S01]  /*12d0*/  FSETP.GEU.AND P0, PT, R21, 1, PT ;  /* 0x3f8000001500780b */ /* 0x000fe20003f0e000 */
[----:B------:R-:W-:Y:S01]  /*12e0*/  VIADD R7, R8, 0x1 ;  /* 0x0000000108077836 */ /* 0x000fe20000000000 */
[----:B------:R-:W-:-:S11]  /*12f0*/  IADD3 R4, PT, PT, R4, 0x400, RZ ;  /* 0x0000040004047810 */ /* 0x000fd60007ffe0ff */
[----:B------:R-:W-:-:S07]  /*1300*/  @P0 IMAD.MOV R7, RZ, RZ, R8 ;  /* 0x000000ffff070224 */ /* 0x000fce00078e0208 */
.L_x_313:
[----:B------:R-:W-:Y:S05]  /*1310*/  BSYNC.RECONVERGENT B2 ;  /* 0x0000000000027941 */ /* 0x000fea0003800200 */
.L_x_312:
[----:B------:R-:W-:-:S13]  /*1320*/  LOP3.LUT P0, R6, R6, 0x3, RZ, 0xc0, !PT ;  /* 0x0000000306067812 */ /* 0x000fda000780c0ff */
[----:B------:R-:W-:Y:S05]  /*1330*/  @!P0 BRA `(.L_x_284) ;  /* 0x0000000400148947 */ /* 0x000fea0003800000 */
[----:B------:R-:W-:Y:S01]  /*1340*/  ISETP.NE.AND P0, PT, R6, 0x1, PT ;  /* 0x000000010600780c */ /* 0x000fe20003f05270 */
        /* <DEDUP_REMOVED lines=15> */
.L_x_329:
[----:B------:R-:W-:Y:S01]  /*1440*/  FMUL.FTZ R21, R16, R9 ;  /* 0x0000000910157220 */ /* 0x000fe20000410000 */
[----:B------:R-:W-:-:S03]  /*1450*/  FMUL.FTZ R8, R9, 0.5 ;  /* 0x3f00000009087820 */ /* 0x000fc60000410000 */
[----:B------:R-:W-:-:S04]  /*1460*/  FFMA R6, -R21, R21, R16 ;  /* 0x0000001515067223 */ /* 0x000fc80000000110 */
[----:B------:R-:W-:-:S07]  /*1470*/  FFMA R21, R6, R8, R21 ;  /* 0x0000000806157223 */ /* 0x000fce0000000015 */
.L_x_330:
[----:B------:R-:W-:Y:S05]  /*1480*/  BSYNC.RECONVERGENT B3 ;  /* 0x0000000000037941 */ /* 0x000fea0003800200 */
.L_x_328:
        /* <DEDUP_REMOVED lines=14> */
.L_x_332:
[----:B------:R-:W-:Y:S01]  /*1570*/  FMUL.FTZ R21, R16, R9 ;  /* 0x0000000910157220 */ /* 0x000fe20000410000 */
[----:B------:R-:W-:-:S03]  /*1580*/  FMUL.FTZ R3, R9, 0.5 ;  /* 0x3f00000009037820 */ /* 0x000fc60000410000 */
[----:B------:R-:W-:-:S04]  /*1590*/  FFMA R2, -R21, R21, R16 ;  /* 0x0000001515027223 */ /* 0x000fc80000000110 */
[----:B------:R-:W-:-:S07]  /*15a0*/  FFMA R21, R2, R3, R21 ;  /* 0x0000000302157223 */ /* 0x000fce0000000015 */
.L_x_333:
[----:B------:R-:W-:Y:S05]  /*15b0*/  BSYNC.RECONVERGENT B3 ;  /* 0x0000000000037941 */ /* 0x000fea0003800200 */
.L_x_331:
[----:B------:R-:W-:Y:S01]  /*15c0*/  FSETP.GEU.AND P0, PT, R21, 1, PT ;  /* 0x3f8000001500780b */ /* 0x000fe20003f0e000 */
[----:B------:R-:W-:Y:S01]  /*15d0*/  VIADD R4, R4, 0x200 ;  /* 0x0000020004047836 */ /* 0x000fe20000000000 */
[----:B------:R-:W-:-:S11]  /*15e0*/  IADD3 R7, PT, PT, R6, 0x1, RZ ;  /* 0x0000000106077810 */ /* 0x000fd60007ffe0ff */
[----:B------:R-:W-:-:S07]  /*15f0*/  @P0 IADD3 R7, PT, PT, R6, RZ, RZ ;  /* 0x000000ff06070210 */ /* 0x000fce0007ffe0ff */
.L_x_327:
[----:B------:R-:W-:Y:S05]  /*1600*/  BSYNC.RECONVERGENT B2 ;  /* 0x0000000000027941 */ /* 0x000fea0003800200 */
.L_x_326:
[----:B------:R-:W-:-:S13]  /*1610*/  LOP3.LUT P0, RZ, R0, 0x100, RZ, 0xc0, !PT ;  /* 0x0000010000ff7812 */ /* 0x000fda000780c0ff */
[----:B------:R-:W-:Y:S05]  /*1620*/  @P0 BRA `(.L_x_284) ;  /* 0x0000000000580947 */ /* 0x000fea0003800000 */
[----:B------:R-:W0:Y:S02]  /*1630*/  LDC.64 R2, c[0x0][0x380] ;  /* 0x0000e000ff027b82 */ /* 0x000e240000000a00 */
[----:B0-----:R-:W-:-:S06]  /*1640*/  IMAD.WIDE R2, R4, 0x8, R2 ;  /* 0x0000000804027825 */ /* 0x001fcc00078e0202 */
        /* <DEDUP_REMOVED lines=11> */
.L_x_335:
[----:B------:R-:W-:Y:S01]  /*1700*/  FMUL.FTZ R21, R16, R9 ;  /* 0x0000000910157220 */ /* 0x000fe20000410000 */
[----:B------:R-:W-:-:S03]  /*1710*/  FMUL.FTZ R2, R9, 0.5 ;  /* 0x3f00000009027820 */ /* 0x000fc60000410000 */
[----:B------:R-:W-:-:S04]  /*1720*/  FFMA R0, -R21, R21, R16 ;  /* 0x0000001515007223 */ /* 0x000fc80000000110 */
[----:B------:R-:W-:-:S07]  /*1730*/  FFMA R21, R0, R2, R21 ;  /* 0x0000000200157223 */ /* 0x000fce0000000015 */
.L_x_336:
[----:B------:R-:W-:Y:S05]  /*1740*/  BSYNC.RECONVERGENT B2 ;  /* 0x0000000000027941 */ /* 0x000fea0003800200 */
.L_x_334:
[----:B------:R-:W-:Y:S02]  /*1750*/  FSETP.GEU.AND P0, PT, R21, 1, PT ;  /* 0x3f8000001500780b */ /* 0x000fe40003f0e000 */
[----:B------:R-:W-:-:S11]  /*1760*/  IADD3 R0, PT, PT, R7, 0x1, RZ ;  /* 0x0000000107007810 */ /* 0x000fd60007ffe0ff */
[----:B------:R-:W-:-:S05]  /*1770*/  @P0 IMAD.MOV R0, RZ, RZ, R7 ;  /* 0x000000ffff000224 */ /* 0x000fca00078e0207 */
[----:B------:R-:W-:-:S07]  /*1780*/  MOV R7, R0 ;  /* 0x0000000000077202 */ /* 0x000fce0000000f00 */
.L_x_284:
[----:B------:R-:W-:Y:S05]  /*1790*/  BSYNC.RECONVERGENT B1 ;  /* 0x0000000000017941 */ /* 0x000fea0003800200 */
.L_x_283:
[----:B------:R-:W0:Y:S02]  /*17a0*/  LDC.64 R2, c[0x0][0x390] ;  /* 0x0000e400ff027b82 */ /* 0x000e240000000a00 */
[----:B0-----:R-:W-:-:S04]  /*17b0*/  ISETP.GE.U32.AND P0, PT, R2, 0x100, PT ;  /* 0x000001000200780c */ /* 0x001fc80003f06070 */
[----:B------:R-:W-:-:S13]  /*17c0*/  ISETP.GE.U32.AND.EX P0, PT, R3, RZ, PT, P0 ;  /* 0x000000ff0300720c */ /* 0x000fda0003f06100 */
[----:B------:R-:W-:Y:S05]  /*17d0*/  @!P0 BRA `(.L_x_337) ;  /* 0x0000000000ac8947 */ /* 0x000fea0003800000 */
[----:B------:R-:W0:Y:S01]  /*17e0*/  S2R R6, SR_LANEID ;  /* 0x0000000000067919 */ /* 0x000e220000000000 */
[----:B------:R-:W-:Y:S01]  /*17f0*/  ISETP.NE.AND P5, PT, R5, RZ, PT ;  /* 0x000000ff0500720c */ /* 0x000fe20003fa5270 */
[----:B------:R-:W1:Y:S01]  /*1800*/  SHFL.DOWN PT, R0, R7, 0x1, 0x1f ;  /* 0x08201f0007007f89 */ /* 0x000e6200000e0000 */
[C---:B0-----:R-:W-:Y:S02]  /*1810*/  ISETP.GT.AND P0, PT, R6.reuse, 0x1e, PT ;  /* 0x0000001e0600780c */ /* 0x041fe40003f04270 */
[----:B------:R-:W-:Y:S02]  /*1820*/  ISETP.NE.AND P1, PT, R6, RZ, PT ;  /* 0x000000ff0600720c */ /* 0x000fe40003f25270 */
[----:B-1----:R-:W-:Y:S02]  /*1830*/  SEL R0, R0, RZ, !P0 ;  /* 0x000000ff00007207 */ /* 0x002fe40004000000 */
[----:B------:R-:W-:-:S03]  /*1840*/  ISETP.GT.AND P0, PT, R6, 0x1d, PT ;  /* 0x0000001d0600780c */ /* 0x000fc60003f04270 */
[----:B------:R-:W-:-:S05]  /*1850*/  IMAD.IADD R0, R0, 0x1, R7 ;  /* 0x0000000100007824 */ /* 0x000fca00078e0207 */
[----:B------:R-:W0:Y:S01]  /*1860*/  SHFL.DOWN PT, R2, R0, 0x2, 0x1f ;  /* 0x08401f0000027f89 */ /* 0x000e2200000e0000 */
[----:B------:R-:W1:Y:S01]  /*1870*/  @!P1 S2R R9, SR_CgaCtaId ;  /* 0x0000000000099919 */ /* 0x000e620000008800 */
[----:B0-----:R-:W-:Y:S02]  /*1880*/  SEL R3, R2, RZ, !P0 ;  /* 0x000000ff02037207 */ /* 0x001fe40004000000 */
[----:B------:R-:W-:Y:S02]  /*1890*/  ISETP.GT.AND P0, PT, R6, 0x1b, PT ;  /* 0x0000001b0600780c */ /* 0x000fe40003f04270 */
[----:B------:R-:W-:-:S05]  /*18a0*/  IADD3 R3, PT, PT, R0, R3, RZ ;  /* 0x0000000300037210 */ /* 0x000fca0007ffe0ff */
[----:B------:R-:W0:Y:S02]  /*18b0*/  SHFL.DOWN PT, R2, R3, 0x4, 0x1f ;  /* 0x08801f0003027f89 */ /* 0x000e2400000e0000 */
[----:B0-----:R-:W-:Y:S02]  /*18c0*/  SEL R2, R2, RZ, !P0 ;  /* 0x000000ff02027207 */ /* 0x001fe40004000000 */
[----:B------:R-:W-:-:S03]  /*18d0*/  ISETP.GT.AND P0, PT, R6, 0x17, PT ;  /* 0x000000170600780c */ /* 0x000fc60003f04270 */
[----:B------:R-:W-:Y:S01]  /*18e0*/  IMAD.IADD R2, R3, 0x1, R2 ;  /* 0x0000000103027824 */ /* 0x000fe200078e0202 */
[----:B------:R-:W-:-:S04]  /*18f0*/  @!P1 SHF.R.U32.HI R3, RZ, 0x3, R5 ;  /* 0x00000003ff039819 */ /* 0x000fc80000011605 */
[----:B------:R-:W0:Y:S01]  /*1900*/  SHFL.DOWN PT, R4, R2, 0x8, 0x1f ;  /* 0x09001f0002047f89 */ /* 0x000e2200000e0000 */
[----:B------:R-:W-:Y:S02]  /*1910*/  @!P1 LOP3.LUT R3, R3, 0x7c, RZ, 0xc0, !PT ;  /* 0x0000007c03039812 */ /* 0x000fe400078ec0ff */
[----:B0-----:R-:W-:Y:S02]  /*1920*/  SEL R7, R4, RZ, !P0 ;  /* 0x000000ff04077207 */ /* 0x001fe40004000000 */
[----:B------:R-:W-:Y:S02]  /*1930*/  @!P1 MOV R4, 0x400 ;  /* 0x0000040000049802 */ /* 0x000fe40000000f00 */
[----:B------:R-:W-:Y:S02]  /*1940*/  IADD3 R7, PT, PT, R2, R7, RZ ;  /* 0x0000000702077210 */ /* 0x000fe40007ffe0ff */
[----:B------:R-:W-:Y:S02]  /*1950*/  ISETP.GT.AND P0, PT, R6, 0xf, PT ;  /* 0x0000000f0600780c */ /* 0x000fe40003f04270 */
[----:B-1----:R-:W-:Y:S01]  /*1960*/  @!P1 LEA R4, R9, R4, 0x18 ;  /* 0x0000000409049211 */ /* 0x002fe200078ec0ff */
[----:B------:R-:W0:Y:S04]  /*1970*/  SHFL.DOWN PT, R0, R7, 0x10, 0x1f ;  /* 0x0a001f0007007f89 */ /* 0x000e2800000e0000 */
[----:B------:R-:W-:Y:S01]  /*1980*/  @!P1 IMAD.IADD R4, R3, 0x1, R4 ;  /* 0x0000000103049824 */ /* 0x000fe200078e0204 */
[----:B0-----:R-:W-:-:S04]  /*1990*/  SEL R0, R0, RZ, !P0 ;  /* 0x000000ff00007207 */ /* 0x001fc80004000000 */
[----:B------:R-:W-:-:S05]  /*19a0*/  IADD3 R9, PT, PT, R7, R0, RZ ;  /* 0x0000000007097210 */ /* 0x000fca0007ffe0ff */
        /* <DEDUP_REMOVED lines=11> */
[----:B-1----:R-:W-:-:S05]  /*1a60*/  IADD3 R0, PT, PT, R2, R0, R7 ;  /* 0x0000000002007210 */ /* 0x002fca0007ffe007 */
[----:B------:R-:W-:Y:S01]  /*1a70*/  IMAD.IADD R9, R0, 0x1, R3 ;  /* 0x0000000100097824 */ /* 0x000fe200078e0203 */
[----:B------:R-:W-:Y:S06]  /*1a80*/  BRA `(.L_x_338) ;  /* 0x0000004800647947 */ /* 0x000fec0003800000 */
.L_x_337:
[C---:B------:R-:W-:Y:S01]  /*1a90*/  LOP3.LUT R0, R5.reuse, 0x3e0, RZ, 0xc0, !PT ;  /* 0x000003e005007812 */ /* 0x040fe200078ec0ff */
[----:B------:R-:W0:Y:S01]  /*1aa0*/  S2R R15, SR_LANEID ;  /* 0x00000000000f7919 */ /* 0x000e220000000000 */
[----:B------:R-:W-:Y:S02]  /*1ab0*/  ISETP.NE.AND P5, PT, R5, RZ, PT ;  /* 0x000000ff0500720c */ /* 0x000fe40003fa5270 */
[----:B------:R-:W-:Y:S02]  /*1ac0*/  LOP3.LUT R11, RZ, R0, RZ, 0x33, !PT ;  /* 0x00000000ff0b7212 */ /* 0x000fe400078e33ff */
[----:B------:R-:W-:-:S03]  /*1ad0*/  IADD3 R9, PT, PT, R0, 0x20, RZ ;  /* 0x0000002000097810 */ /* 0x000fc60007ffe0ff */
[----:B------:R-:W-:Y:S01]  /*1ae0*/  IMAD.IADD R11, R11, 0x1, R2 ;  /* 0x000000010b0b7824 */ /* 0x000fe200078e0202 */
[----:B------:R-:W-:-:S04]  /*1af0*/  ISETP.GT.U32.AND P0, PT, R9, R2, PT ;  /* 0x000000020900720c */ /* 0x000fc80003f04070 */
[----:B------:R-:W-:-:S05]  /*1b00*/  SEL R0, R11, 0x1f, P0 ;  /* 0x0000001f0b007807 */ /* 0x000fca0000000000 */
[----:B------:R-:W1:Y:S01]  /*1b10*/  SHFL.DOWN PT, R4, R7, 0x1, R0 ;  /* 0x0820000007047989 */ /* 0x000e6200000e0000 */
[CC--:B0-----:R-:W-:Y:S01]  /*1b20*/  ISETP.GE.AND P0, PT, R15.reuse, R0.reuse, PT ;  /* 0x000000000f00720c */ /* 0x0c1fe20003f06270 */
[C---:B------:R-:W-:Y:S01]  /*1b30*/  VIADD R11, R15.reuse, 0x2 ;  /* 0x000000020f0b7836 */ /* 0x040fe20000000000 */
[C---:B------:R-:W-:Y:S01]  /*1b40*/  ISETP.NE.AND P1, PT, R15.reuse, RZ, PT ;  /* 0x000000ff0f00720c */ /* 0x040fe20003f25270 */
[----:B------:R-:W-:Y:S01]  /*1b50*/  VIADD R13, R15, 0x4 ;  /* 0x000000040f0d7836 */ /* 0x000fe20000000000 */
[----:B-1----:R-:W-:Y:S02]  /*1b60*/  SEL R4, R4, RZ, !P0 ;  /* 0x000000ff04047207 */ /* 0x002fe40004000000 */
[----:B------:R-:W-:Y:S02]  /*1b70*/  ISETP.GT.AND P0, PT, R11, R0, PT ;  /* 0x000000000b00720c */ /* 0x000fe40003f04270 */
[----:B------:R-:W-:-:S07]  /*1b80*/  IADD3 R9, PT, PT, R4, R7, RZ ;  /* 0x0000000704097210 */ /* 0x000fce0007ffe0ff */
[----:B------:R-:W-:Y:S02]  /*1b90*/  @!P1 MOV R8, 0x400 ;  /* 0x0000040000089802 */ /* 0x000fe40000000f00 */
[----:B------:R-:W-:Y:S01]  /*1ba0*/  @!P1 SHF.R.U32.HI R6, RZ, 0x3, R5 ;  /* 0x00000003ff069819 */ /* 0x000fe20000011605 */
[----:B------:R-:W0:Y:S03]  /*1bb0*/  SHFL.DOWN PT, R4, R9, 0x2, R0 ;  /* 0x0840000009047989 */ /* 0x000e2600000e0000 */
[----:B------:R-:W-:Y:S02]  /*1bc0*/  @!P1 LOP3.LUT R6, R6, 0x7c, RZ, 0xc0, !PT ;  /* 0x0000007c06069812 */ /* 0x000fe400078ec0ff */
[----:B0-----:R-:W-:Y:S02]  /*1bd0*/  SEL R4, R4, RZ, !P0 ;  /* 0x000000ff04047207 */ /* 0x001fe40004000000 */
[----:B------:R-:W-:-:S02]  /*1be0*/  ISETP.GT.AND P0, PT, R13, R0, PT ;  /* 0x000000000d00720c */ /* 0x000fc40003f04270 */
[----:B------:R-:W-:Y:S01]  /*1bf0*/  IADD3 R11, PT, PT, R9, R4, RZ ;  /* 0x00000004090b7210 */ /* 0x000fe20007ffe0ff */
[----:B------:R-:W-:Y:S01]  /*1c00*/  VIADD R9, R15, 0x8 ;  /* 0x000000080f097836 */ /* 0x000fe20000000000 */
[----:B------:R-:W0:Y:S03]  /*1c10*/  @!P1 S2R R13, SR_CgaCtaId ;  /* 0x00000000000d9919 */ /* 0x000e260000008800 */
[----:B------:R-:W1:Y:S02]  /*1c20*/  SHFL.DOWN PT, R4, R11, 0x4, R0 ;  /* 0x088000000b047989 */ /* 0x000e6400000e0000 */
[----:B-1----:R-:W-:Y:S02]  /*1c30*/  SEL R4, R4, RZ, !P0 ;  /* 0x000000ff04047207 */ /* 0x002fe40004000000 */
[----:B------:R-:W-:Y:S01]  /*1c40*/  ISETP.GT.AND P0, PT, R9, R0, PT ;  /* 0x000000000900720c */ /* 0x000fe20003f04270 */
[----:B------:R-:W-:Y:S01]  /*1c50*/  VIADD R9, R15, 0x10 ;  /* 0x000000100f097836 */ /* 0x000fe20000000000 */
[----:B------:R-:W-:-:S02]  /*1c60*/  IADD3 R7, PT, PT, R11, R4, RZ ;  /* 0x000000040b077210 */ /* 0x000fc40007ffe0ff */
[----:B0-----:R-:W-:-:S03]  /*1c70*/  @!P1 LEA R13, R13, R8, 0x18 ;  /* 0x000000080d0d9211 */ /* 0x001fc600078ec0ff */
[----:B------:R-:W0:Y:S01]  /*1c80*/  SHFL.DOWN PT, R4, R7, 0x8, R0 ;  /* 0x0900000007047989 */ /* 0x000e2200000e0000 */
[----:B------:R-:W-:Y:S02]  /*1c90*/  @!P1 IADD3 R6, PT, PT, R6, R13, RZ ;  /* 0x0000000d06069210 */ /* 0x000fe40007ffe0ff */
[----:B0-----:R-:W-:Y:S02]  /*1ca0*/  SEL R4, R4, RZ, !P0 ;  /* 0x000000ff04047207 */ /* 0x001fe40004000000 */
[----:B------:R-:W-:Y:S02]  /*1cb0*/  ISETP.GT.AND P0, PT, R9, R0, PT ;  /* 0x000000000900720c */ /* 0x000fe40003f04270 */
[----:B------:R-:W-:-:S05]  /*1cc0*/  IADD3 R11, PT, PT, R7, R4, RZ ;  /* 0x00000004070b7210 */ /* 0x000fca0007ffe0ff */
[----:B------:R-:W0:Y:S02]  /*1cd0*/  SHFL.DOWN PT, R4, R11, 0x10, R0 ;  /* 0x0a0000000b047989 */ /* 0x000e2400000e0000 */
[----:B0-----:R-:W-:-:S05]  /*1ce0*/  SEL R4, R4, RZ, !P0 ;  /* 0x000000ff04047207 */ /* 0x001fca0004000000 */
[----:B------:R-:W-:-:S05]  /*1cf0*/  IMAD.IADD R9, R11, 0x1, R4 ;  /* 0x000000010b097824 */ /* 0x000fca00078e0204 */
[----:B------:R1:W-:Y:S01]  /*1d00*/  @!P1 STS [R6+0x8], R9 ;  /* 0x0000080906009388 */ /* 0x0003e20000000800 */
[----:B------:R-:W-:Y:S06]  /*1d10*/  BAR.SYNC.DEFER_BLOCKING 0x0 ;  /* 0x0000000000007b1d */ /* 0x000fec0000010000 */
[----:B------:R-:W-:Y:S05]  /*1d20*/  @P5 BRA `(.L_x_338) ;  /* 0x0000004400bc5947 */ /* 0x000fea0003800000 */
[----:B------:R-:W0:Y:S01]  /*1d30*/  S2UR UR5, SR_CgaCtaId ;  /* 0x00000000000579c3 */ /* 0x000e220000008800 */
[----:B------:R-:W-:Y:S01]  /*1d40*/  UMOV UR4, 0x400 ;  /* 0x0000040000047882 */ /* 0x000fe20000000000 */
[C---:B------:R-:W-:Y:S02]  /*1d50*/  ISETP.GT.U32.AND P0, PT, R2.reuse, 0x40, PT ;  /* 0x000000400200780c */ /* 0x040fe40003f04070 */
[C---:B------:R-:W-:Y:S02]  /*1d60*/  ISETP.GT.U32.AND P6, PT, R2.reuse, 0x20, PT ;  /* 0x000000200200780c */ /* 0x040fe40003fc4070 */
[C---:B------:R-:W-:Y:S02]  /*1d70*/  ISETP.GT.U32.AND P4, PT, R2.reuse, 0x60, PT ;  /* 0x000000600200780c */ /* 0x040fe40003f84070 */
[----:B------:R-:W-:Y:S02]  /*1d80*/  ISETP.GT.U32.AND P2, PT, R2, 0x80, PT ;  /* 0x000000800200780c */ /* 0x000fe40003f44070 */
[----:B------:R-:W-:-:S02]  /*1d90*/  ISETP.GT.U32.AND.EX P0, PT, R3, RZ, PT, P0 ;  /* 0x000000ff0300720c */ /* 0x000fc40003f04100 */
[C---:B------:R-:W-:Y:S02]  /*1da0*/  ISETP.GT.U32.AND.EX P6, PT, R3.reuse, RZ, PT, P6 ;  /* 0x000000ff0300720c */ /* 0x040fe40003fc4160 */
[C---:B------:R-:W-:Y:S02]  /*1db0*/  ISETP.GT.U32.AND P3, PT, R2.reuse, 0xa0, PT ;  /* 0x000000a00200780c */ /* 0x040fe40003f64070 */
[----:B------:R-:W-:Y:S02]  /*1dc0*/  ISETP.GT.U32.AND P1, PT, R2, 0xc0, PT ;  /* 0x000000c00200780c */ /* 0x000fe40003f24070 */
[C---:B------:R-:W-:Y:S02]  /*1dd0*/  ISETP.GT.U32.AND.EX P4, PT, R3.reuse, RZ, PT, P4 ;  /* 0x000000ff0300720c */ /* 0x040fe40003f84140 */
[C---:B------:R-:W-:Y:S02]  /*1de0*/  ISETP.GT.U32.AND.EX P2, PT, R3.reuse, RZ, PT, P2 ;  /* 0x000000ff0300720c */ /* 0x040fe40003f44120 */
[C---:B------:R-:W-:Y:S01]  /*1df0*/  ISETP.GT.U32.AND.EX P3, PT, R3.reuse, RZ, PT, P3 ;  /* 0x000000ff0300720c */ /* 0x040fe20003f64130 */
[----:B0-----:R-:W-:Y:S01]  /*1e00*/  ULEA UR4, UR5, UR4, 0x18 ;  /* 0x0000000405047291 */ /* 0x001fe2000f8ec0ff */
[----:B------:R-:W-:-:S08]  /*1e10*/  ISETP.GT.U32.AND.EX P1, PT, R3, RZ, PT, P1 ;  /* 0x000000ff0300720c */ /* 0x000fd00003f24110 */
[----:B-1----:R-:W0:Y:S04]  /*1e20*/  LDS.128 R4, [UR4+0x10] ;  /* 0x00001004ff047984 */ /* 0x002e280008000c00 */
[----:B------:R-:W1:Y:S04]  /*1e30*/  LDS R0, [UR4+0xc] ;  /* 0x00000c04ff007984 */ /* 0x000e680008000800 */
[----:B------:R-:W2:Y:S01]  /*1e40*/  LDS.64 R10, [UR4+0x20] ;  /* 0x00002004ff0a7984 */ /* 0x000ea20008000a00 */
[----:B0-----:R-:W-:Y:S02]  /*1e50*/  SEL R4, R4, RZ, P0 ;  /* 0x000000ff04047207 */ /* 0x001fe40000000000 */
[----:B------:R-:W-:-:S02]  /*1e60*/  ISETP.GT.U32.AND P0, PT, R2, 0xe0, PT ;  /* 0x000000e00200780c */ /* 0x000fc40003f04070 */
[----:B-1----:R-:W-:Y:S02]  /*1e70*/  SEL R0, R0, RZ, P6 ;  /* 0x000000ff00007207 */ /* 0x002fe40003000000 */
[----:B------:R-:W-:Y:S02]  /*1e80*/  SEL R5, R5, RZ, P4 ;  /* 0x000000ff05057207 */ /* 0x000fe40002000000 */
[----:B------:R-:W-:Y:S02]  /*1e90*/  IADD3 R0, PT, PT, R4, R0, R9 ;  /* 0x0000000004007210 */ /* 0x000fe40007ffe009 */
[----:B------:R-:W-:Y:S02]  /*1ea0*/  SEL R6, R6, RZ, P2 ;  /* 0x000000ff06067207 */ /* 0x000fe40001000000 */
[----:B------:R-:W-:Y:S02]  /*1eb0*/  ISETP.GT.U32.AND.EX P0, PT, R3, RZ, PT, P0 ;  /* 0x000000ff0300720c */ /* 0x000fe40003f04100 */
[----:B------:R-:W-:-:S02]  /*1ec0*/  SEL R7, R7, RZ, P3 ;  /* 0x000000ff07077207 */ /* 0x000fc40001800000 */
[----:B------:R-:W-:Y:S02]  /*1ed0*/  IADD3 R0, PT, PT, R6, R0, R5 ;  /* 0x0000000006007210 */ /* 0x000fe40007ffe005 */
[----:B--2---:R-:W-:Y:S02]  /*1ee0*/  SEL R10, R10, RZ, P1 ;  /* 0x000000ff0a0a7207 */ /* 0x004fe40000800000 */
[----:B------:R-:W-:Y:S02]  /*1ef0*/  SEL R11, R11, RZ, P0 ;  /* 0x000000ff0b0b7207 */ /* 0x000fe40000000000 */
[----:B------:R-:W-:-:S04]  /*1f00*/  IADD3 R0, PT, PT, R10, R0, R7 ;  /* 0x000000000a007210 */ /* 0x000fc80007ffe007 */
[----:B------:R-:W-:Y:S01]  /*1f10*/  IADD3 R9, PT, PT, R0, R11, RZ ;  /* 0x0000000b00097210 */ /* 0x000fe20007ffe0ff */
[----:B------:R-:W-:Y:S06]  /*1f20*/  BRA `(.L_x_338) ;  /* 0x00000044003c7947 */ /* 0x000fec0003800000 */
.L_x_277:
[----:B------:R-:W0:Y:S01]  /*1f30*/  S2R R0, SR_TID.X ;  /* 0x0000000000007919 */ /* 0x000e220000002100 */
[----:B------:R-:W0:Y:S02]  /*1f40*/  LDC.64 R12, c[0x0][0x380] ;  /* 0x0000e000ff0c7b82 */ /* 0x000e240000000a00 */
[----:B0-----:R-:W-:-:S05]  /*1f50*/  IMAD.WIDE.U32 R12, R0, 0x8, R12 ;  /* 0x00000008000c7825 */ /* 0x001fca00078e000c */
        /* <DEDUP_REMOVED lines=11> */
.L_x_340:
[----:B------:R-:W-:Y:S01]  /*2010*/  FMUL.FTZ R21, R16, R3 ;  /* 0x0000000310157220 */ /* 0x000fe20000410000 */
[----:B------:R-:W-:-:S03]  /*2020*/  FMUL.FTZ R3, R3, 0.5 ;  /* 0x3f00000003037820 */ /* 0x000fc60000410000 */
[----:B------:R-:W-:-:S04]  /*2030*/  FFMA R16, -R21, R21, R16 ;  /* 0x0000001515107223 */ /* 0x000fc80000000110 */
[----:B------:R-:W-:-:S07]  /*2040*/  FFMA R21, R16, R3, R21 ;  /* 0x0000000310157223 */ /* 0x000fce0000000015 */
.L_x_341:
[----:B------:R-:W-:Y:S05]  /*2050*/  BSYNC.RECONVERGENT B1 ;  /* 0x0000000000017941 */ /* 0x000fea0003800200 */
.L_x_339:
        /* <DEDUP_REMOVED lines=8> */
[----:B------:R-:W-:-:S11]  /*20e0*/  SEL R2, RZ, 0x1, P0 ;  /* 0x00000001ff027807 */ /* 0x000fd60000000000 */
[----:B01----:R-:W-:Y:S05]  /*20f0*/  @!P1 BRA `(.L_x_343) ;  /* 0x00000000000c9947 */ /* 0x003fea0003800000 */
[----:B------:R-:W-:-:S07]  /*2100*/  MOV R20, 0x2120 ;  /* 0x0000212000147802 */ /* 0x000fce0000000f00 */
[----:B------:R-:W-:Y:S05]  /*2110*/  CALL.REL.NOINC `($__internal_1_$__cuda_sm20_sqrt_rn_f32_slowpath) ;  /* 0x0000004000dc7944 */ /* 0x000fea0003c00000 */
[----:B------:R-:W-:Y:S05]  /*2120*/  BRA `(.L_x_344) ;  /* 0x0000000000107947 */ /* 0x000fea0003800000 */
.L_x_343:
[----:B------:R-:W-:Y:S01]  /*2130*/  FMUL.FTZ R21, R16, R3 ;  /* 0x0000000310157220 */ /* 0x000fe20000410000 */
[----:B------:R-:W-:-:S03]  /*2140*/  FMUL.FTZ R3, R3, 0.5 ;  /* 0x3f00000003037820 */ /* 0x000fc60000410000 */
[----:B------:R-:W-:-:S04]  /*2150*/  FFMA R16, -R21, R21, R16 ;  /* 0x0000001515107223 */ /* 0x000fc80000000110 */
[----:B------:R-:W-:-:S07]  /*2160*/  FFMA R21, R16, R3, R21 ;  /* 0x0000000310157223 */ /* 0x000fce0000000015 */
.L_x_344:
[----:B------:R-:W-:Y:S05]  /*2170*/  BSYNC.RECONVERGENT B1 ;  /* 0x0000000000017941 */ /* 0x000fea0003800200 */
.L_x_342:
        /* <DEDUP_REMOVED lines=8> */
[----:B------:R-:W-:-:S11]  /*2200*/  P2R R3, PR, RZ, 0x4 ;  /* 0x00000004ff037803 */ /* 0x000fd60000000000 */
[----:B01----:R-:W-:Y:S05]  /*2210*/  @!P1 BRA `(.L_x_346) ;  /* 0x00000000000c9947 */ /* 0x003fea0003800000 */
[----:B------:R-:W-:-:S07]  /*2220*/  MOV R20, 0x2240 ;  /* 0x0000224000147802 */ /* 0x000fce0000000f00 */
[----:B------:R-:W-:Y:S05]  /*2230*/  CALL.REL.NOINC `($__internal_1_$__cuda_sm20_sqrt_rn_f32_slowpath) ;  /* 0x0000004000947944 */ /* 0x000fea0003c00000 */
[----:B------:R-:W-:Y:S05]  /*2240*/  BRA `(.L_x_347) ;  /* 0x0000000000107947 */ /* 0x000fea0003800000 */
.L_x_346:
[----:B------:R-:W-:Y:S01]  /*2250*/  FMUL.FTZ R21, R16, R5 ;  /* 0x0000000510157220 */ /* 0x000fe20000410000 */
[----:B------:R-:W-:-:S03]  /*2260*/  FMUL.FTZ R5, R5, 0.5 ;  /* 0x3f00000005057820 */ /* 0x000fc60000410000 */
[----:B------:R-:W-:-:S04]  /*2270*/  FFMA R16, -R21, R21, R16 ;  /* 0x0000001515107223 */ /* 0x000fc80000000110 */
[----:B------:R-:W-:-:S07]  /*2280*/  FFMA R21, R16, R5, R21 ;  /* 0x0000000510157223 */ /* 0x000fce0000000015 */
.L_x_347:
[----:B------:R-:W-:Y:S05]  /*2290*/  BSYNC.RECONVERGENT B1 ;  /* 0x0000000000017941 */ /* 0x000fea0003800200 */
.L_x_345:
        /* <DEDUP_REMOVED lines=13> */
.L_x_349:
[----:B------:R-:W-:Y:S01]  /*2370*/  FMUL.FTZ R21, R16, R5 ;  /* 0x0000000510157220 */ /* 0x000fe20000410000 */
[----:B------:R-:W-:-:S03]  /*2380*/  FMUL.FTZ R5, R5, 0.5 ;  /* 0x3f00000005057820 */ /* 0x000fc60000410000 */
[----:B------:R-:W-:-:S04]  /*2390*/  FFMA R16, -R21, R21, R16 ;  /* 0x0000001515107223 */ /* 0x000fc80000000110 */
[----:B------:R-:W-:-:S07]  /*23a0*/  FFMA R21, R16, R5, R21 ;  /* 0x0000000510157223 */ /* 0x000fce0000000015 */
.L_x_350:
[----:B------:R-:W-:Y:S05]  /*23b0*/  BSYNC.RECONVERGENT B1 ;  /* 0x0000000000017941 */ /* 0x000fea0003800200 */
.L_x_348:
        /* <DEDUP_REMOVED lines=13> */
.L_x_352:
[----:B------:R-:W-:Y:S01]  /*2490*/  FMUL.FTZ R21, R16, R5 ;  /* 0x0000000510157220 */ /* 0x000fe20000410000 */
[----:B------:R-:W-:-:S03]  /*24a0*/  FMUL.FTZ R5, R5, 0.5 ;  /* 0x3f00000005057820 */ /* 0x000fc60000410000 */
[----:B------:R-:W-:-:S04]  /*24b0*/  FFMA R16, -R21, R21, R16 ;  /* 0x0000001515107223 */ /* 0x000fc80000000110 */
[----:B------:R-:W-:-:S07]  /*24c0*/  FFMA R21, R16, R5, R21 ;  /* 0x0000000510157223 */ /* 0x000fce0000000015 */
.L_x_353:
[----:B------:R-:W-:Y:S05]  /*24d0*/  BSYNC.RECONVERGENT B1 ;  /* 0x0000000000017941 */ /* 0x000fea0003800200 */
.L_x_351:
        /* <DEDUP_REMOVED lines=13> */
.L_x_355:
[----:B------:R-:W-:Y:S01]  /*25b0*/  FMUL.FTZ R21, R16, R5 ;  /* 0x0000000510157220 */ /* 0x000fe20000410000 */
[----:B------:R-:W-:-:S03]  /*25c0*/  FMUL.FTZ R5, R5, 0.5 ;  /* 0x3f00000005057820 */ /* 0x000fc60000410000 */
[----:B------:R-:W-:-:S04]  /*25d0*/  FFMA R16, -R21, R21, R16 ;  /* 0x0000001515107223 */ /* 0x000fc80000000110 */
[----:B------:R-:W-:-:S07]  /*25e0*/  FFMA R21, R16, R5, R21 ;  /* 0x0000000510157223 */ /* 0x000fce0000000015 */
.L_x_356:
[----:B------:R-:W-:Y:S05]  /*25f0*/  BSYNC.RECONVERGENT B1 ;  /* 0x0000000000017941 */ /* 0x000fea0003800200 */
.L_x_354:
        /* <DEDUP_REMOVED lines=13> */
.L_x_358:
[----:B------:R-:W-:Y:S01]  /*26d0*/  FMUL.FTZ R21, R16, R5 ;  /* 0x0000000510157220 */ /* 0x000fe20000410000 */
[----:B------:R-:W-:-:S03]  /*26e0*/  FMUL.FTZ R5, R5, 0.5 ;  /* 0x3f00000005057820 */ /* 0x000fc60000410000 */
[----:B------:R-:W-:-:S04]  /*26f0*/  FFMA R16, -R21, R21, R16 ;  /* 0x0000001515107223 */ /* 0x000fc80000000110 */
[----:B------:R-:W-:-:S07]  /*2700*/  FFMA R21, R16, R5, R21 ;  /* 0x0000000510157223 */ /* 0x000fce0000000015 */
.L_x_359:
[----:B------:R-:W-:Y:S05]  /*2710*/  BSYNC.RECONVERGENT B1 ;  /* 0x0000000000017941 */ /* 0x000fea0003800200 */
.L_x_357:
        /* <DEDUP_REMOVED lines=13> */
.L_x_361:
[----:B------:R-:W-:Y:S01]  /*27f0*/  FMUL.FTZ R21, R16, R5 ;  /* 0x0000000510157220 */ /* 0x000fe20000410000 */
[----:B------:R-:W-:-:S03]  /*2800*/  FMUL.FTZ R5, R5, 0.5 ;  /* 0x3f00000005057820 */ /* 0x000fc60000410000 */
[----:B------:R-:W-:-:S04]  /*2810*/  FFMA R16, -R21, R21, R16 ;  /* 0x0000001515107223 */ /* 0x000fc80000000110 */
[----:B------:R-:W-:-:S07]  /*2820*/  FFMA R21, R16, R5, R21 ;  /* 0x0000000510157223 */ /* 0x000fce0000000015 */
.L_x_362:
[----:B------:R-:W-:Y:S05]  /*2830*/  BSYNC.RECONVERGENT B1 ;  /* 0x0000000000017941 */ /* 0x000fea0003800200 */
.L_x_360:
        /* <DEDUP_REMOVED lines=13> */
.L_x_364:
[----:B------:R-:W-:Y:S01]  /*2910*/  FMUL.FTZ R21, R16, R5 ;  /* 0x0000000510157220 */ /* 0x000fe20000410000 */
[----:B------:R-:W-:-:S03]  /*2920*/  FMUL.FTZ R5, R5, 0.5 ;  /* 0x3f00000005057820 */ /* 0x000fc60000410000 */
[----:B------:R-:W-:-:S04]  /*2930*/  FFMA R16, -R21, R21, R16 ;  /* 0x0000001515107223 */ /* 0x000fc80000000110 */
[----:B------:R-:W-:-:S07]  /*2940*/  FFMA R21, R16, R5, R21 ;  /* 0x0000000510157223 */ /* 0x000fce0000000015 */
.L_x_365:
[----:B------:R-:W-:Y:S05]  /*2950*/  BSYNC.RECONVERGENT B1 ;  /* 0x0000000000017941 */ /* 0x000fea0003800200 */
.L_x_363:
        /* <DEDUP_REMOVED lines=13> */
.L_x_367:
[----:B------:R-:W-:Y:S01]  /*2a30*/  FMUL.FTZ R21, R16, R5 ;  /* 0x0000000510157220 */ /* 0x000fe20000410000 */
[----:B------:R-:W-:-:S03]  /*2a40*/  FMUL.FTZ R5, R5, 0.5 ;  /* 0x3f00000005057820 */ /* 0x000fc60000410000 */
[----:B------:R-:W-:-:S04]  /*2a50*/  FFMA R16, -R21, R21, R16 ;  /* 0x0000001515107223 */ /* 0x000fc80000000110 */
[----:B------:R-:W-:-:S07]  /*2a60*/  FFMA R21, R16, R5, R21 ;  /* 0x0000000510157223 */ /* 0x000fce0000000015 */
.L_x_368:
[----:B------:R-:W-:Y:S05]  /*2a70*/  BSYNC.RECONVERGENT B1 ;  /* 0x0000000000017941 */ /* 0x000fea0003800200 */
.L_x_366:
        /* <DEDUP_REMOVED lines=13> */
.L_x_370:
[----:B------:R-:W-:Y:S01]  /*2b50*/  FMUL.FTZ R21, R16, R5 ;  /* 0x0000000510157220 */ /* 0x000fe20000410000 */
[----:B------:R-:W-:-:S03]  /*2b60*/  FMUL.FTZ R5, R5, 0.5 ;  /* 0x3f00000005057820 */ /* 0x000fc60000410000 */
[----:B------:R-:W-:-:S04]  /*2b70*/  FFMA R16, -R21, R21, R16 ;  /* 0x0000001515107223 */ /* 0x000fc80000000110 */
[----:B------:R-:W-:-:S07]  /*2b80*/  FFMA R21, R16, R5, R21 ;  /* 0x0000000510157223 */ /* 0x000fce0000000015 */
.L_x_371:
[----:B------:R-:W-:Y:S05]  /*2b90*/  BSYNC.RECONVERGENT B1 ;  /* 0x0000000000017941 */ /* 0x000fea0003800200 */
.L_x_369:
        /* <DEDUP_REMOVED lines=12> */
.L_x_373:
[----:B------:R-:W-:Y:S01]  /*2c60*/  FMUL.FTZ R21, R16, R5 ;  /* 0x0000000510157220 */ /* 0x000fe20000410000 */
[----:B------:R-:W-:-:S03]  /*2c70*/  FMUL.FTZ R5, R5, 0.5 ;  /* 0x3f00000005057820 */ /* 0x000fc60000410000 */
[----:B------:R-:W-:-:S04]  /*2c80*/  FFMA R16, -R21, R21, R16 ;  /* 0x0000001515107223 */ /* 0x000fc80000000110 */
[----:B------:R-:W-:-:S07]  /*2c90*/  FFMA R21, R16, R5, R21 ;  /* 0x0000000510157223 */ /* 0x000fce0000000015 */
.L_x_374:
[----:B------:R-:W-:Y:S05]  /*2ca0*/  BSYNC.RECONVERGENT B1 ;  /* 0x0000000000017941 */ /* 0x000fea0003800200 */
.L_x_372:
        /* <DEDUP_REMOVED lines=12> */
.L_x_376:
[----:B------:R-:W-:Y:S01]  /*2d70*/  FMUL.FTZ R21, R16, R5 ;  /* 0x0000000510157220 */ /* 0x000fe20000410000 */
[----:B------:R-:W-:-:S03]  /*2d80*/  FMUL.FTZ R5, R5, 0.5 ;  /* 0x3f00000005057820 */ /* 0x000fc60000410000 */
[----:B------:R-:W-:-:S04]  /*2d90*/  FFMA R16, -R21, R21, R16 ;  /* 0x0000001515107223 */ /* 0x000fc80000000110 */
[----:B------:R-:W-:-:S07]  /*2da0*/  FFMA R21, R16, R5, R21 ;  /* 0x0000000510157223 */ /* 0x000fce0000000015 */
.L_x_377:
[----:B------:R-:W-:Y:S05]  /*2db0*/  BSYNC.RECONVERGENT B1 ;  /* 0x0000000000017941 */ /* 0x000fea0003800200 */
.L_x_375:
        /* <DEDUP_REMOVED lines=12> */
.L_x_379:
[----:B------:R-:W-:Y:S01]  /*2e80*/  FMUL.FTZ R21, R16, R5 ;  /* 0x0000000510157220 */ /* 0x000fe20000410000 */
[----:B------:R-:W-:-:S03]  /*2e90*/  FMUL.FTZ R5, R5, 0.5 ;  /* 0x3f00000005057820 */ /* 0x000fc60000410000 */
[----:B------:R-:W-:-:S04]  /*2ea0*/  FFMA R16, -R21, R21, R16 ;  /* 0x0000001515107223 */ /* 0x000fc80000000110 */
[----:B------:R-:W-:-:S07]  /*2eb0*/  FFMA R21, R16, R5, R21 ;  /* 0x0000000510157223 */ /* 0x000fce0000000015 */
.L_x_380:
[----:B------:R-:W-:Y:S05]  /*2ec0*/  BSYNC.RECONVERGENT B1 ;  /* 0x0000000000017941 */ /* 0x000fea0003800200 */
.L_x_378:
        /* <DEDUP_REMOVED lines=12> */
.L_x_382:
[----:B------:R-:W-:Y:S01]  /*2f90*/  FMUL.FTZ R21, R16, R5 ;  /* 0x0000000510157220 */ /* 0x000fe20000410000 */
[----:B------:R-:W-:-:S03]  /*2fa0*/  FMUL.FTZ R5, R5, 0.5 ;  /* 0x3f00000005057820 */ /* 0x000fc60000410000 */
[----:B------:R-:W-:-:S04]  /*2fb0*/  FFMA R16, -R21, R21, R16 ;  /* 0x0000001515107223 */ /* 0x000fc80000000110 */
[----:B------:R-:W-:-:S07]  /*2fc0*/  FFMA R21, R16, R5, R21 ;  /* 0x0000000510157223 */ /* 0x000fce0000000015 */
.L_x_383:
[----:B------:R-:W-:Y:S05]  /*2fd0*/  BSYNC.RECONVERGENT B1 ;  /* 0x0000000000017941 */ /* 0x000fea0003800200 */
.L_x_381:
        /* <DEDUP_REMOVED lines=9> */
[----:B------:R-:W-:Y:S01]  /*3070*/  BSSY.RECONVERGENT B2, `(.L_x_386) ;  /* 0x0000003000027945 */ /* 0x000fe20003800200 */
[----:B------:R-:W-:-:S07]  /*3080*/  MOV R20, 0x30a0 ;  /* 0x000030a000147802 */ /* 0x000fce0000000f00 */
[----:B------:R-:W-:Y:S05]  /*3090*/  CALL.REL.NOINC `($__internal_1_$__cuda_sm20_sqrt_rn_f32_slowpath) ;  /* 0x0000003000fc7944 */ /* 0x000fea0003c00000 */
[----:B------:R-:W-:Y:S05]  /*30a0*/  BSYNC.RECONVERGENT B2 ;  /* 0x0000000000027941 */ /* 0x000fea0003800200 */
.L_x_386:
[----:B------:R-:W-:Y:S05]  /*30b0*/  BRA `(.L_x_387) ;  /* 0x0000000000107947 */ /* 0x000fea0003800000 */
.L_x_385:
[----:B------:R-:W-:Y:S01]  /*30c0*/  FMUL.FTZ R21, R16, R5 ;  /* 0x0000000510157220 */ /* 0x000fe20000410000 */
[----:B------:R-:W-:-:S03]  /*30d0*/  FMUL.FTZ R5, R5, 0.5 ;  /* 0x3f00000005057820 */ /* 0x000fc60000410000 */
[----:B------:R-:W-:-:S04]  /*30e0*/  FFMA R16, -R21, R21, R16 ;  /* 0x0000001515107223 */ /* 0x000fc80000000110 */
[----:B------:R-:W-:-:S07]  /*30f0*/  FFMA R21, R16, R5, R21 ;  /* 0x0000000510157223 */ /* 0x000fce0000000015 */
.L_x_387:
[----:B------:R-:W-:Y:S05]  /*3100*/  BSYNC.RECONVERGENT B1 ;  /* 0x0000000000017941 */ /* 0x000fea0003800200 */
.L_x_384:
[----:B------:R-:W-:Y:S01]  /*3110*/  P2R R16, PR, RZ, 0x20 ;  /* 0x00000020ff107803 */ /* 0x000fe20000000000 */
[----:B------:R-:W0:Y:S01]  /*3120*/  LDCU.64 UR4, c[0x0][0x390] ;  /* 0x00007200ff0477ac */ /* 0x000e220008000a00 */
[----:B------:R-:W-:Y:S02]  /*3130*/  ISETP.NE.AND P5, PT, R7, RZ, PT ;  /* 0x000000ff0700720c */ /* 0x000fe40003fa5270 */
[----:B------:R-:W-:Y:S02]  /*3140*/  P2R R7, PR, RZ, 0x4 ;  /* 0x00000004ff077803 */ /* 0x000fe40000000000 */
[----:B------:R-:W-:Y:S02]  /*3150*/  P2R R5, PR, RZ, 0x20 ;  /* 0x00000020ff057803 */ /* 0x000fe40000000000 */
[----:B------:R-:W-:Y:S02]  /*3160*/  ISETP.NE.AND P5, PT, R6, RZ, PT ;  /* 0x000000ff0600720c */ /* 0x000fe40003fa5270 */
[----:B------:R-:W-:-:S02]  /*3170*/  P2R R6, PR, RZ, 0x8 ;  /* 0x00000008ff067803 */ /* 0x000fc40000000000 */
[----:B------:R-:W-:Y:S02]  /*3180*/  P2R R4, PR, RZ, 0x20 ;  /* 0x00000020ff047803 */ /* 0x000fe40000000000 */
[----:B------:R-:W-:Y:S02]  /*3190*/  ISETP.NE.AND P5, PT, R3, RZ, PT ;  /* 0x000000ff0300720c */ /* 0x000fe40003fa5270 */
[----:B------:R-:W-:Y:S01]  /*31a0*/  ISETP.NE.AND P3, PT, R9, RZ, PT ;  /* 0x000000ff0900720c */ /* 0x000fe20003f65270 */
[----:B------:R-:W-:Y:S01]  /*31b0*/  IMAD.MOV.U32 R9, RZ, RZ, 0x2 ;  /* 0x00000002ff097424 */ /* 0x000fe200078e00ff */
[----:B------:R-:W-:Y:S01]  /*31c0*/  @P0 IADD3 R9, PT, PT, RZ, 0x1, RZ ;  /* 0x00000001ff090810 */ /* 0x000fe20007ffe0ff */
[----:B0-----:R-:W-:Y:S01]  /*31d0*/  UIADD3 UR8, UP0, UPT, UR4, -0x1000, URZ ;  /* 0xfffff00004087890 */ /* 0x001fe2000ff1e0ff */
[----:B------:R-:W-:Y:S02]  /*31e0*/  P2R R3, PR, RZ, 0x10 ;  /* 0x00000010ff037803 */ /* 0x000fe40000000000 */
[----:B------:R-:W-:Y:S01]  /*31f0*/  ISETP.NE.AND P4, PT, R8, RZ, PT ;  /* 0x000000ff0800720c */ /* 0x000fe20003f85270 */
[----:B------:R-:W-:Y:S01]  /*3200*/  UIADD3.X UR9, UPT, UPT, UR5, -0x1, URZ, UP0, !UPT ;  /* 0xffffffff05097890 */ /* 0x000fe200087fe4ff */
[----:B------:R-:W-:Y:S01]  /*3210*/  ISETP.NE.AND P2, PT, R10, RZ, PT ;  /* 0x000000ff0a00720c */ /* 0x000fe20003f45270 */
[----:B------:R-:W-:Y:S01]  /*3220*/  UISETP.GE.U32.AND UP0, UPT, UR8, 0x1000, UPT ;  /* 0x000010000800788c */ /* 0x000fe2000bf06070 */
[----:B------:R-:W-:Y:S01]  /*3230*/  P2R R8, PR, RZ, 0x2 ;  /* 0x00000002ff087803 */ /* 0x000fe20000000000 */
[----:B------:R-:W-:Y:S01]  /*3240*/  @P5 IMAD.MOV R9, RZ, RZ, R2 ;  /* 0x000000ffff095224 */ /* 0x000fe200078e0202 */
[----:B------:R-:W-:Y:S01]  /*3250*/  ISETP.NE.AND P5, PT, R4, RZ, PT ;  /* 0x000000ff0400720c */ /* 0x000fe20003fa5270 */
[----:B------:R-:W-:Y:S01]  /*3260*/  UISETP.GE.U32.AND.EX UP0, UPT, UR9, URZ, UPT, UP0 ;  /* 0x000000ff0900728c */ /* 0x000fe2000bf06100 */
[----:B------:R-:W-:-:S02]  /*3270*/  ISETP.NE.AND P1, PT, R11, RZ, PT ;  /* 0x000000ff0b00720c */ /* 0x000fc40003f25270 */
[----:B------:R-:W-:Y:S02]  /*3280*/  IADD3 R2, PT, PT, R9, 0x1, RZ ;  /* 0x0000000109027810 */ /* 0x000fe40007ffe0ff */
[----:B------:R-:W-:Y:S02]  /*3290*/  ISETP.NE.AND P0, PT, R14, RZ, PT ;  /* 0x000000ff0e00720c */ /* 0x000fe40003f05270 */
[----:B------:R-:W-:-:S05]  /*32a0*/  ISETP.NE.AND P6, PT, R15, RZ, PT ;  /* 0x000000ff0f00720c */ /* 0x000fca0003fc5270 */
        /* <DEDUP_REMOVED lines=19> */
[----:B------:R-:W-:-:S04]  /*33e0*/  FSETP.GEU.AND P0, PT, R21, 1, PT ;  /* 0x3f8000001500780b */ /* 0x000fc80003f0e000 */
[----:B------:R-:W-:Y:S01]  /*33f0*/  IADD3 R3, PT, PT, R2, 0x1, RZ ;  /* 0x0000000102037810 */ /* 0x000fe20007ffe0ff */
[----:B------:R-:W-:-:S05]  /*3400*/  @P6 IMAD.MOV R3, RZ, RZ, R2 ;  /* 0x000000ffff036224 */ /* 0x000fca00078e0202 */
        /* <DEDUP_REMOVED lines=9> */
[----:B------:R-:W-:Y:S02]  /*34a0*/  @P1 IMAD.MOV R4, RZ, RZ, R3 ;  /* 0x000000ffff041224 */ /* 0x000fe400078e0203 */
[----:B------:R-:W-:-:S03]  /*34b0*/  IMAD.MOV.U32 R3, RZ, RZ, 0x1000 ;  /* 0x00001000ff037424 */ /* 0x000fc600078e00ff */
[C---:B------:R-:W-:Y:S02]  /*34c0*/  IADD3 R2, PT, PT, R4.reuse, 0x1, RZ ;  /* 0x0000000104027810 */ /* 0x040fe40007ffe0ff */
[----:B------:R-:W-:Y:S01]  /*34d0*/  @P0 IADD3 R2, PT, PT, R4, RZ, RZ ;  /* 0x000000ff04020210 */ /* 0x000fe20007ffe0ff */
[----:B------:R-:W-:Y:S01]  /*34e0*/  IMAD.MOV.U32 R4, RZ, RZ, RZ ;  /* 0x000000ffff047224 */ /* 0x000fe200078e00ff */
[----:B------:R-:W-:Y:S06]  /*34f0*/  BRA.U !UP0, `(.L_x_388) ;  /* 0x0000001508ac7547 */ /* 0x000fec000b800000 */
[----:B------:R-:W-:Y:S02]  /*3500*/  HFMA2 R3, -RZ, RZ, 0, 0.00048828125 ;  /* 0x00001000ff037431 */ /* 0x000fe400000001ff */
[----:B------:R-:W-:Y:S01]  /*3510*/  IMAD.MOV.U32 R4, RZ, RZ, RZ ;  /* 0x000000ffff047224 */ /* 0x000fe200078e00ff */
[----:B------:R-:W0:Y:S06]  /*3520*/  LDCU.64 UR4, c[0x0][0x390] ;  /* 0x00007200ff0477ac */ /* 0x000e2c0008000a00 */
.L_x_439:
[----:B------:R-:W-:-:S04]  /*3530*/  LEA R14, P0, R3, R12, 0x3 ;  /* 0x0000000c030e7211 */ /* 0x000fc800078018ff */
[----:B------:R-:W-:-:S05]  /*3540*/  LEA.HI.X R15, R3, R13, R4, 0x3, P0 ;  /* 0x0000000d030f7211 */ /* 0x000fca00000f1c04 */
[----:B------:R-:W2:Y:S01]  /*3550*/  LDG.E.64 R6, desc[UR6][R14.64] ;  /* 0x000000060e067981 */ /* 0x000ea2000c1e1b00 */
[----:B------:R-:W-:Y:S01]  /*3560*/  BSSY.RECONVERGENT B1, `(.L_x_389) ;  /* 0x000000e000017945 */ /* 0x000fe20003800200 */
[----:B--2---:R-:W-:-:S04]  /*3570*/  FMUL R7, R7, R7 ;  /* 0x0000000707077220 */ /* 0x004fc80000400000 */
[----:B------:R-:W-:-:S04]  /*3580*/  FFMA R16, R6, R6, R7 ;  /* 0x0000000606107223 */ /* 0x000fc80000000007 */
[----:B------:R1:W2:Y:S01]  /*3590*/  MUFU.RSQ R7, R16 ;  /* 0x0000001000077308 */ /* 0x0002a20000001400 */
[----:B------:R-:W-:-:S04]  /*35a0*/  IADD3 R5, PT, PT, R16, -0xd000000, RZ ;  /* 0xf300000010057810 */ /* 0x000fc80007ffe0ff */
[----:B------:R-:W-:-:S13]  /*35b0*/  ISETP.GT.U32.AND P0, PT, R5, 0x727fffff, PT ;  /* 0x727fffff0500780c */ /* 0x000fda0003f04070 */
[----:B-12---:R-:W-:Y:S05]  /*35c0*/  @!P0 BRA `(.L_x_390) ;  /* 0x00000000000c8947 */ /* 0x006fea0003800000 */
[----:B------:R-:W-:-:S07]  /*35d0*/  MOV R20, 0x35f0 ;  /* 0x000035f000147802 */ /* 0x000fce0000000f00 */
[----:B0-----:R-:W-:Y:S05]  /*35e0*/  CALL.REL.NOINC `($__internal_1_$__cuda_sm20_sqrt_rn_f32_slowpath) ;  /* 0x0000002c00a87944 */ /* 0x001fea0003c00000 */
[----:B------:R-:W-:Y:S05]  /*35f0*/  BRA `(.L_x_391) ;  /* 0x0000000000107947 */ /* 0x000fea0003800000 */
.L_x_390:
[----:B------:R-:W-:Y:S01]  /*3600*/  FMUL.FTZ R21, R16, R7 ;  /* 0x0000000710157220 */ /* 0x000fe20000410000 */
[----:B------:R-:W-:-:S03]  /*3610*/  FMUL.FTZ R5, R7, 0.5 ;  /* 0x3f00000007057820 */ /* 0x000fc60000410000 */
[----:B------:R-:W-:-:S04]  /*3620*/  FFMA R6, -R21, R21, R16 ;  /* 0x0000001515067223 */ /* 0x000fc80000000110 */
[----:B------:R-:W-:-:S07]  /*3630*/  FFMA R21, R6, R5, R21 ;  /* 0x0000000506157223 */ /* 0x000fce0000000015 */
.L_x_391:
[----:B0-----:R-:W-:Y:S05]  /*3640*/  BSYNC.RECONVERGENT B1 ;  /* 0x0000000000017941 */ /* 0x001fea0003800200 */
.L_x_389:
        /* <DEDUP_REMOVED lines=13> */
.L_x_393:
[----:B------:R-:W-:Y:S01]  /*3720*/  FMUL.FTZ R21, R16, R7 ;  /* 0x0000000710157220 */ /* 0x000fe20000410000 */
[----:B------:R-:W-:-:S03]  /*3730*/  FMUL.FTZ R7, R7, 0.5 ;  /* 0x3f00000007077820 */ /* 0x000fc60000410000 */
[----:B------:R-:W-:-:S04]  /*3740*/  FFMA R6, -R21, R21, R16 ;  /* 0x0000001515067223 */ /* 0x000fc80000000110 */
[----:B------:R-:W-:-:S07]  /*3750*/  FFMA R21, R6, R7, R21 ;  /* 0x0000000706157223 */ /* 0x000fce0000000015 */
.L_x_394:
[----:B------:R-:W-:Y:S05]  /*3760*/  BSYNC.RECONVERGENT B1 ;  /* 0x0000000000017941 */ /* 0x000fea0003800200 */
.L_x_392:
        /* <DEDUP_REMOVED lines=11> */
[----:B------:R-:W-:Y:S05]  /*3820*/  CALL.REL.NOINC `($__internal_1_$__cuda_sm20_sqrt_rn_f32_slowpath) ;  /* 0x0000002c00187944 */ /* 0x000fea0003c00000 */
[----:B------:R-:W-:Y:S05]  /*3830*/  BRA `(.L_x_397) ;  /* 0x0000000000107947 */ /* 0x000fea0003800000 */
.L_x_396:
[----:B------:R-:W-:Y:S01]  /*3840*/  FMUL.FTZ R21, R16, R7 ;  /* 0x0000000710157220 */ /* 0x000fe20000410000 */
[----:B------:R-:W-:-:S03]  /*3850*/  FMUL.FTZ R7, R7, 0.5 ;  /* 0x3f00000007077820 */ /* 0x000fc60000410000 */
[----:B------:R-:W-:-:S04]  /*3860*/  FFMA R8, -R21, R21, R16 ;  /* 0x0000001515087223 */ /* 0x000fc80000000110 */
[----:B------:R-:W-:-:S07]  /*3870*/  FFMA R21, R8, R7, R21 ;  /* 0x0000000708157223 */ /* 0x000fce0000000015 */
.L_x_397:
[----:B------:R-:W-:Y:S05]  /*3880*/  BSYNC.RECONVERGENT B1 ;  /* 0x0000000000017941 */ /* 0x000fea0003800200 */
.L_x_395:
        /* <DEDUP_REMOVED lines=13> */
.L_x_399:
[----:B------:R-:W-:Y:S01]  /*3960*/  FMUL.FTZ R21, R16, R9 ;  /* 0x0000000910157220 */ /* 0x000fe20000410000 */
[----:B------:R-:W-:-:S03]  /*3970*/  FMUL.FTZ R9, R9, 0.5 ;  /* 0x3f00000009097820 */ /* 0x000fc60000410000 */
[----:B------:R-:W-:-:S04]  /*3980*/  FFMA R8, -R21, R21, R16 ;  /* 0x0000001515087223 */ /* 0x000fc80000000110 */
[----:B------:R-:W-:-:S07]  /*3990*/  FFMA R21, R8, R9, R21 ;  /* 0x0000000908157223 */ /* 0x000fce0000000015 */
.L_x_400:
[----:B------:R-:W-:Y:S05]  /*39a0*/  BSYNC.RECONVERGENT B1 ;  /* 0x0000000000017941 */ /* 0x000fea0003800200 */
.L_x_398:
        /* <DEDUP_REMOVED lines=13> */
.L_x_402:
[----:B------:R-:W-:Y:S01]  /*3a80*/  FMUL.FTZ R21, R16, R9 ;  /* 0x0000000910157220 */ /* 0x000fe20000410000 */
[----:B------:R-:W-:-:S03]  /*3a90*/  FMUL.FTZ R9, R9, 0.5 ;  /* 0x3f00000009097820 */ /* 0x000fc60000410000 */
[----:B------:R-:W-:-:S04]  /*3aa0*/  FFMA R10, -R21, R21, R16 ;  /* 0x00000015150a7223 */ /* 0x000fc80000000110 */
[----:B------:R-:W-:-:S07]  /*3ab0*/  FFMA R21, R10, R9, R21 ;  /* 0x000000090a157223 */ /* 0x000fce0000000015 */
.L_x_403:
[----:B------:R-:W-:Y:S05]  /*3ac0*/  BSYNC.RECONVERGENT B1 ;  /* 0x0000000000017941 */ /* 0x000fea0003800200 */
.L_x_401:
        /* <DEDUP_REMOVED lines=13> */
.L_x_405:
[----:B------:R-:W-:Y:S01]  /*3ba0*/  FMUL.FTZ R21, R16, R11 ;  /* 0x0000000b10157220 */ /* 0x000fe20000410000 */
[----:B------:R-:W-:-:S03]  /*3bb0*/  FMUL.FTZ R11, R11, 0.5 ;  /* 0x3f0000000b0b7820 */ /* 0x000fc60000410000 */
[----:B------:R-:W-:-:S04]  /*3bc0*/  FFMA R10, -R21, R21, R16 ;  /* 0x00000015150a7223 */ /* 0x000fc80000000110 */
[----:B------:R-:W-:-:S07]  /*3bd0*/  FFMA R21, R10, R11, R21 ;  /* 0x0000000b0a157223 */ /* 0x000fce0000000015 */
.L_x_406:
[----:B------:R-:W-:Y:S05]  /*3be0*/  BSYNC.RECONVERGENT B1 ;  /* 0x0000000000017941 */ /* 0x000fea0003800200 */
.L_x_404:
        /* <DEDUP_REMOVED lines=13> */
.L_x_408:
[----:B------:R-:W-:Y:S01]  /*3cc0*/  FMUL.FTZ R21, R16, R11 ;  /* 0x0000000b10157220 */ /* 0x000fe20000410000 */
[----:B------:R-:W-:-:S03]  /*3cd0*/  FMUL.FTZ R11, R11, 0.5 ;  /* 0x3f0000000b0b7820 */ /* 0x000fc60000410000 */
[----:B------:R-:W-:-:S04]  /*3ce0*/  FFMA R16, -R21, R21, R16 ;  /* 0x0000001515107223 */ /* 0x000fc80000000110 */
[----:B------:R-:W-:-:S07]  /*3cf0*/  FFMA R21, R16, R11, R21 ;  /* 0x0000000b10157223 */ /* 0x000fce0000000015 */
.L_x_409:
[----:B------:R-:W-:Y:S05]  /*3d00*/  BSYNC.RECONVERGENT B1 ;  /* 0x0000000000017941 */ /* 0x000fea0003800200 */
.L_x_407:
        /* <DEDUP_REMOVED lines=13> */
.L_x_411:
[----:B------:R-:W-:Y:S01]  /*3de0*/  FMUL.FTZ R21, R16, R17 ;  /* 0x0000001110157220 */ /* 0x000fe20000410000 */
[----:B------:R-:W-:-:S03]  /*3df0*/  FMUL.FTZ R17, R17, 0.5 ;  /* 0x3f00000011117820 */ /* 0x000fc60000410000 */
[----:B------:R-:W-:-:S04]  /*3e00*/  FFMA R16, -R21, R21, R16 ;  /* 0x0000001515107223 */ /* 0x000fc80000000110 */
[----:B------:R-:W-:-:S07]  /*3e10*/  FFMA R21, R16, R17, R21 ;  /* 0x0000001110157223 */ /* 0x000fce0000000015 */
.L_x_412:
[----:B------:R-:W-:Y:S05]  /*3e20*/  BSYNC.RECONVERGENT B1 ;  /* 0x0000000000017941 */ /* 0x000fea0003800200 */
.L_x_410:
        /* <DEDUP_REMOVED lines=12> */
[----:B------:R-:W-:Y:S05]  /*3ef0*/  CALL.REL.NOINC `($__internal_1_$__cuda_sm20_sqrt_rn_f32_slowpath) ;  /* 0x0000002400647944 */ /* 0x000fea0003c00000 */
[----:B------:R-:W-:Y:S05]  /*3f00*/  BRA `(.L_x_415) ;  /* 0x0000000000107947 */ /* 0x000fea0003800000 */
.L_x_414:
[----:B------:R-:W-:Y:S01]  /*3f10*/  FMUL.FTZ R21, R20, R17 ;  /* 0x0000001114157220 */ /* 0x000fe20000410000 */
[----:B------:R-:W-:-:S03]  /*3f20*/  FMUL.FTZ R17, R17, 0.5 ;  /* 0x3f00000011117820 */ /* 0x000fc60000410000 */
[----:B------:R-:W-:-:S04]  /*3f30*/  FFMA R16, -R21, R21, R20 ;  /* 0x0000001515107223 */ /* 0x000fc80000000114 */
[----:B------:R-:W-:-:S07]  /*3f40*/  FFMA R21, R16, R17, R21 ;  /* 0x0000001110157223 */ /* 0x000fce0000000015 */
.L_x_415:
[----:B------:R-:W-:Y:S05]  /*3f50*/  BSYNC.RECONVERGENT B1 ;  /* 0x0000000000017941 */ /* 0x000fea0003800200 */
.L_x_413:
        /* <DEDUP_REMOVED lines=14> */
.L_x_417:
[----:B------:R-:W-:Y:S01]  /*4040*/  FMUL.FTZ R21, R20, R17 ;  /* 0x0000001114157220 */ /* 0x000fe20000410000 */
[----:B------:R-:W-:-:S03]  /*4050*/  FMUL.FTZ R17, R17, 0.5 ;  /* 0x3f00000011117820 */ /* 0x000fc60000410000 */
[----:B------:R-:W-:-:S04]  /*4060*/  FFMA R16, -R21, R21, R20 ;  /* 0x0000001515107223 */ /* 0x000fc80000000114 */
[----:B------:R-:W-:-:S07]  /*4070*/  FFMA R21, R16, R17, R21 ;  /* 0x0000001110157223 */ /* 0x000fce0000000015 */
.L_x_418:
[----:B------:R-:W-:Y:S05]  /*4080*/  BSYNC.RECONVERGENT B1 ;  /* 0x0000000000017941 */ /* 0x000fea0003800200 */
.L_x_416:
        /* <DEDUP_REMOVED lines=13> */
.L_x_420:
[----:B------:R-:W-:Y:S01]  /*4160*/  FMUL.FTZ R21, R20, R17 ;  /* 0x0000001114157220 */ /* 0x000fe20000410000 */
[----:B------:R-:W-:-:S03]  /*4170*/  FMUL.FTZ R17, R17, 0.5 ;  /* 0x3f00000011117820 */ /* 0x000fc60000410000 */
[----:B------:R-:W-:-:S04]  /*4180*/  FFMA R16, -R21, R21, R20 ;  /* 0x0000001515107223 */ /* 0x000fc80000000114 */
[----:B------:R-:W-:-:S07]  /*4190*/  FFMA R21, R16, R17, R21 ;  /* 0x0000001110157223 */ /* 0x000fce0000000015 */
.L_x_421:
[----:B------:R-:W-:Y:S05]  /*41a0*/  BSYNC.RECONVERGENT B1 ;  /* 0x0000000000017941 */ /* 0x000fea0003800200 */
.L_x_419:
        /* <DEDUP_REMOVED lines=13> */
.L_x_423:
[----:B------:R-:W-:Y:S01]  /*4280*/  FMUL.FTZ R21, R20, R17 ;  /* 0x0000001114157220 */ /* 0x000fe20000410000 */
[----:B------:R-:W-:-:S03]  /*4290*/  FMUL.FTZ R17, R17, 0.5 ;  /* 0x3f00000011117820 */ /* 0x000fc60000410000 */
[----:B------:R-:W-:-:S04]  /*42a0*/  FFMA R16, -R21, R21, R20 ;  /* 0x0000001515107223 */ /* 0x000fc80000000114 */
[----:B------:R-:W-:-:S07]  /*42b0*/  FFMA R21, R16, R17, R21 ;  /* 0x0000001110157223 */ /* 0x000fce0000000015 */
.L_x_424:
[----:B------:R-:W-:Y:S05]  /*42c0*/  BSYNC.RECONVERGENT B1 ;  /* 0x0000000000017941 */ /* 0x000fea0003800200 */
.L_x_422:
        /* <DEDUP_REMOVED lines=13> */
.L_x_426:
[----:B------:R-:W-:Y:S01]  /*43a0*/  FMUL.FTZ R21, R20, R17 ;  /* 0x0000001114157220 */ /* 0x000fe20000410000 */
[----:B------:R-:W-:-:S03]  /*43b0*/  FMUL.FTZ R17, R17, 0.5 ;  /* 0x3f00000011117820 */ /* 0x000fc60000410000 */
[----:B------:R-:W-:-:S04]  /*43c0*/  FFMA R16, -R21, R21, R20 ;  /* 0x0000001515107223 */ /* 0x000fc80000000114 */
[----:B------:R-:W-:-:S07]  /*43d0*/  FFMA R21, R16, R17, R21 ;  /* 0x0000001110157223 */ /* 0x000fce0000000015 */
.L_x_427:
[----:B------:R-:W-:Y:S05]  /*43e0*/  BSYNC.RECONVERGENT B1 ;  /* 0x0000000000017941 */ /* 0x000fea0003800200 */
.L_x_425:
        /* <DEDUP_REMOVED lines=13> */
.L_x_429:
[----:B------:R-:W-:Y:S01]  /*44c0*/  FMUL.FTZ R21, R20, R17 ;  /* 0x0000001114157220 */ /* 0x000fe20000410000 */
[----:B------:R-:W-:-:S03]  /*44d0*/  FMUL.FTZ R17, R17, 0.5 ;  /* 0x3f00000011117820 */ /* 0x000fc60000410000 */
[----:B------:R-:W-:-:S04]  /*44e0*/  FFMA R16, -R21, R21, R20 ;  /* 0x0000001515107223 */ /* 0x000fc80000000114 */
[----:B------:R-:W-:-:S07]  /*44f0*/  FFMA R21, R16, R17, R21 ;  /* 0x0000001110157223 */ /* 0x000fce0000000015 */
.L_x_430:
[----:B------:R-:W-:Y:S05]  /*4500*/  BSYNC.RECONVERGENT B1 ;  /* 0x0000000000017941 */ /* 0x000fea0003800200 */
.L_x_428:
        /* <DEDUP_REMOVED lines=13> */
.L_x_432:
[----:B------:R-:W-:Y:S01]  /*45e0*/  FMUL.FTZ R21, R20, R17 ;  /* 0x0000001114157220 */ /* 0x000fe20000410000 */
[----:B------:R-:W-:-:S03]  /*45f0*/  FMUL.FTZ R17, R17, 0.5 ;  /* 0x3f00000011117820 */ /* 0x000fc60000410000 */
[----:B------:R-:W-:-:S04]  /*4600*/  FFMA R16, -R21, R21, R20 ;  /* 0x0000001515107223 */ /* 0x000fc80000000114 */
[----:B------:R-:W-:-:S07]  /*4610*/  FFMA R21, R16, R17, R21 ;  /* 0x0000001110157223 */ /* 0x000fce0000000015 */
.L_x_433:
[----:B------:R-:W-:Y:S05]  /*4620*/  BSYNC.RECONVERGENT B1 ;  /* 0x0000000000017941 */ /* 0x000fea0003800200 */
.L_x_431:
        /* <DEDUP_REMOVED lines=10> */
[----:B------:R-:W-:Y:S01]  /*46d0*/  IMAD.MOV.U32 R16, RZ, RZ, R20 ;  /* 0x000000ffff107224 */ /* 0x000fe200078e0014 */
[----:B------:R-:W-:-:S07]  /*46e0*/  MOV R20, 0x4700 ;  /* 0x0000470000147802 */ /* 0x000fce0000000f00 */
[----:B------:R-:W-:Y:S05]  /*46f0*/  CALL.REL.NOINC `($__internal_1_$__cuda_sm20_sqrt_rn_f32_slowpath) ;  /* 0x0000001c00647944 */ /* 0x000fea0003c00000 */
[----:B------:R-:W-:Y:S05]  /*4700*/  BSYNC.RECONVERGENT B2 ;  /* 0x0000000000027941 */ /* 0x000fea0003800200 */
.L_x_436:
[----:B------:R-:W-:Y:S05]  /*4710*/  BRA `(.L_x_437) ;  /* 0x0000000000107947 */ /* 0x000fea0003800000 */
.L_x_435:
[----:B------:R-:W-:Y:S01]  /*4720*/  FMUL.FTZ R21, R20, R17 ;  /* 0x0000001114157220 */ /* 0x000fe20000410000 */
[----:B------:R-:W-:-:S03]  /*4730*/  FMUL.FTZ R15, R17, 0.5 ;  /* 0x3f000000110f7820 */ /* 0x000fc60000410000 */
[----:B------:R-:W-:-:S04]  /*4740*/  FFMA R14, -R21, R21, R20 ;  /* 0x00000015150e7223 */ /* 0x000fc80000000114 */
[----:B------:R-:W-:-:S07]  /*4750*/  FFMA R21, R14, R15, R21 ;  /* 0x0000000f0e157223 */ /* 0x000fce0000000015 */
.L_x_437:
[----:B------:R-:W-:Y:S05]  /*4760*/  BSYNC.RECONVERGENT B1 ;  /* 0x0000000000017941 */ /* 0x000fea0003800200 */
.L_x_434:
[----:B------:R-:W-:Y:S02]  /*4770*/  P2R R14, PR, RZ, 0x1 ;  /* 0x00000001ff0e7803 */ /* 0x000fe40000000000 */
[----:B------:R-:W-:Y:S02]  /*4780*/  ISETP.NE.AND P0, PT, R7, RZ, PT ;  /* 0x000000ff0700720c */ /* 0x000fe40003f05270 */
[----:B------:R-:W-:Y:S02]  /*4790*/  IADD3 R15, PT, PT, R2, 0x1, RZ ;  /* 0x00000001020f7810 */ /* 0x000fe40007ffe0ff */
        /* <DEDUP_REMOVED lines=11> */
[----:B------:R-:W-:Y:S01]  /*4850*/  @P0 IMAD.MOV R15, RZ, RZ, R2 ;  /* 0x000000ffff0f0224 */ /* 0x000fe200078e0202 */
[----:B------:R-:W-:Y:S02]  /*4860*/  ISETP.NE.AND P0, PT, R6, RZ, PT ;  /* 0x000000ff0600720c */ /* 0x000fe40003f05270 */
[----:B------:R-:W-:Y:S02]  /*4870*/  P2R R10, PR, RZ, 0x10 ;  /* 0x00000010ff0a7803 */ /* 0x000fe40000000000 */
[----:B------:R-:W-:Y:S02]  /*4880*/  IADD3 R2, PT, PT, R15, 0x1, RZ ;  /* 0x000000010f027810 */ /* 0x000fe40007ffe0ff */
[----:B------:R-:W-:-:S02]  /*4890*/  ISETP.NE.AND P4, PT, R11, RZ, PT ;  /* 0x000000ff0b00720c */ /* 0x000fc40003f85270 */
[----:B------:R-:W-:Y:S02]  /*48a0*/  P2R R11, PR, RZ, 0x20 ;  /* 0x00000020ff0b7803 */ /* 0x000fe40000000000 */
[----:B------:R-:W-:-:S03]  /*48b0*/  ISETP.NE.AND P5, PT, R18, RZ, PT ;  /* 0x000000ff1200720c */ /* 0x000fc60003fa5270 */
        /* <DEDUP_REMOVED lines=28> */
[----:B------:R-:W-:Y:S01]  /*4a80*/  @P2 IMAD.MOV R2, RZ, RZ, R5 ;  /* 0x000000ffff022224 */ /* 0x000fe200078e0205 */
[----:B------:R-:W-:-:S04]  /*4a90*/  IADD3 R6, P2, PT, -R3, UR4, RZ ;  /* 0x0000000403067c10 */ /* 0x000fc8000ff5e1ff */
[----:B------:R-:W-:Y:S02]  /*4aa0*/  ISETP.GE.U32.AND P0, PT, R6, 0x1000, PT ;  /* 0x000010000600780c */ /* 0x000fe40003f06070 */
[----:B------:R-:W-:Y:S01]  /*4ab0*/  IADD3 R5, PT, PT, R2, 0x1, RZ ;  /* 0x0000000102057810 */ /* 0x000fe20007ffe0ff */
[----:B------:R-:W-:Y:S01]  /*4ac0*/  @P3 IMAD.MOV R5, RZ, RZ, R2 ;  /* 0x000000ffff053224 */ /* 0x000fe200078e0202 */
[----:B------:R-:W-:-:S04]  /*4ad0*/  IADD3.X R6, PT, PT, ~R4, UR5, RZ, P2, !PT ;  /* 0x0000000504067c10 */ /* 0x000fc800097fe5ff */
[----:B------:R-:W-:Y:S02]  /*4ae0*/  ISETP.GE.U32.AND.EX P0, PT, R6, RZ, PT, P0 ;  /* 0x000000ff0600720c */ /* 0x000fe40003f06100 */
[----:B------:R-:W-:Y:S01]  /*4af0*/  IADD3 R2, PT, PT, R5, 0x1, RZ ;  /* 0x0000000105027810 */ /* 0x000fe20007ffe0ff */
[----:B------:R-:W-:-:S05]  /*4b00*/  @P4 IMAD.MOV R2, RZ, RZ, R5 ;  /* 0x000000ffff024224 */ /* 0x000fca00078e0205 */
[----:B------:R-:W-:Y:S01]  /*4b10*/  IADD3 R5, PT, PT, R2, 0x1, RZ ;  /* 0x0000000102057810 */ /* 0x000fe20007ffe0ff */
[----:B------:R-:W-:-:S05]  /*4b20*/  @P5 IMAD.MOV R5, RZ, RZ, R2 ;  /* 0x000000ffff055224 */ /* 0x000fca00078e0202 */
[----:B------:R-:W-:Y:S01]  /*4b30*/  IADD3 R2, PT, PT, R5, 0x1, RZ ;  /* 0x0000000105027810 */ /* 0x000fe20007ffe0ff */
[----:B------:R-:W-:Y:S01]  /*4b40*/  @P1 IMAD.MOV R2, RZ, RZ, R5 ;  /* 0x000000ffff021224 */ /* 0x000fe200078e0205 */
[----:B------:R-:W-:Y:S06]  /*4b50*/  @!P0 BRA `(.L_x_438) ;  /* 0x0000001400888947 */ /* 0x000fec0003800000 */
[----:B------:R-:W-:-:S04]  /*4b60*/  IADD3 R3, P0, PT, R3, 0x1000, RZ ;  /* 0x0000100003037810 */ /* 0x000fc80007f1e0ff */
[----:B------:R-:W-:Y:S02]  /*4b70*/  IADD3.X R4, PT, PT, RZ, R4, RZ, P0, !PT ;  /* 0x00000004ff047210 */ /* 0x000fe400007fe4ff */
[----:B------:R-:W-:-:S04]  /*4b80*/  ISETP.GT.U32.AND P0, PT, R3, UR8, PT ;  /* 0x0000000803007c0c */ /* 0x000fc8000bf04070 */
[----:B------:R-:W-:-:S13]  /*4b90*/  ISETP.GT.U32.AND.EX P0, PT, R4, UR9, PT, P0 ;  /* 0x0000000904007c0c */ /* 0x000fda000bf04100 */
[----:B------:R-:W-:Y:S05]  /*4ba0*/  @!P0 BRA `(.L_x_439) ;  /* 0xffffffe800608947 */ /* 0x000fea000383ffff */
.L_x_388:
[C---:B------:R-:W-:Y:S01]  /*4bb0*/  IADD3 R5, PT, PT, -R3.reuse, UR4, RZ ;  /* 0x0000000403057c10 */ /* 0x040fe2000fffe1ff */
[----:B------:R-:W-:Y:S01]  /*4bc0*/  BSSY.RECONVERGENT B1, `(.L_x_438) ;  /* 0x000015b000017945 */ /* 0x000fe20003800200 */
[----:B------:R-:W-:Y:S02]  /*4bd0*/  ISETP.GE.U32.AND P1, PT, R3, UR4, PT ;  /* 0x0000000403007c0c */ /* 0x000fe4000bf26070 */
[----:B------:R-:W-:-:S04]  /*4be0*/  ISETP.GE.AND P0, PT, R0, R5, PT ;  /* 0x000000050000720c */ /* 0x000fc80003f06270 */
[----:B------:R-:W-:-:S13]  /*4bf0*/  ISETP.GE.U32.OR.EX P0, PT, R4, UR5, P0, P1 ;  /* 0x0000000504007c0c */ /* 0x000fda0008706510 */
[----:B------:R-:W-:Y:S05]  /*4c00*/  @P0 BRA `(.L_x_440) ;  /* 0x0000001400580947 */ /* 0x000fea0003800000 */
[----:B------:R-:W-:Y:S01]  /*4c10*/  LOP3.LUT R6, RZ, R0, RZ, 0x33, !PT ;  /* 0x00000000ff067212 */ /* 0x000fe200078e33ff */
[----:B------:R-:W-:Y:S01]  /*4c20*/  BSSY.RECONVERGENT B2, `(.L_x_441) ;  /* 0x00000af000027945 */ /* 0x000fe20003800200 */
[----:B------:R-:W-:Y:S02]  /*4c30*/  IMAD.MOV.U32 R8, RZ, RZ, R0 ;  /* 0x000000ffff087224 */ /* 0x000fe400078e0000 */
[----:B------:R-:W-:-:S04]  /*4c40*/  IADD3 R5, PT, PT, -R3, UR4, R6 ;  /* 0x0000000403057c10 */ /* 0x000fc8000fffe106 */
[C---:B------:R-:W-:Y:S02]  /*4c50*/  ISETP.GE.U32.AND P0, PT, R5.reuse, 0x700, PT ;  /* 0x000007000500780c */ /* 0x040fe40003f06070 */
[----:B------:R-:W-:-:S04]  /*4c60*/  LEA.HI R9, R5, 0x1, RZ, 0x18 ;  /* 0x0000000105097811 */ /* 0x000fc800078fc0ff */
[----:B------:R-:W-:-:S07]  /*4c70*/  LOP3.LUT R12, R9, 0x7, RZ, 0xc0, !PT ;  /* 0x00000007090c7812 */ /* 0x000fce00078ec0ff */
[----:B------:R-:W-:Y:S05]  /*4c80*/  @!P0 BRA `(.L_x_442) ;  /* 0x0000000800a08947 */ /* 0x000fea0003800000 */
[----:B------:R-:W0:Y:S01]  /*4c90*/  LDCU.64 UR8, c[0x0][0x380] ;  /* 0x00007000ff0877ac */ /* 0x000e220008000a00 */
[----:B------:R-:W-:Y:S02]  /*4ca0*/  IADD3 R7, P0, PT, R0, R3, RZ ;  /* 0x0000000300077210 */ /* 0x000fe40007f1e0ff */
[----:B------:R-:W-:Y:S02]  /*4cb0*/  LOP3.LUT R10, R9, 0x1fffff8, RZ, 0xc0, !PT ;  /* 0x01fffff8090a7812 */ /* 0x000fe400078ec0ff */
[----:B------:R-:W-:Y:S02]  /*4cc0*/  IADD3.X R8, PT, PT, RZ, R4, RZ, P0, !PT ;  /* 0x00000004ff087210 */ /* 0x000fe400007fe4ff */
[----:B------:R-:W-:Y:S02]  /*4cd0*/  IADD3 R10, PT, PT, -R10, RZ, RZ ;  /* 0x000000ff0a0a7210 */ /* 0x000fe40007ffe1ff */
[----:B0-----:R-:W-:-:S04]  /*4ce0*/  LEA R6, P1, R7, UR8, 0x3 ;  /* 0x0000000807067c11 */ /* 0x001fc8000f8218ff */
[----:B------:R-:W-:Y:S02]  /*4cf0*/  IADD3 R6, P0, PT, R6, 0x2000, RZ ;  /* 0x0000200006067810 */ /* 0x000fe40007f1e0ff */
[----:B------:R-:W-:Y:S01]  /*4d00*/  LEA.HI.X R7, R7, UR9, R8, 0x3, P1 ;  /* 0x0000000907077c11 */ /* 0x000fe200088f1c08 */
[----:B------:R-:W-:-:S04]  /*4d10*/  IMAD.MOV.U32 R8, RZ, RZ, R0 ;  /* 0x000000ffff087224 */ /* 0x000fc800078e0000 */
[----:B------:R-:W-:-:S07]  /*4d20*/  IMAD.X R7, RZ, RZ, R7, P0 ;  /* 0x000000ffff077224 */ /* 0x000fce00000e0607 */
.L_x_467:
        /* <DEDUP_REMOVED lines=11> */
.L_x_444:
[----:B------:R-:W-:Y:S01]  /*4de0*/  FMUL.FTZ R21, R16, R13 ;  /* 0x0000000d10157220 */ /* 0x000fe20000410000 */
[----:B------:R-:W-:-:S03]  /*4df0*/  FMUL.FTZ R11, R13, 0.5 ;  /* 0x3f0000000d0b7820 */ /* 0x000fc60000410000 */
[----:B------:R-:W-:-:S04]  /*4e00*/  FFMA R14, -R21, R21, R16 ;  /* 0x00000015150e7223 */ /* 0x000fc80000000110 */
[----:B------:R-:W-:-:S07]  /*4e10*/  FFMA R21, R14, R11, R21 ;  /* 0x0000000b0e157223 */ /* 0x000fce0000000015 */
.L_x_445:
[----:B------:R-:W-:Y:S05]  /*4e20*/  BSYNC.RECONVERGENT B3 ;  /* 0x0000000000037941 */ /* 0x000fea0003800200 */
.L_x_443:
        /* <DEDUP_REMOVED lines=14> */
.L_x_447:
[----:B------:R-:W-:Y:S01]  /*4f10*/  FMUL.FTZ R21, R16, R13 ;  /* 0x0000000d10157220 */ /* 0x000fe20000410000 */
[----:B------:R-:W-:-:S03]  /*4f20*/  FMUL.FTZ R13, R13, 0.5 ;  /* 0x3f0000000d0d7820 */ /* 0x000fc60000410000 */
[----:B------:R-:W-:-:S04]  /*4f30*/  FFMA R2, -R21, R21, R16 ;  /* 0x0000001515027223 */ /* 0x000fc80000000110 */
[----:B------:R-:W-:-:S07]  /*4f40*/  FFMA R21, R2, R13, R21 ;  /* 0x0000000d02157223 */ /* 0x000fce0000000015 */
.L_x_448:
[----:B------:R-:W-:Y:S05]  /*4f50*/  BSYNC.RECONVERGENT B3 ;  /* 0x0000000000037941 */ /* 0x000fea0003800200 */
.L_x_446:
        /* <DEDUP_REMOVED lines=14> */
.L_x_450:
[----:B------:R-:W-:Y:S01]  /*5040*/  FMUL.FTZ R21, R16, R13 ;  /* 0x0000000d10157220 */ /* 0x000fe20000410000 */
[----:B------:R-:W-:-:S03]  /*5050*/  FMUL.FTZ R11, R13, 0.5 ;  /* 0x3f0000000d0b7820 */ /* 0x000fc60000410000 */
[----:B------:R-:W-:-:S04]  /*5060*/  FFMA R14, -R21, R21, R16 ;  /* 0x00000015150e7223 */ /* 0x000fc80000000110 */
[----:B------:R-:W-:-:S07]  /*5070*/  FFMA R21, R14, R11, R21 ;  /* 0x0000000b0e157223 */ /* 0x000fce0000000015 */
.L_x_451:
[----:B------:R-:W-:Y:S05]  /*5080*/  BSYNC.RECONVERGENT B3 ;  /* 0x0000000000037941 */ /* 0x000fea0003800200 */
.L_x_449:
        /* <DEDUP_REMOVED lines=14> */
.L_x_453:
[----:B------:R-:W-:Y:S01]  /*5170*/  FMUL.FTZ R21, R16, R13 ;  /* 0x0000000d10157220 */ /* 0x000fe20000410000 */
[----:B------:R-:W-:-:S03]  /*5180*/  FMUL.FTZ R13, R13, 0.5 ;  /* 0x3f0000000d0d7820 */ /* 0x000fc60000410000 */
[----:B------:R-:W-:-:S04]  /*5190*/  FFMA R2, -R21, R21, R16 ;  /* 0x0000001515027223 */ /* 0x000fc80000000110 */
[----:B------:R-:W-:-:S07]  /*51a0*/  FFMA R21, R2, R13, R21 ;  /* 0x0000000d02157223 */ /* 0x000fce0000000015 */
.L_x_454:
[----:B------:R-:W-:Y:S05]  /*51b0*/  BSYNC.RECONVERGENT B3 ;  /* 0x0000000000037941 */ /* 0x000fea0003800200 */
.L_x_452:
        /* <DEDUP_REMOVED lines=14> */
.L_x_456:
[----:B------:R-:W-:Y:S01]  /*52a0*/  FMUL.FTZ R21, R16, R13 ;  /* 0x0000000d10157220 */ /* 0x000fe20000410000 */
[----:B------:R-:W-:-:S03]  /*52b0*/  FMUL.FTZ R11, R13, 0.5 ;  /* 0x3f0000000d0b7820 */ /* 0x000fc60000410000 */
[----:B------:R-:W-:-:S04]  /*52c0*/  FFMA R14, -R21, R21, R16 ;  /* 0x00000015150e7223 */ /* 0x000fc80000000110 */
[----:B------:R-:W-:-:S07]  /*52d0*/  FFMA R21, R14, R11, R21 ;  /* 0x0000000b0e157223 */ /* 0x000fce0000000015 */
.L_x_457:
[----:B------:R-:W-:Y:S05]  /*52e0*/  BSYNC.RECONVERGENT B3 ;  /* 0x0000000000037941 */ /* 0x000fea0003800200 */
.L_x_455:
        /* <DEDUP_REMOVED lines=14> */
.L_x_459:
[----:B------:R-:W-:Y:S01]  /*53d0*/  FMUL.FTZ R21, R16, R13 ;  /* 0x0000000d10157220 */ /* 0x000fe20000410000 */
[----:B------:R-:W-:-:S03]  /*53e0*/  FMUL.FTZ R13, R13, 0.5 ;  /* 0x3f0000000d0d7820 */ /* 0x000fc60000410000 */
[----:B------:R-:W-:-:S04]  /*53f0*/  FFMA R2, -R21, R21, R16 ;  /* 0x0000001515027223 */ /* 0x000fc80000000110 */
[----:B------:R-:W-:-:S07]  /*5400*/  FFMA R21, R2, R13, R21 ;  /* 0x0000000d02157223 */ /* 0x000fce0000000015 */
.L_x_460:
[----:B------:R-:W-:Y:S05]  /*5410*/  BSYNC.RECONVERGENT B3 ;  /* 0x0000000000037941 */ /* 0x000fea0003800200 */
.L_x_458:
        /* <DEDUP_REMOVED lines=14> */
.L_x_462:
[----:B------:R-:W-:Y:S01]  /*5500*/  FMUL.FTZ R21, R16, R13 ;  /* 0x0000000d10157220 */ /* 0x000fe20000410000 */
[----:B------:R-:W-:-:S03]  /*5510*/  FMUL.FTZ R11, R13, 0.5 ;  /* 0x3f0000000d0b7820 */ /* 0x000fc60000410000 */
[----:B------:R-:W-:-:S04]  /*5520*/  FFMA R14, -R21, R21, R16 ;  /* 0x00000015150e7223 */ /* 0x000fc80000000110 */
[----:B------:R-:W-:-:S07]  /*5530*/  FFMA R21, R14, R11, R21 ;  /* 0x0000000b0e157223 */ /* 0x000fce0000000015 */
.L_x_463:
[----:B------:R-:W-:Y:S05]  /*5540*/  BSYNC.RECONVERGENT B3 ;  /* 0x0000000000037941 */ /* 0x000fea0003800200 */
.L_x_461:
        /* <DEDUP_REMOVED lines=14> */
.L_x_465:
[----:B------:R-:W-:Y:S01]  /*5630*/  FMUL.FTZ R21, R16, R13 ;  /* 0x0000000d10157220 */ /* 0x000fe20000410000 */
[----:B------:R-:W-:-:S03]  /*5640*/  FMUL.FTZ R13, R13, 0.5 ;  /* 0x3f0000000d0d7820 */ /* 0x000fc60000410000 */
[----:B------:R-:W-:-:S04]  /*5650*/  FFMA R2, -R21, R21, R16 ;  /* 0x0000001515027223 */ /* 0x000fc80000000110 */
[----:B------:R-:W-:-:S07]  /*5660*/  FFMA R21, R2, R13, R21 ;  /* 0x0000000d02157223 */ /* 0x000fce0000000015 */
.L_x_466:
[----:B------:R-:W-:Y:S05]  /*5670*/  BSYNC.RECONVERGENT B3 ;  /* 0x0000000000037941 */ /* 0x000fea0003800200 */
.L_x_464:
        /* <DEDUP_REMOVED lines=9> */
.L_x_442:
[----:B------:R-:W-:Y:S05]  /*5710*/  BSYNC.RECONVERGENT B2 ;  /* 0x0000000000027941 */ /* 0x000fea0003800200 */
.L_x_441:
[----:B------:R-:W-:-:S13]  /*5720*/  ISETP.NE.AND P0, PT, R12, RZ, PT ;  /* 0x000000ff0c00720c */ /* 0x000fda0003f05270 */
[----:B------:R-:W-:Y:S05]  /*5730*/  @!P0 BRA `(.L_x_440) ;  /* 0x00000008008c8947 */ /* 0x000fea0003800000 */
[----:B------:R-:W-:Y:S01]  /*5740*/  ISETP.GE.U32.AND P0, PT, R12, 0x4, PT ;  /* 0x000000040c00780c */ /* 0x000fe20003f06070 */
[----:B------:R-:W-:-:S12]  /*5750*/  BSSY.RECONVERGENT B2, `(.L_x_468) ;  /* 0x0000054000027945 */ /* 0x000fd80003800200 */
[----:B------:R-:W-:Y:S05]  /*5760*/  @!P0 BRA `(.L_x_469) ;  /* 0x0000000400488947 */ /* 0x000fea0003800000 */
[----:B------:R-:W0:Y:S01]  /*5770*/  LDCU.64 UR8, c[0x0][0x380] ;  /* 0x00007000ff0877ac */ /* 0x000e220008000a00 */
        /* <DEDUP_REMOVED lines=15> */
.L_x_471:
[----:B------:R-:W-:Y:S01]  /*5870*/  FMUL.FTZ R21, R16, R11 ;  /* 0x0000000b10157220 */ /* 0x000fe20000410000 */
[----:B------:R-:W-:-:S03]  /*5880*/  FMUL.FTZ R11, R11, 0.5 ;  /* 0x3f0000000b0b7820 */ /* 0x000fc60000410000 */
[----:B------:R-:W-:-:S04]  /*5890*/  FFMA R10, -R21, R21, R16 ;  /* 0x00000015150a7223 */ /* 0x000fc80000000110 */
[----:B------:R-:W-:-:S07]  /*58a0*/  FFMA R21, R10, R11, R21 ;  /* 0x0000000b0a157223 */ /* 0x000fce0000000015 */
.L_x_472:
[----:B------:R-:W-:Y:S05]  /*58b0*/  BSYNC.RECONVERGENT B3 ;  /* 0x0000000000037941 */ /* 0x000fea0003800200 */
.L_x_470:
        /* <DEDUP_REMOVED lines=14> */
.L_x_474:
[----:B------:R-:W-:Y:S01]  /*59a0*/  FMUL.FTZ R21, R16, R11 ;  /* 0x0000000b10157220 */ /* 0x000fe20000410000 */
[----:B------:R-:W-:-:S03]  /*59b0*/  FMUL.FTZ R11, R11, 0.5 ;  /* 0x3f0000000b0b7820 */ /* 0x000fc60000410000 */
[----:B------:R-:W-:-:S04]  /*59c0*/  FFMA R2, -R21, R21, R16 ;  /* 0x0000001515027223 */ /* 0x000fc80000000110 */
[----:B------:R-:W-:-:S07]  /*59d0*/  FFMA R21, R2, R11, R21 ;  /* 0x0000000b02157223 */ /* 0x000fce0000000015 */
.L_x_475:
[----:B------:R-:W-:Y:S05]  /*59e0*/  BSYNC.RECONVERGENT B3 ;  /* 0x0000000000037941 */ /* 0x000fea0003800200 */
.L_x_473:
        /* <DEDUP_REMOVED lines=14> */
.L_x_477:
[----:B------:R-:W-:Y:S01]  /*5ad0*/  FMUL.FTZ R21, R16, R11 ;  /* 0x0000000b10157220 */ /* 0x000fe20000410000 */
[----:B------:R-:W-:-:S03]  /*5ae0*/  FMUL.FTZ R11, R11, 0.5 ;  /* 0x3f0000000b0b7820 */ /* 0x000fc60000410000 */
[----:B------:R-:W-:-:S04]  /*5af0*/  FFMA R10, -R21, R21, R16 ;  /* 0x00000015150a7223 */ /* 0x000fc80000000110 */
[----:B------:R-:W-:-:S07]  /*5b00*/  FFMA R21, R10, R11, R21 ;  /* 0x0000000b0a157223 */ /* 0x000fce0000000015 */
.L_x_478:
[----:B------:R-:W-:Y:S05]  /*5b10*/  BSYNC.RECONVERGENT B3 ;  /* 0x0000000000037941 */ /* 0x000fea0003800200 */
.L_x_476:
        /* <DEDUP_REMOVED lines=14> */
.L_x_480:
[----:B------:R-:W-:Y:S01]  /*5c00*/  FMUL.FTZ R21, R16, R11 ;  /* 0x0000000b10157220 */ /* 0x000fe20000410000 */
[----:B------:R-:W-:-:S03]  /*5c10*/  FMUL.FTZ R6, R11, 0.5 ;  /* 0x3f0000000b067820 */ /* 0x000fc60000410000 */
[----:B------:R-:W-:-:S04]  /*5c20*/  FFMA R2, -R21, R21, R16 ;  /* 0x0000001515027223 */ /* 0x000fc80000000110 */
[----:B------:R-:W-:-:S07]  /*5c30*/  FFMA R21, R2, R6, R21 ;  /* 0x0000000602157223 */ /* 0x000fce0000000015 */
.L_x_481:
[----:B------:R-:W-:Y:S05]  /*5c40*/  BSYNC.RECONVERGENT B3 ;  /* 0x0000000000037941 */ /* 0x000fea0003800200 */
.L_x_479:
[----:B------:R-:W-:Y:S01]  /*5c50*/  FSETP.GEU.AND P0, PT, R21, 1, PT ;  /* 0x3f8000001500780b */ /* 0x000fe20003f0e000 */
[----:B------:R-:W-:Y:S01]  /*5c60*/  VIADD R8, R8, 0x400 ;  /* 0x0000040008087836 */ /* 0x000fe20000000000 */
[----:B------:R-:W-:-:S11]  /*5c70*/  IADD3 R2, PT, PT, R10, 0x1, RZ ;  /* 0x000000010a027810 */ /* 0x000fd60007ffe0ff */
[----:B------:R-:W-:-:S07]  /*5c80*/  @P0 IADD3 R2, PT, PT, R10, RZ, RZ ;  /* 0x000000ff0a020210 */ /* 0x000fce0007ffe0ff */
.L_x_469:
[----:B------:R-:W-:Y:S05]  /*5c90*/  BSYNC.RECONVERGENT B2 ;  /* 0x0000000000027941 */ /* 0x000fea0003800200 */
.L_x_468:
[----:B------:R-:W-:-:S13]  /*5ca0*/  LOP3.LUT P0, R9, R9, 0x3, RZ, 0xc0, !PT ;  /* 0x0000000309097812 */ /* 0x000fda000780c0ff */
[----:B------:R-:W-:Y:S05]  /*5cb0*/  @!P0 BRA `(.L_x_440) ;  /* 0x00000004002c8947 */ /* 0x000fea0003800000 */
[----:B------:R-:W-:Y:S01]  /*5cc0*/  ISETP.NE.AND P0, PT, R9, 0x1, PT ;  /* 0x000000010900780c */ /* 0x000fe20003f05270 */
        /* <DEDUP_REMOVED lines=18> */
.L_x_485:
[----:B------:R-:W-:Y:S01]  /*5df0*/  FMUL.FTZ R21, R16, R11 ;  /* 0x0000000b10157220 */ /* 0x000fe20000410000 */
[----:B------:R-:W-:-:S03]  /*5e00*/  FMUL.FTZ R9, R11, 0.5 ;  /* 0x3f0000000b097820 */ /* 0x000fc60000410000 */
[----:B------:R-:W-:-:S04]  /*5e10*/  FFMA R10, -R21, R21, R16 ;  /* 0x00000015150a7223 */ /* 0x000fc80000000110 */
[----:B------:R-:W-:-:S07]  /*5e20*/  FFMA R21, R10, R9, R21 ;  /* 0x000000090a157223 */ /* 0x000fce0000000015 */
.L_x_486:
[----:B------:R-:W-:Y:S05]  /*5e30*/  BSYNC.RECONVERGENT B3 ;  /* 0x0000000000037941 */ /* 0x000fea0003800200 */
.L_x_484:
        /* <DEDUP_REMOVED lines=14> */
.L_x_488:
[----:B------:R-:W-:Y:S01]  /*5f20*/  FMUL.FTZ R21, R16, R11 ;  /* 0x0000000b10157220 */ /* 0x000fe20000410000 */
[----:B------:R-:W-:-:S03]  /*5f30*/  FMUL.FTZ R6, R11, 0.5 ;  /* 0x3f0000000b067820 */ /* 0x000fc60000410000 */
[----:B------:R-:W-:-:S04]  /*5f40*/  FFMA R2, -R21, R21, R16 ;  /* 0x0000001515027223 */ /* 0x000fc80000000110 */
[----:B------:R-:W-:-:S07]  /*5f50*/  FFMA R21, R2, R6, R21 ;  /* 0x0000000602157223 */ /* 0x000fce0000000015 */
.L_x_489:
[----:B------:R-:W-:Y:S05]  /*5f60*/  BSYNC.RECONVERGENT B3 ;  /* 0x0000000000037941 */ /* 0x000fea0003800200 */
.L_x_487:
[----:B------:R-:W-:Y:S01]  /*5f70*/  FSETP.GEU.AND P0, PT, R21, 1, PT ;  /* 0x3f8000001500780b */ /* 0x000fe20003f0e000 */
[----:B------:R-:W-:Y:S01]  /*5f80*/  VIADD R8, R8, 0x200 ;  /* 0x0000020008087836 */ /* 0x000fe20000000000 */
[----:B------:R-:W-:-:S11]  /*5f90*/  IADD3 R2, PT, PT, R9, 0x1, RZ ;  /* 0x0000000109027810 */ /* 0x000fd60007ffe0ff */
[----:B------:R-:W-:-:S07]  /*5fa0*/  @P0 IADD3 R2, PT, PT, R9, RZ, RZ ;  /* 0x000000ff09020210 */ /* 0x000fce0007ffe0ff */
.L_x_483:
[----:B------:R-:W-:Y:S05]  /*5fb0*/  BSYNC.RECONVERGENT B2 ;  /* 0x0000000000027941 */ /* 0x000fea0003800200 */
.L_x_482:
[----:B------:R-:W-:-:S13]  /*5fc0*/  LOP3.LUT P0, RZ, R5, 0x100, RZ, 0xc0, !PT ;  /* 0x0000010005ff7812 */ /* 0x000fda000780c0ff */
[----:B------:R-:W-:Y:S05]  /*5fd0*/  @P0 BRA `(.L_x_440) ;  /* 0x0000000000640947 */ /* 0x000fea0003800000 */
[----:B------:R-:W0:Y:S01]  /*5fe0*/  LDCU.64 UR8, c[0x0][0x380] ;  /* 0x00007000ff0877ac */ /* 0x000e220008000a00 */
[----:B------:R-:W-:-:S05]  /*5ff0*/  IADD3 R3, P0, PT, R8, R3, RZ ;  /* 0x0000000308037210 */ /* 0x000fca0007f1e0ff */
[----:B------:R-:W-:Y:S01]  /*6000*/  IMAD.X R6, RZ, RZ, R4, P0 ;  /* 0x000000ffff067224 */ /* 0x000fe200000e0604 */
[----:B0-----:R-:W-:-:S04]  /*6010*/  LEA R4, P0, R3, UR8, 0x3 ;  /* 0x0000000803047c11 */ /* 0x001fc8000f8018ff */
[----:B------:R-:W-:-:S06]  /*6020*/  LEA.HI.X R5, R3, UR9, R6, 0x3, P0 ;  /* 0x0000000903057c11 */ /* 0x000fcc00080f1c06 */
        /* <DEDUP_REMOVED lines=11> */
.L_x_491:
[----:B------:R-:W-:Y:S01]  /*60e0*/  FMUL.FTZ R21, R16, R7 ;  /* 0x0000000710157220 */ /* 0x000fe20000410000 */
[----:B------:R-:W-:-:S03]  /*60f0*/  FMUL.FTZ R3, R7, 0.5 ;  /* 0x3f00000007037820 */ /* 0x000fc60000410000 */
[----:B------:R-:W-:-:S04]  /*6100*/  FFMA R4, -R21, R21, R16 ;  /* 0x0000001515047223 */ /* 0x000fc80000000110 */
[----:B------:R-:W-:-:S07]  /*6110*/  FFMA R21, R4, R3, R21 ;  /* 0x0000000304157223 */ /* 0x000fce0000000015 */
.L_x_492:
[----:B------:R-:W-:Y:S05]  /*6120*/  BSYNC.RECONVERGENT B2 ;  /* 0x0000000000027941 */ /* 0x000fea0003800200 */
.L_x_490:
[----:B------:R-:W-:Y:S01]  /*6130*/  FSETP.GEU.AND P0, PT, R21, 1, PT ;  /* 0x3f8000001500780b */ /* 0x000fe20003f0e000 */
[----:B------:R-:W-:-:S12]  /*6140*/  VIADD R3, R2, 0x1 ;  /* 0x0000000102037836 */ /* 0x000fd80000000000 */
[----:B------:R-:W-:-:S05]  /*6150*/  @P0 IADD3 R3, PT, PT, R2, RZ, RZ ;  /* 0x000000ff02030210 */ /* 0x000fca0007ffe0ff */
[----:B------:R-:W-:-:S07]  /*6160*/  IMAD.MOV.U32 R2, RZ, RZ, R3 ;  /* 0x000000ffff027224 */ /* 0x000fce00078e0003 */
.L_x_440:
[----:B------:R-:W-:Y:S05]  /*6170*/  BSYNC.RECONVERGENT B1 ;  /* 0x0000000000017941 */ /* 0x000fea0003800200 */
.L_x_438:
[----:B------:R-:W0:Y:S01]  /*6180*/  S2R R8, SR_LANEID ;  /* 0x0000000000087919 */ /* 0x000e220000000000 */
[----:B------:R-:W-:Y:S01]  /*6190*/  ISETP.NE.AND P5, PT, R0, RZ, PT ;  /* 0x000000ff0000720c */ /* 0x000fe20003fa5270 */
        /* <DEDUP_REMOVED lines=15> */
[----:B------:R-:W-:Y:S02]  /*6290*/  ISETP.GT.AND P0, PT, R8, 0x17, PT ;  /* 0x000000170800780c */ /* 0x000fe40003f04270 */
[----:B------:R-:W-:Y:S02]  /*62a0*/  IADD3 R5, PT, PT, R4, R5, RZ ;  /* 0x0000000504057210 */ /* 0x000fe40007ffe0ff */
[----:B------:R-:W-:-:S03]  /*62b0*/  @!P1 SHF.R.U32.HI R4, RZ, 0x3, R0 ;  /* 0x00000003ff049819 */ /* 0x000fc60000011600 */
[----:B------:R-:W0:Y:S01]  /*62c0*/  SHFL.DOWN PT, R2, R5, 0x8, 0x1f ;  /* 0x09001f0005027f89 */ /* 0x000e2200000e0000 */
[----:B------:R-:W-:-:S04]  /*62d0*/  @!P1 LOP3.LUT R4, R4, 0x7c, RZ, 0xc0, !PT ;  /* 0x0000007c04049812 */ /* 0x000fc800078ec0ff */
[----:B------:R-:W-:Y:S02]  /*62e0*/  @!P1 IADD3 R4, PT, PT, R4, R7, RZ ;  /* 0x0000000704049210 */ /* 0x000fe40007ffe0ff */
[----:B0-----:R-:W-:Y:S02]  /*62f0*/  SEL R2, R2, RZ, !P0 ;  /* 0x000000ff02027207 */ /* 0x001fe40004000000 */
[----:B------:R-:W-:-:S03]  /*6300*/  ISETP.GT.AND P0, PT, R8, 0xf, PT ;  /* 0x0000000f0800780c */ /* 0x000fc60003f04270 */
[----:B------:R-:W-:-:S05]  /*6310*/  IMAD.IADD R2, R5, 0x1, R2 ;  /* 0x0000000105027824 */ /* 0x000fca00078e0202 */
[----:B------:R-:W0:Y:S02]  /*6320*/  SHFL.DOWN PT, R3, R2, 0x10, 0x1f ;  /* 0x0a001f0002037f89 */ /* 0x000e2400000e0000 */
[----:B0-----:R-:W-:-:S05]  /*6330*/  SEL R3, R3, RZ, !P0 ;  /* 0x000000ff03037207 */ /* 0x001fca0004000000 */
        /* <DEDUP_REMOVED lines=12> */
[----:B-1----:R-:W-:-:S04]  /*6400*/  IADD3 R0, PT, PT, R2, R0, R7 ;  /* 0x0000000002007210 */ /* 0x002fc80007ffe007 */
[----:B------:R-:W-:-:S07]  /*6410*/  IADD3 R9, PT, PT, R0, R3, RZ ;  /* 0x0000000300097210 */ /* 0x000fce0007ffe0ff */
.L_x_338:
[----:B------:R-:W-:Y:S05]  /*6420*/  BSYNC.RECONVERGENT B0 ;  /* 0x0000000000007941 */ /* 0x000fea0003800200 */
.L_x_276:
[----:B------:R-:W-:Y:S05]  /*6430*/  @P5 EXIT ;  /* 0x000000000000594d */ /* 0x000fea0003800000 */
[----:B------:R-:W3:Y:S01]  /*6440*/  LDC.64 R2, c[0x0][0x388] ;  /* 0x0000e200ff027b82 */ /* 0x000ee20000000a00 */
[----:B------:R-:W0:Y:S02]  /*6450*/  LDCU UR4, c[0x0][0x39c] ;  /* 0x00007380ff0477ac */ /* 0x000e240008000800 */
[----:B012---:R-:W-:-:S05]  /*6460*/  VIADD R9, R9, UR4 ;  /* 0x0000000409097c36 */ /* 0x007fca0008000000 */
[----:B---3--:R-:W-:Y:S01]  /*6470*/  STG.E desc[UR6][R2.64], R9 ;  /* 0x0000000902007986 */ /* 0x008fe2000c101906 */
[----:B------:R-:W-:Y:S05]  /*6480*/  EXIT ;  /* 0x000000000000794d */ /* 0x000fea0003800000 */
        .weak           $__internal_1_$__cuda_sm20_sqrt_rn_f32_slowpath
        .type           $__internal_1_$__cuda_sm20_sqrt_rn_f32_slowpath,@function
        .size           $__internal_1_$__cuda_sm20_sqrt_rn_f32_slowpath,(.L_x_997 - $__internal_1_$__cuda_sm20_sqrt_rn_f32_slowpath)
$__internal_1_$__cuda_sm20_sqrt_rn_f32_slowpath:
        /* <DEDUP_REMOVED lines=19> */
.L_x_493:
[----:B------:R-:W-:Y:S02]  /*65c0*/  HFMA2 R17, -RZ, RZ, 0, 0 ;  /* 0x00000000ff117431 */ /* 0x000fe400000001ff */
[----:B------:R-:W-:-:S04]  /*65d0*/  IMAD.MOV.U32 R16, RZ, RZ, R20 ;  /* 0x000000ffff107224 */ /* 0x000fc800078e0014 */
[----:B------:R-:W-:Y:S05]  /*65e0*/  RET.REL.NODEC R16 `(_ZN3cub18CUB_300001_SM_10006detail6reduce28DeviceReduceSingleTileKernelINS2_10policy_hubIjyN4cuda3std3__44plusIjEEE10Policy1000EN6thrust24THRUST_300001_SM_1000_NS6detail15normal_iteratorINSD_10device_ptrI6float2EEEEPiyS9_ij14isInsideCircleEEvT0_T1_T2_T3_T4_T6_) ;  /* 0xffffff9810847950 */ /* 0x000fea0003c3ffff */
.L_x_494:
        /* <DEDUP_REMOVED lines=9> */
.L_x_997:


//--------------------- .text._ZN3cub18CUB_300001_SM_10006detail6reduce28DeviceReduceSingleTileKernelINS2_10policy_hubIjjN4cuda3std3__44plusIjEEE10Policy1000EPjPiiS9_ijNS7_10__identityEEEvT0_T1_T2_T3_T4_T6_ --------------------------
	.section	.text._ZN3cub18CUB_300001_SM_10006detail6reduce28DeviceReduceSingleTileKernelINS2_10policy_hubIjjN4cuda3std3__44plusIjEEE10Policy1000EPjPiiS9_ijNS7_10__identityEEEvT0_T1_T2_T3_T4_T6_,"ax",@progbits
	.align	128
        .global         _ZN3cub18CUB_300001_SM_10006detail6reduce28DeviceReduceSingleTileKernelINS2_10policy_hubIjjN4cuda3std3__44plusIjEEE10Policy1000EPjPiiS9_ijNS7_10__identityEEEvT0_T1_T2_T3_T4_T6_
        .type           _ZN3cub18CUB_300001_SM_10006detail6reduce28DeviceReduceSingleTileKernelINS2_10policy_hubIjjN4cuda3std3__44plusIjEEE10Policy1000EPjPiiS9_ijNS7_10__identityEEEvT0_T1_T2_T3_T4_T6_,@function
        .size           _ZN3cub18CUB_300001_SM_10006detail6reduce28DeviceReduceSingleTileKernelINS2_10policy_hubIjjN4cuda3std3__44plusIjEEE10Policy1000EPjPiiS9_ijNS7_10__identityEEEvT0_T1_T2_T3_T4_T6_,(.L_x_1003 - _ZN3cub18CUB_300001_SM_10006detail6reduce28DeviceReduceSingleTileKernelINS2_10policy_hubIjjN4cuda3std3__44plusIjEEE10Policy1000EPjPiiS9_ijNS7_10__identityEEEvT0_T1_T2_T3_T4_T6_)
        .other          _ZN3cub18CUB_300001_SM_10006detail6reduce28DeviceReduceSingleTileKernelINS2_10policy_hubIjjN4cuda3std3__44plusIjEEE10Policy1000EPjPiiS9_ijNS7_10__identityEEEvT0_T1_T2_T3_T4_T6_,@"STO_CUDA_ENTRY STV_DEFAULT"
_ZN3cub18CUB_300001_SM_10006detail6reduce28DeviceReduceSingleTileKernelINS2_10policy_hubIjjN4cuda3std3__44plusIjEEE10Policy1000EPjPiiS9_ijNS7_10__identityEEEvT0_T1_T2_T3_T4_T6_:
.text._ZN3cub18CUB_300001_SM_10006detail6reduce28DeviceReduceSingleTileKernelINS2_10policy_hubIjjN4cuda3std3__44plusIjEEE10Policy1000EPjPiiS9_ijNS7_10__identityEEEvT0_T1_T2_T3_T4_T6_:
        /* <DEDUP_REMOVED lines=13> */
.L_x_495:
        /* <DEDUP_REMOVED lines=16> */
.L_x_500:
[----:B------:R-:W-:Y:S05]  /*01d0*/  BSYNC.RECONVERGENT B1 ;  /* 0x0000000000017941 */ /* 0x000fea0003800200 */
.L_x_499:
        /* <DEDUP_REMOVED lines=16> */
.L_x_505:
        /* <DEDUP_REMOVED lines=9> */
.L_x_504:
[----:B------:R-:W-:Y:S05]  /*0370*/  BSYNC.RECONVERGENT B2 ;  /* 0x0000000000027941 */ /* 0x000fea0003800200 */
.L_x_503:
        /* <DEDUP_REMOVED lines=8> */
.L_x_508:
        /* <DEDUP_REMOVED lines=35> */
.L_x_507:
[----:B------:R-:W-:Y:S05]  /*0630*/  BSYNC.RECONVERGENT B2 ;  /* 0x0000000000027941 */ /* 0x000fea0003800200 */
.L_x_506:
        /* <DEDUP_REMOVED lines=22> */
.L_x_510:
[----:B------:R-:W-:Y:S05]  /*07a0*/  BSYNC.RECONVERGENT B2 ;  /* 0x0000000000027941 */ /* 0x000fea0003800200 */
.L_x_509:
        /* <DEDUP_REMOVED lines=10> */
.L_x_502:
[----:B------:R-:W-:Y:S05]  /*0850*/  BSYNC.RECONVERGENT B1 ;  /* 0x0000000000017941 */ /* 0x000fea0003800200 */
.L_x_501:
        /* <DEDUP_REMOVED lines=45> */
.L_x_511:
        /* <DEDUP_REMOVED lines=67> */
.L_x_498:
        /* <DEDUP_REMOVED lines=22> */
.L_x_515:
        /* <DEDUP_REMOVED lines=20> */
.L_x_513:
        /* <DEDUP_REMOVED lines=20> */
.L_x_519:
        /* <DEDUP_REMOVED lines=8> */
.L_x_518:
[----:B------:R-:W-:Y:S05]  /*13c0*/  BSYNC.RECONVERGENT B2 ;  /* 0x0000000000027941 */ /* 0x000fea0003800200 */
.L_x_517:
        /* <DEDUP_REMOVED lines=16> */
.L_x_522:
        /* <DEDUP_REMOVED lines=39> */
.L_x_521:
[----:B------:R-:W-:Y:S05]  /*1740*/  BSYNC.RECONVERGENT B2 ;  /* 0x0000000000027941 */ /* 0x000fea0003800200 */
.L_x_520:
        /* <DEDUP_REMOVED lines=27> */
.L_x_524:
[----:B------:R-:W-:Y:S05]  /*1900*/  BSYNC.RECONVERGENT B2 ;  /* 0x0000000000027941 */ /* 0x000fea0003800200 */
.L_x_523:
        /* <DEDUP_REMOVED lines=10> */
.L_x_516:
[----:B------:R-:W-:Y:S05]  /*19b0*/  BSYNC.RECONVERGENT B1 ;  /* 0x0000000000017941 */ /* 0x000fea0003800200 */
.L_x_514:
        /* <DEDUP_REMOVED lines=43> */
.L_x_497:
        /* <DEDUP_REMOVED lines=12> */
.L_x_527:
[----:B------:R-:W-:Y:S05]  /*1d30*/  BSYNC.RECONVERGENT B1 ;  /* 0x0000000000017941 */ /* 0x000fea0003800200 */
.L_x_526:
        /* <DEDUP_REMOVED lines=16> */
.L_x_532:
        /* <DEDUP_REMOVED lines=9> */
.L_x_531:
[----:B------:R-:W-:Y:S05]  /*1ed0*/  BSYNC.RECONVERGENT B2 ;  /* 0x0000000000027941 */ /* 0x000fea0003800200 */
.L_x_530:
        /* <DEDUP_REMOVED lines=8> */
.L_x_535:
        /* <DEDUP_REMOVED lines=35> */
.L_x_534:
[----:B------:R-:W-:Y:S05]  /*2190*/  BSYNC.RECONVERGENT B2 ;  /* 0x0000000000027941 */ /* 0x000fea0003800200 */
.L_x_533:
        /* <DEDUP_REMOVED lines=22> */
.L_x_537:
[----:B------:R-:W-:Y:S05]  /*2300*/  BSYNC.RECONVERGENT B2 ;  /* 0x0000000000027941 */ /* 0x000fea0003800200 */
.L_x_536:
        /* <DEDUP_REMOVED lines=10> */
.L_x_529:
[----:B------:R-:W-:Y:S05]  /*23b0*/  BSYNC.RECONVERGENT B1 ;  /* 0x0000000000017941 */ /* 0x000fea0003800200 */
.L_x_528:
        /* <DEDUP_REMOVED lines=45> */
.L_x_538:
        /* <DEDUP_REMOVED lines=67> */
.L_x_525:
        /* <DEDUP_REMOVED lines=33> */
.L_x_541:
        /* <DEDUP_REMOVED lines=32> */
.L_x_539:
        /* <DEDUP_REMOVED lines=20> */
.L_x_545:
        /* <DEDUP_REMOVED lines=8> */
.L_x_544:
[----:B------:R-:W-:Y:S05]  /*3090*/  BSYNC.RECONVERGENT B2 ;  /* 0x0000000000027941 */ /* 0x000fea0003800200 */
.L_x_543:
        /* <DEDUP_REMOVED lines=16> */
.L_x_548:
        /* <DEDUP_REMOVED lines=39> */
.L_x_547:
[----:B------:R-:W-:Y:S05]  /*3410*/  BSYNC.RECONVERGENT B2 ;  /* 0x0000000000027941 */ /* 0x000fea0003800200 */
.L_x_546:
        /* <DEDUP_REMOVED lines=27> */
.L_x_550:
[----:B------:R-:W-:Y:S05]  /*35d0*/  BSYNC.RECONVERGENT B2 ;  /* 0x0000000000027941 */ /* 0x000fea0003800200 */
.L_x_549:
        /* <DEDUP_REMOVED lines=10> */
.L_x_542:
[----:B------:R-:W-:Y:S05]  /*3680*/  BSYNC.RECONVERGENT B1 ;  /* 0x0000000000017941 */ /* 0x000fea0003800200 */
.L_x_540:
        /* <DEDUP_REMOVED lines=42> */
.L_x_512:
[----:B------:R-:W-:Y:S05]  /*3930*/  BSYNC.RECONVERGENT B0 ;  /* 0x0000000000007941 */ /* 0x000fea0003800200 */
.L_x_496:
[----:B------:R-:W-:Y:S05]  /*3940*/  @P0 EXIT ;  /* 0x000000000000094d */ /* 0x000fea0003800000 */
[----:B-1----:R-:W1:Y:S01]  /*3950*/  LDC.64 R4, c[0x0][0x388] ;  /* 0x0000e200ff047b82 */ /* 0x002e620000000a00 */
[----:B------:R-:W0:Y:S02]  /*3960*/  LDCU UR4, c[0x0][0x398] ;  /* 0x00007300ff0477ac */ /* 0x000e240008000800 */
[----:B0-234-:R-:W-:-:S05]  /*3970*/  VIADD R3, R3, UR4 ;  /* 0x0000000403037c36 */ /* 0x01dfca0008000000 */
[----:B-1----:R-:W-:Y:S01]  /*3980*/  STG.E desc[UR6][R4.64], R3 ;  /* 0x0000000304007986 */ /* 0x002fe2000c101906 */
[----:B------:R-:W-:Y:S05]  /*3990*/  EXIT ;  /* 0x000000000000794d */ /* 0x000fea0003800000 */
.L_x_551:
        /* <DEDUP_REMOVED lines=14> */
.L_x_1003:


//--------------------- .text._ZN3cub18CUB_300001_SM_10006detail6reduce18DeviceReduceKernelINS2_10policy_hubIjjN4cuda3std3__44plusIjEEE10Policy1000EN6thrust24THRUST_300001_SM_1000_NS6detail15normal_iteratorINSD_10device_ptrI6float2EEEEjS9_j14isInsideCircleEEvT0_PT3_T1_NS0_13GridEvenShareISO_EET2_T4_ --------------------------
	.section	.text._ZN3cub18CUB_300001_SM_10006detail6reduce18DeviceReduceKernelINS2_10policy_hubIjjN4cuda3std3__44plusIjEEE10Policy1000EN6thrust24THRUST_300001_SM_1000_NS6detail15normal_iteratorINSD_10device_ptrI6float2EEEEjS9_j14isInsideCircleEEvT0_PT3_T1_NS0_13GridEvenShareISO_EET2_T4_,"ax",@progbits
	.align	128
        .global         _ZN3cub18CUB_300001_SM_10006detail6reduce18DeviceReduceKernelINS2_10policy_hubIjjN4cuda3std3__44plusIjEEE10Policy1000EN6thrust24THRUST_300001_SM_1000_NS6detail15normal_iteratorINSD_10device_ptrI6float2EEEEjS9_j14isInsideCircleEEvT0_PT3_T1_NS0_13GridEvenShareISO_EET2_T4_
        .type           _ZN3cub18CUB_300001_SM_10006detail6reduce18DeviceReduceKernelINS2_10policy_hubIjjN4cuda3std3__44plusIjEEE10Policy1000EN6thrust24THRUST_300001_SM_1000_NS6detail15normal_iteratorINSD_10device_ptrI6float2EEEEjS9_j14isInsideCircleEEvT0_PT3_T1_NS0_13GridEvenShareISO_EET2_T4_,@function
        .size           _ZN3cub18CUB_300001_SM_10006detail6reduce18DeviceReduceKernelINS2_10policy_hubIjjN4cuda3std3__44plusIjEEE10Policy1000EN6thrust24THRUST_300001_SM_1000_NS6detail15normal_iteratorINSD_10device_ptrI6float2EEEEjS9_j14isInsideCircleEEvT0_PT3_T1_NS0_13GridEvenShareISO_EET2_T4_,(.L_x_998 - _ZN3cub18CUB_300001_SM_10006detail6reduce18DeviceReduceKernelINS2_10policy_hubIjjN4cuda3std3__44plusIjEEE10Policy1000EN6thrust24THRUST_300001_SM_1000_NS6detail15normal_iteratorINSD_10device_ptrI6float2EEEEjS9_j14isInsideCircleEEvT0_PT3_T1_NS0_13GridEvenShareISO_EET2_T4_)
        .other          _ZN3cub18CUB_300001_SM_10006detail6reduce18DeviceReduceKernelINS2_10policy_hubIjjN4cuda3std3__44plusIjEEE10Policy1000EN6thrust24THRUST_300001_SM_1000_NS6detail15normal_iteratorINSD_10device_ptrI6float2EEEEjS9_j14isInsideCircleEEvT0_PT3_T1_NS0_13GridEvenShareISO_EET2_T4_,@"STO_CUDA_ENTRY STV_DEFAULT"
_ZN3cub18CUB_300001_SM_10006detail6reduce18DeviceReduceKernelINS2_10policy_hubIjjN4cuda3std3__44plusIjEEE10Policy1000EN6thrust24THRUST_300001_SM_1000_NS6detail15normal_iteratorINSD_10device_ptrI6float2EEEEjS9_j14isInsideCircleEEvT0_PT3_T1_NS0_13GridEvenShareISO_EET2_T4_:
.text._ZN3cub18CUB_300001_SM_10006detail6reduce18DeviceReduceKernelINS2_10policy_hubIjjN4cuda3std3__44plusIjEEE10Policy1000EN6thrust24THRUST_300001_SM_1000_NS6detail15normal_iteratorINSD_10device_ptrI6float2EEEEjS9_j14isInsideCircleEEvT0_PT3_T1_NS0_13GridEvenShareISO_EET2_T4_:
[----:B------:R-:W-:Y:S01]  /*0000*/  LDC R1, c[0x0][0x37c] ;  /* 0x0000df00ff017b82 */ /* 0x000fe20000000800 */
[----:B------:R-:W0:Y:S07]  /*0010*/  S2R R0, SR_CTAID.X ;  /* 0x0000000000007919 */ /* 0x000e2e0000002500 */
[----:B------:R-:W0:Y:S01]  /*0020*/  LDC R3, c[0x0][0x3a8] ;  /* 0x0000ea00ff037b82 */ /* 0x000e220000000800 */
[----:B------:R-:W1:Y:S01]  /*0030*/  LDCU.64 UR8, c[0x0][0x358] ;  /* 0x00006b00ff0877ac */ /* 0x000e620008000a00 */
[----:B------:R-:W-:Y:S01]  /*0040*/  BSSY.RECONVERGENT B0, `(.L_x_552) ;  /* 0x0000675000007945 */ /* 0x000fe20003800200 */
[----:B0-----:R-:W-:-:S05]  /*0050*/  IMAD R2, R0, -0x1000, R3 ;  /* 0xfffff00000027824 */ /* 0x001fca00078e0203 */
[----:B------:R-:W-:-:S13]  /*0060*/  ISETP.GT.U32.AND P0, PT, R2, 0xfff, PT ;  /* 0x00000fff0200780c */ /* 0x000fda0003f04070 */
[----:B-1----:R-:W-:Y:S05]  /*0070*/  @P0 BRA `(.L_x_553) ;  /* 0x0000002000080947 */ /* 0x002fea0003800000 */
[----:B------:R-:W0:Y:S01]  /*0080*/  S2R R9, SR_TID.X ;  /* 0x0000000000097919 */ /* 0x000e220000002100 */
[----:B------:R-:W-:Y:S01]  /*0090*/  BSSY.RECONVERGENT B1, `(.L_x_554) ;  /* 0x000001b000017945 */ /* 0x000fe20003800200 */
[----:B------:R-:W-:Y:S01]  /*00a0*/  HFMA2 R10, -RZ, RZ, 0, 0 ;  /* 0x00000000ff0a7431 */ /* 0x000fe200000001ff */
[----:B0-----:R-:W-:Y:S01]  /*00b0*/  ISETP.GE.U32.AND P0, PT, R9, R2, PT ;  /* 0x000000020900720c */ /* 0x001fe20003f06070 */
[----:B------:R-:W-:-:S12]  /*00c0*/  IMAD.MOV.U32 R11, RZ, RZ, R9 ;  /* 0x000000ffff0b7224 */ /* 0x000fd800078e0009 */
[----:B------:R-:W-:Y:S05]  /*00d0*/  @P0 BRA `(.L_x_555) ;  /* 0x0000000000580947 */ /* 0x000fea0003800000 */
[----:B------:R-:W0:Y:S01]  /*00e0*/  LDC.64 R4, c[0x0][0x380] ;  /* 0x0000e000ff047b82 */ /* 0x000e220000000a00 */
[----:B------:R-:W-:-:S05]  /*00f0*/  LEA R3, R0, R9, 0xc ;  /* 0x0000000900037211 */ /* 0x000fca00078e60ff */
[----:B0-----:R-:W-:-:S06]  /*0100*/  IMAD.WIDE.U32 R4, R3, 0x8, R4 ;  /* 0x0000000803047825 */ /* 0x001fcc00078e0004 */
        /* <DEDUP_REMOVED lines=9> */
[----:B------:R-:W-:Y:S05]  /*01a0*/  CALL.REL.NOINC `($__internal_2_$__cuda_sm20_sqrt_rn_f32_slowpath) ;  /* 0x0000006400907944 */ /* 0x000fea0003c00000 */
[----:B------:R-:W-:Y:S05]  /*01b0*/  BRA `(.L_x_558) ;  /* 0x0000000000107947 */ /* 0x000fea0003800000 */
.L_x_557:
[----:B------:R-:W-:Y:S01]  /*01c0*/  FMUL.FTZ R25, R14, R3 ;  /* 0x000000030e197220 */ /* 0x000fe20000410000 */
[----:B------:R-:W-:-:S03]  /*01d0*/  FMUL.FTZ R3, R3, 0.5 ;  /* 0x3f00000003037820 */ /* 0x000fc60000410000 */
[----:B------:R-:W-:-:S04]  /*01e0*/  FFMA R14, -R25, R25, R14 ;  /* 0x00000019190e7223 */ /* 0x000fc8000000010e */
[----:B------:R-:W-:-:S07]  /*01f0*/  FFMA R25, R14, R3, R25 ;  /* 0x000000030e197223 */ /* 0x000fce0000000019 */
.L_x_558:
[----:B------:R-:W-:Y:S05]  /*0200*/  BSYNC.RECONVERGENT B2 ;  /* 0x0000000000027941 */ /* 0x000fea0003800200 */
.L_x_556:
[----:B------:R-:W-:Y:S02]  /*0210*/  FSETP.GEU.AND P0, PT, R25, 1, PT ;  /* 0x3f8000001900780b */ /* 0x000fe40003f0e000 */
[----:B------:R-:W-:Y:S02]  /*0220*/  IADD3 R11, PT, PT, R9, 0x100, RZ ;  /* 0x00000100090b7810 */ /* 0x000fe40007ffe0ff */
[----:B------:R-:W-:-:S09]  /*0230*/  SEL R10, RZ, 0x1, P0 ;  /* 0x00000001ff0a7807 */ /* 0x000fd20000000000 */
.L_x_555:
[----:B------:R-:W-:Y:S05]  /*0240*/  BSYNC.RECONVERGENT B1 ;  /* 0x0000000000017941 */ /* 0x000fea0003800200 */
.L_x_554:
[----:B------:R-:W-:Y:S01]  /*0250*/  ISETP.GE.U32.AND P0, PT, R11, R2, PT ;  /* 0x000000020b00720c */ /* 0x000fe20003f06070 */
[----:B------:R-:W-:-:S12]  /*0260*/  BSSY.RECONVERGENT B1, `(.L_x_559) ;  /* 0x0000173000017945 */ /* 0x000fd80003800200 */
[----:B------:R-:W-:Y:S05]  /*0270*/  @P0 BRA `(.L_x_560) ;  /* 0x0000001400c40947 */ /* 0x000fea0003800000 */
[----:B------:R-:W0:Y:S01]  /*0280*/  LDCU UR4, c[0x0][0x3a8] ;  /* 0x00007500ff0477ac */ /* 0x000e220008000800 */
[----:B------:R-:W-:Y:S01]  /*0290*/  LOP3.LUT R7, RZ, R11, RZ, 0x33, !PT ;  /* 0x0000000bff077212 */ /* 0x000fe200078e33ff */
[----:B------:R-:W-:Y:S04]  /*02a0*/  BSSY.RECONVERGENT B2, `(.L_x_561) ;  /* 0x00000c3000027945 */ /* 0x000fe80003800200 */
[----:B0-----:R-:W-:-:S04]  /*02b0*/  VIADD R7, R7, UR4 ;  /* 0x0000000407077c36 */ /* 0x001fc80008000000 */
[----:B------:R-:W-:-:S05]  /*02c0*/  IMAD R6, R0, -0x1000, R7 ;  /* 0xfffff00000067824 */ /* 0x000fca00078e0207 */
[C---:B------:R-:W-:Y:S02]  /*02d0*/  ISETP.GE.U32.AND P0, PT, R6.reuse, 0x700, PT ;  /* 0x000007000600780c */ /* 0x040fe40003f06070 */
[----:B------:R-:W-:-:S04]  /*02e0*/  LEA.HI R6, R6, 0x1, RZ, 0x18 ;  /* 0x0000000106067811 */ /* 0x000fc800078fc0ff */
[----:B------:R-:W-:-:S07]  /*02f0*/  LOP3.LUT R13, R6, 0x7, RZ, 0xc0, !PT ;  /* 0x00000007060d7812 */ /* 0x000fce00078ec0ff */
[----:B------:R-:W-:Y:S05]  /*0300*/  @!P0 BRA `(.L_x_562) ;  /* 0x0000000800f08947 */ /* 0x000fea0003800000 */
[----:B------:R-:W0:Y:S01]  /*0310*/  LDC.64 R4, c[0x0][0x380] ;  /* 0x0000e000ff047b82 */ /* 0x000e220000000a00 */
[----:B------:R-:W-:Y:S01]  /*0320*/  LOP3.LUT R8, R6, 0x1fffff8, RZ, 0xc0, !PT ;  /* 0x01fffff806087812 */ /* 0x000fe200078ec0ff */
[----:B------:R-:W-:Y:S01]  /*0330*/  BSSY.RECONVERGENT B3, `(.L_x_563) ;  /* 0x00000b8000037945 */ /* 0x000fe20003800200 */
[----:B------:R-:W-:Y:S01]  /*0340*/  IADD3 R3, PT, PT, R11, 0x400, RZ ;  /* 0x000004000b037810 */ /* 0x000fe20007ffe0ff */
[----:B------:R-:W-:Y:S01]  /*0350*/  IMAD R11, R0, 0x1000, R11 ;  /* 0x00001000000b7824 */ /* 0x000fe200078e020b */
[----:B------:R-:W-:-:S07]  /*0360*/  IADD3 R8, PT, PT, -R8, RZ, RZ ;  /* 0x000000ff08087210 */ /* 0x000fce0007ffe1ff */
.L_x_588:
        /* <DEDUP_REMOVED lines=11> */
[----:B------:R-:W-:Y:S05]  /*0420*/  CALL.REL.NOINC `($__internal_2_$__cuda_sm20_sqrt_rn_f32_slowpath) ;  /* 0x0000006000f07944 */ /* 0x000fea0003c00000 */
[----:B------:R-:W-:Y:S05]  /*0430*/  BRA `(.L_x_566) ;  /* 0x0000000000107947 */ /* 0x000fea0003800000 */
.L_x_565:
[----:B------:R-:W-:Y:S01]  /*0440*/  FMUL.FTZ R25, R16, R17 ;  /* 0x0000001110197220 */ /* 0x000fe20000410000 */
[----:B------:R-:W-:-:S03]  /*0450*/  FMUL.FTZ R14, R17, 0.5 ;  /* 0x3f000000110e7820 */ /* 0x000fc60000410000 */
[----:B------:R-:W-:-:S04]  /*0460*/  FFMA R12, -R25, R25, R16 ;  /* 0x00000019190c7223 */ /* 0x000fc80000000110 */
[----:B------:R-:W-:-:S07]  /*0470*/  FFMA R25, R12, R14, R25 ;  /* 0x0000000e0c197223 */ /* 0x000fce0000000019 */
.L_x_566:
[----:B------:R-:W-:Y:S05]  /*0480*/  BSYNC.RECONVERGENT B4 ;  /* 0x0000000000047941 */ /* 0x000fea0003800200 */
.L_x_564:
[----:B------:R-:W-:-:S04]  /*0490*/  VIADD R15, R11, 0x100 ;  /* 0x000001000b0f7836 */ /* 0x000fc80000000000 */
[----:B------:R-:W-:-:S06]  /*04a0*/  IMAD.WIDE.U32 R14, R15, 0x8, R4 ;  /* 0x000000080f0e7825 */ /* 0x000fcc00078e0004 */
        /* <DEDUP_REMOVED lines=13> */
[----:B------:R-:W-:Y:S05]  /*0580*/  CALL.REL.NOINC `($__internal_2_$__cuda_sm20_sqrt_rn_f32_slowpath) ;  /* 0x0000006000987944 */ /* 0x000fea0003c00000 */
[----:B------:R-:W-:Y:S05]  /*0590*/  BRA `(.L_x_569) ;  /* 0x0000000000107947 */ /* 0x000fea0003800000 */
.L_x_568:
[----:B------:R-:W-:Y:S01]  /*05a0*/  FMUL.FTZ R25, R16, R17 ;  /* 0x0000001110197220 */ /* 0x000fe20000410000 */
[----:B------:R-:W-:-:S03]  /*05b0*/  FMUL.FTZ R14, R17, 0.5 ;  /* 0x3f000000110e7820 */ /* 0x000fc60000410000 */
[----:B------:R-:W-:-:S04]  /*05c0*/  FFMA R10, -R25, R25, R16 ;  /* 0x00000019190a7223 */ /* 0x000fc80000000110 */
[----:B------:R-:W-:-:S07]  /*05d0*/  FFMA R25, R10, R14, R25 ;  /* 0x0000000e0a197223 */ /* 0x000fce0000000019 */
.L_x_569:
[----:B------:R-:W-:Y:S05]  /*05e0*/  BSYNC.RECONVERGENT B4 ;  /* 0x0000000000047941 */ /* 0x000fea0003800200 */
.L_x_567:
[----:B------:R-:W-:-:S05]  /*05f0*/  IADD3 R15, PT, PT, R11, 0x200, RZ ;  /* 0x000002000b0f7810 */ /* 0x000fca0007ffe0ff */
[----:B------:R-:W-:-:S06]  /*0600*/  IMAD.WIDE.U32 R14, R15, 0x8, R4 ;  /* 0x000000080f0e7825 */ /* 0x000fcc00078e0004 */
        /* <DEDUP_REMOVED lines=13> */
[----:B------:R-:W-:Y:S05]  /*06e0*/  CALL.REL.NOINC `($__internal_2_$__cuda_sm20_sqrt_rn_f32_slowpath) ;  /* 0x0000006000407944 */ /* 0x000fea0003c00000 */
[----:B------:R-:W-:Y:S05]  /*06f0*/  BRA `(.L_x_572) ;  /* 0x0000000000107947 */ /* 0x000fea0003800000 */
.L_x_571:
[----:B------:R-:W-:Y:S01]  /*0700*/  FMUL.FTZ R25, R16, R17 ;  /* 0x0000001110197220 */ /* 0x000fe20000410000 */
[----:B------:R-:W-:-:S03]  /*0710*/  FMUL.FTZ R14, R17, 0.5 ;  /* 0x3f000000110e7820 */ /* 0x000fc60000410000 */
[----:B------:R-:W-:-:S04]  /*0720*/  FFMA R12, -R25, R25, R16 ;  /* 0x00000019190c7223 */ /* 0x000fc80000000110 */
[----:B------:R-:W-:-:S07]  /*0730*/  FFMA R25, R12, R14, R25 ;  /* 0x0000000e0c197223 */ /* 0x000fce0000000019 */
.L_x_572:
[----:B------:R-:W-:Y:S05]  /*0740*/  BSYNC.RECONVERGENT B4 ;  /* 0x0000000000047941 */ /* 0x000fea0003800200 */
.L_x_570:
        /* <DEDUP_REMOVED lines=17> */
.L_x_574:
[----:B------:R-:W-:Y:S01]  /*0860*/  FMUL.FTZ R25, R16, R17 ;  /* 0x0000001110197220 */ /* 0x000fe20000410000 */
[----:B------:R-:W-:-:S03]  /*0870*/  FMUL.FTZ R14, R17, 0.5 ;  /* 0x3f000000110e7820 */ /* 0x000fc60000410000 */
[----:B------:R-:W-:-:S04]  /*0880*/  FFMA R10, -R25, R25, R16 ;  /* 0x00000019190a7223 */ /* 0x000fc80000000110 */
[----:B------:R-:W-:-:S07]  /*0890*/  FFMA R25, R10, R14, R25 ;  /* 0x0000000e0a197223 */ /* 0x000fce0000000019 */
.L_x_575:
[----:B------:R-:W-:Y:S05]  /*08a0*/  BSYNC.RECONVERGENT B4 ;  /* 0x0000000000047941 */ /* 0x000fea0003800200 */
.L_x_573:
        /* <DEDUP_REMOVED lines=17> */
.L_x_577:
[----:B------:R-:W-:Y:S01]  /*09c0*/  FMUL.FTZ R25, R16, R17 ;  /* 0x0000001110197220 */ /* 0x000fe20000410000 */
[----:B------:R-:W-:-:S03]  /*09d0*/  FMUL.FTZ R14, R17, 0.5 ;  /* 0x3f000000110e7820 */ /* 0x000fc60000410000 */
[----:B------:R-:W-:-:S04]  /*09e0*/  FFMA R12, -R25, R25, R16 ;  /* 0x00000019190c7223 */ /* 0x000fc80000000110 */
[----:B------:R-:W-:-:S07]  /*09f0*/  FFMA R25, R12, R14, R25 ;  /* 0x0000000e0c197223 */ /* 0x000fce0000000019 */
.L_x_578:
[----:B------:R-:W-:Y:S05]  /*0a00*/  BSYNC.RECONVERGENT B4 ;  /* 0x0000000000047941 */ /* 0x000fea0003800200 */
.L_x_576:
        /* <DEDUP_REMOVED lines=17> */
.L_x_580:
[----:B------:R-:W-:Y:S01]  /*0b20*/  FMUL.FTZ R25, R16, R17 ;  /* 0x0000001110197220 */ /* 0x000fe20000410000 */
[----:B------:R-:W-:-:S03]  /*0b30*/  FMUL.FTZ R14, R17, 0.5 ;  /* 0x3f000000110e7820 */ /* 0x000fc60000410000 */
[----:B------:R-:W-:-:S04]  /*0b40*/  FFMA R10, -R25, R25, R16 ;  /* 0x00000019190a7223 */ /* 0x000fc80000000110 */
[----:B------:R-:W-:-:S07]  /*0b50*/  FFMA R25, R10, R14, R25 ;  /* 0x0000000e0a197223 */ /* 0x000fce0000000019 */
.L_x_581:
[----:B------:R-:W-:Y:S05]  /*0b60*/  BSYNC.RECONVERGENT B4 ;  /* 0x0000000000047941 */ /* 0x000fea0003800200 */
.L_x_579:
        /* <DEDUP_REMOVED lines=17> */
.L_x_583:
[----:B------:R-:W-:Y:S01]  /*0c80*/  FMUL.FTZ R25, R16, R17 ;  /* 0x0000001110197220 */ /* 0x000fe20000410000 */
[----:B------:R-:W-:-:S03]  /*0c90*/  FMUL.FTZ R14, R17, 0.5 ;  /* 0x3f000000110e7820 */ /* 0x000fc60000410000 */
[----:B------:R-:W-:-:S04]  /*0ca0*/  FFMA R12, -R25, R25, R16 ;  /* 0x00000019190c7223 */ /* 0x000fc80000000110 */
[----:B------:R-:W-:-:S07]  /*0cb0*/  FFMA R25, R12, R14, R25 ;  /* 0x0000000e0c197223 */ /* 0x000fce0000000019 */
.L_x_584:
[----:B------:R-:W-:Y:S05]  /*0cc0*/  BSYNC.RECONVERGENT B4 ;  /* 0x0000000000047941 */ /* 0x000fea0003800200 */
.L_x_582:
        /* <DEDUP_REMOVED lines=17> */
.L_x_586:
[----:B------:R-:W-:Y:S01]  /*0de0*/  FMUL.FTZ R25, R16, R17 ;  /* 0x0000001110197220 */ /* 0x000fe20000410000 */
[----:B------:R-:W-:-:S03]  /*0df0*/  FMUL.FTZ R14, R17, 0.5 ;  /* 0x3f000000110e7820 */ /* 0x000fc60000410000 */
[----:B------:R-:W-:-:S04]  /*0e00*/  FFMA R10, -R25, R25, R16 ;  /* 0x00000019190a7223 */ /* 0x000fc80000000110 */
[----:B------:R-:W-:-:S07]  /*0e10*/  FFMA R25, R10, R14, R25 ;  /* 0x0000000e0a197223 */ /* 0x000fce0000000019 */
.L_x_587:
[----:B------:R-:W-:Y:S05]  /*0e20*/  BSYNC.RECONVERGENT B4 ;  /* 0x0000000000047941 */ /* 0x000fea0003800200 */
.L_x_585:
[----:B------:R-:W-:Y:S01]  /*0e30*/  IADD3 R8, PT, PT, R8, 0x8, RZ ;  /* 0x0000000808087810 */ /* 0x000fe20007ffe0ff */
[----:B------:R-:W-:Y:S01]  /*0e40*/  VIADD R10, R12, 0x1 ;  /* 0x000000010c0a7836 */ /* 0x000fe20000000000 */
[----:B------:R-:W-:Y:S02]  /*0e50*/  FSETP.GEU.AND P0, PT, R25, 1, PT ;  /* 0x3f8000001900780b */ /* 0x000fe40003f0e000 */
[----:B------:R-:W-:Y:S02]  /*0e60*/  ISETP.NE.AND P1, PT, R8, RZ, PT ;  /* 0x000000ff0800720c */ /* 0x000fe40003f25270 */
[----:B------:R-:W-:Y:S02]  /*0e70*/  IADD3 R3, PT, PT, R3, 0x800, RZ ;  /* 0x0000080003037810 */ /* 0x000fe40007ffe0ff */
[----:B------:R-:W-:-:S07]  /*0e80*/  IADD3 R11, PT, PT, R11, 0x800, RZ ;  /* 0x000008000b0b7810 */ /* 0x000fce0007ffe0ff */
[----:B------:R-:W-:Y:S02]  /*0e90*/  @P0 IMAD.MOV R10, RZ, RZ, R12 ;  /* 0x000000ffff0a0224 */ /* 0x000fe400078e020c */
[----:B------:R-:W-:Y:S05]  /*0ea0*/  @P1 BRA `(.L_x_588) ;  /* 0xfffffff400301947 */ /* 0x000fea000383ffff */
[----:B------:R-:W-:Y:S05]  /*0eb0*/  BSYNC.RECONVERGENT B3 ;  /* 0x0000000000037941 */ /* 0x000fea0003800200 */
.L_x_563:
[----:B------:R-:W-:-:S07]  /*0ec0*/  VIADD R11, R3, 0xfffffc00 ;  /* 0xfffffc00030b7836 */ /* 0x000fce0000000000 */
.L_x_562:
[----:B------:R-:W-:Y:S05]  /*0ed0*/  BSYNC.RECONVERGENT B2 ;  /* 0x0000000000027941 */ /* 0x000fea0003800200 */
.L_x_561:
[----:B------:R-:W-:-:S13]  /*0ee0*/  ISETP.NE.AND P0, PT, R13, RZ, PT ;  /* 0x000000ff0d00720c */ /* 0x000fda0003f05270 */
[----:B------:R-:W-:Y:S05]  /*0ef0*/  @!P0 BRA `(.L_x_560) ;  /* 0x0000000800a48947 */ /* 0x000fea0003800000 */
[----:B------:R-:W-:Y:S01]  /*0f00*/  ISETP.GE.U32.AND P0, PT, R13, 0x4, PT ;  /* 0x000000040d00780c */ /* 0x000fe20003f06070 */
[----:B------:R-:W-:-:S12]  /*0f10*/  BSSY.RECONVERGENT B2, `(.L_x_589) ;  /* 0x000005b000027945 */ /* 0x000fd80003800200 */
[----:B------:R-:W-:Y:S05]  /*0f20*/  @!P0 BRA `(.L_x_590) ;  /* 0x0000000400648947 */ /* 0x000fea0003800000 */
        /* <DEDUP_REMOVED lines=14> */
.L_x_592:
[----:B------:R-:W-:Y:S01]  /*1010*/  FMUL.FTZ R25, R14, R13 ;  /* 0x0000000d0e197220 */ /* 0x000fe20000410000 */
[----:B------:R-:W-:-:S03]  /*1020*/  FMUL.FTZ R5, R13, 0.5 ;  /* 0x3f0000000d057820 */ /* 0x000fc60000410000 */
[----:B------:R-:W-:-:S04]  /*1030*/  FFMA R4, -R25, R25, R14 ;  /* 0x0000001919047223 */ /* 0x000fc8000000010e */
[----:B------:R-:W-:-:S07]  /*1040*/  FFMA R25, R4, R5, R25 ;  /* 0x0000000504197223 */ /* 0x000fce0000000019 */
.L_x_593:
[----:B------:R-:W-:Y:S05]  /*1050*/  BSYNC.RECONVERGENT B3 ;  /* 0x0000000000037941 */ /* 0x000fea0003800200 */
.L_x_591:
[----:B------:R-:W0:Y:S01]  /*1060*/  LDC.64 R12, c[0x0][0x380] ;  /* 0x0000e000ff0c7b82 */ /* 0x000e220000000a00 */
[----:B------:R-:W-:-:S05]  /*1070*/  IADD3 R5, PT, PT, R3, 0x100, RZ ;  /* 0x0000010003057810 */ /* 0x000fca0007ffe0ff */
[----:B0-----:R-:W-:-:S06]  /*1080*/  IMAD.WIDE.U32 R12, R5, 0x8, R12 ;  /* 0x00000008050c7825 */ /* 0x001fcc00078e000c */
        /* <DEDUP_REMOVED lines=12> */
[----:B------:R-:W-:Y:S05]  /*1150*/  CALL.REL.NOINC `($__internal_2_$__cuda_sm20_sqrt_rn_f32_slowpath) ;  /* 0x0000005400a47944 */ /* 0x000fea0003c00000 */
[----:B------:R-:W-:Y:S05]  /*1160*/  BRA `(.L_x_596) ;  /* 0x0000000000107947 */ /* 0x000fea0003800000 */
.L_x_595:
[----:B------:R-:W-:Y:S01]  /*1170*/  FMUL.FTZ R25, R14, R5 ;  /* 0x000000050e197220 */ /* 0x000fe20000410000 */
[----:B------:R-:W-:-:S03]  /*1180*/  FMUL.FTZ R5, R5, 0.5 ;  /* 0x3f00000005057820 */ /* 0x000fc60000410000 */
[----:B------:R-:W-:-:S04]  /*1190*/  FFMA R8, -R25, R25, R14 ;  /* 0x0000001919087223 */ /* 0x000fc8000000010e */
[----:B------:R-:W-:-:S07]  /*11a0*/  FFMA R25, R8, R5, R25 ;  /* 0x0000000508197223 */ /* 0x000fce0000000019 */
.L_x_596:
[----:B------:R-:W-:Y:S05]  /*11b0*/  BSYNC.RECONVERGENT B3 ;  /* 0x0000000000037941 */ /* 0x000fea0003800200 */
.L_x_594:
        /* <DEDUP_REMOVED lines=17> */
.L_x_598:
[----:B------:R-:W-:Y:S01]  /*12d0*/  FMUL.FTZ R25, R14, R15 ;  /* 0x0000000f0e197220 */ /* 0x000fe20000410000 */
[----:B------:R-:W-:-:S03]  /*12e0*/  FMUL.FTZ R8, R15, 0.5 ;  /* 0x3f0000000f087820 */ /* 0x000fc60000410000 */
[----:B------:R-:W-:-:S04]  /*12f0*/  FFMA R4, -R25, R25, R14 ;  /* 0x0000001919047223 */ /* 0x000fc8000000010e */
[----:B------:R-:W-:-:S07]  /*1300*/  FFMA R25, R4, R8, R25 ;  /* 0x0000000804197223 */ /* 0x000fce0000000019 */
.L_x_599:
[----:B------:R-:W-:Y:S05]  /*1310*/  BSYNC.RECONVERGENT B3 ;  /* 0x0000000000037941 */ /* 0x000fea0003800200 */
.L_x_597:
        /* <DEDUP_REMOVED lines=17> */
.L_x_601:
[----:B------:R-:W-:Y:S01]  /*1430*/  FMUL.FTZ R25, R14, R15 ;  /* 0x0000000f0e197220 */ /* 0x000fe20000410000 */
[----:B------:R-:W-:-:S03]  /*1440*/  FMUL.FTZ R5, R15, 0.5 ;  /* 0x3f0000000f057820 */ /* 0x000fc60000410000 */
[----:B------:R-:W-:-:S04]  /*1450*/  FFMA R4, -R25, R25, R14 ;  /* 0x0000001919047223 */ /* 0x000fc8000000010e */
[----:B------:R-:W-:-:S07]  /*1460*/  FFMA R25, R4, R5, R25 ;  /* 0x0000000504197223 */ /* 0x000fce0000000019 */
.L_x_602:
[----:B------:R-:W-:Y:S05]  /*1470*/  BSYNC.RECONVERGENT B3 ;  /* 0x0000000000037941 */ /* 0x000fea0003800200 */
.L_x_600:
[----:B------:R-:W-:Y:S01]  /*1480*/  FSETP.GEU.AND P0, PT, R25, 1, PT ;  /* 0x3f8000001900780b */ /* 0x000fe20003f0e000 */
[----:B------:R-:W-:Y:S01]  /*1490*/  VIADD R11, R11, 0x400 ;  /* 0x000004000b0b7836 */ /* 0x000fe20000000000 */
[----:B------:R-:W-:-:S11]  /*14a0*/  IADD3 R10, PT, PT, R3, 0x1, RZ ;  /* 0x00000001030a7810 */ /* 0x000fd60007ffe0ff */
[----:B------:R-:W-:-:S07]  /*14b0*/  @P0 IADD3 R10, PT, PT, R3, RZ, RZ ;  /* 0x000000ff030a0210 */ /* 0x000fce0007ffe0ff */
.L_x_590:
[----:B------:R-:W-:Y:S05]  /*14c0*/  BSYNC.RECONVERGENT B2 ;  /* 0x0000000000027941 */ /* 0x000fea0003800200 */
.L_x_589:
[----:B------:R-:W-:-:S13]  /*14d0*/  LOP3.LUT P0, R6, R6, 0x3, RZ, 0xc0, !PT ;  /* 0x0000000306067812 */ /* 0x000fda000780c0ff */
[----:B------:R-:W-:Y:S05]  /*14e0*/  @!P0 BRA `(.L_x_560) ;  /* 0x0000000400288947 */ /* 0x000fea0003800000 */
[----:B------:R-:W-:Y:S01]  /*14f0*/  ISETP.NE.AND P0, PT, R6, 0x1, PT ;  /* 0x000000010600780c */ /* 0x000fe20003f05270 */
[----:B------:R-:W-:-:S12]  /*1500*/  BSSY.RECONVERGENT B2, `(.L_x_603) ;  /* 0x000002f000027945 */ /* 0x000fd80003800200 */
[----:B------:R-:W-:Y:S05]  /*1510*/  @!P0 BRA `(.L_x_604) ;  /* 0x0000000000b48947 */ /* 0x000fea0003800000 */
[----:B------:R-:W0:Y:S01]  /*1520*/  LDC.64 R4, c[0x0][0x380] ;  /* 0x0000e000ff047b82 */ /* 0x000e220000000a00 */
[----:B------:R-:W-:-:S04]  /*1530*/  IMAD R3, R0, 0x1000, R11 ;  /* 0x0000100000037824 */ /* 0x000fc800078e020b */
        /* <DEDUP_REMOVED lines=10> */
[----:B------:R-:W-:Y:S05]  /*15e0*/  CALL.REL.NOINC `($__internal_2_$__cuda_sm20_sqrt_rn_f32_slowpath) ;  /* 0x0000005000807944 */ /* 0x000fea0003c00000 */
[----:B------:R-:W-:Y:S05]  /*15f0*/  BRA `(.L_x_607) ;  /* 0x0000000000107947 */ /* 0x000fea0003800000 */
.L_x_606:
[----:B------:R-:W-:Y:S01]  /*1600*/  FMUL.FTZ R25, R14, R13 ;  /* 0x0000000d0e197220 */ /* 0x000fe20000410000 */
[----:B------:R-:W-:-:S03]  /*1610*/  FMUL.FTZ R5, R13, 0.5 ;  /* 0x3f0000000d057820 */ /* 0x000fc60000410000 */
[----:B------:R-:W-:-:S04]  /*1620*/  FFMA R4, -R25, R25, R14 ;  /* 0x0000001919047223 */ /* 0x000fc8000000010e */
[----:B------:R-:W-:-:S07]  /*1630*/  FFMA R25, R4, R5, R25 ;  /* 0x0000000504197223 */ /* 0x000fce0000000019 */
.L_x_607:
[----:B------:R-:W-:Y:S05]  /*1640*/  BSYNC.RECONVERGENT B3 ;  /* 0x0000000000037941 */ /* 0x000fea0003800200 */
.L_x_605:
[----:B------:R-:W0:Y:S01]  /*1650*/  LDC.64 R4, c[0x0][0x380] ;  /* 0x0000e000ff047b82 */ /* 0x000e220000000a00 */
[----:B------:R-:W-:-:S04]  /*1660*/  VIADD R3, R3, 0x100 ;  /* 0x0000010003037836 */ /* 0x000fc80000000000 */
[----:B0-----:R-:W-:-:S06]  /*1670*/  IMAD.WIDE.U32 R4, R3, 0x8, R4 ;  /* 0x0000000803047825 */ /* 0x001fcc00078e0004 */
        /* <DEDUP_REMOVED lines=12> */
[----:B------:R-:W-:Y:S05]  /*1740*/  CALL.REL.NOINC `($__internal_2_$__cuda_sm20_sqrt_rn_f32_slowpath) ;  /* 0x0000005000287944 */ /* 0x000fea0003c00000 */
[----:B------:R-:W-:Y:S05]  /*1750*/  BRA `(.L_x_610) ;  /* 0x0000000000107947 */ /* 0x000fea0003800000 */
.L_x_609:
[----:B------:R-:W-:Y:S01]  /*1760*/  FMUL.FTZ R25, R14, R13 ;  /* 0x0000000d0e197220 */ /* 0x000fe20000410000 */
[----:B------:R-:W-:-:S03]  /*1770*/  FMUL.FTZ R5, R13, 0.5 ;  /* 0x3f0000000d057820 */ /* 0x000fc60000410000 */
[----:B------:R-:W-:-:S04]  /*1780*/  FFMA R4, -R25, R25, R14 ;  /* 0x0000001919047223 */ /* 0x000fc8000000010e */
[----:B------:R-:W-:-:S07]  /*1790*/  FFMA R25, R4, R5, R25 ;  /* 0x0000000504197223 */ /* 0x000fce0000000019 */
.L_x_610:
[----:B------:R-:W-:Y:S05]  /*17a0*/  BSYNC.RECONVERGENT B3 ;  /* 0x0000000000037941 */ /* 0x000fea0003800200 */
.L_x_608:
[----:B------:R-:W-:Y:S01]  /*17b0*/  FSETP.GEU.AND P0, PT, R25, 1, PT ;  /* 0x3f8000001900780b */ /* 0x000fe20003f0e000 */
[----:B------:R-:W-:Y:S01]  /*17c0*/  VIADD R10, R3, 0x1 ;  /* 0x00000001030a7836 */ /* 0x000fe20000000000 */
[----:B------:R-:W-:-:S11]  /*17d0*/  IADD3 R11, PT, PT, R11, 0x200, RZ ;  /* 0x000002000b0b7810 */ /* 0x000fd60007ffe0ff */
[----:B------:R-:W-:-:S07]  /*17e0*/  @P0 IMAD.MOV R10, RZ, RZ, R3 ;  /* 0x000000ffff0a0224 */ /* 0x000fce00078e0203 */
.L_x_604:
[----:B------:R-:W-:Y:S05]  /*17f0*/  BSYNC.RECONVERGENT B2 ;  /* 0x0000000000027941 */ /* 0x000fea0003800200 */
.L_x_603:
[----:B------:R-:W-:-:S13]  /*1800*/  LOP3.LUT P0, RZ, R7, 0x100, RZ, 0xc0, !PT ;  /* 0x0000010007ff7812 */ /* 0x000fda000780c0ff */
        /* <DEDUP_REMOVED lines=15> */
.L_x_612:
[----:B------:R-:W-:Y:S01]  /*1900*/  FMUL.FTZ R25, R14, R7 ;  /* 0x000000070e197220 */ /* 0x000fe20000410000 */
[----:B------:R-:W-:-:S03]  /*1910*/  FMUL.FTZ R3, R7, 0.5 ;  /* 0x3f00000007037820 */ /* 0x000fc60000410000 */
[----:B------:R-:W-:-:S04]  /*1920*/  FFMA R4, -R25, R25, R14 ;  /* 0x0000001919047223 */ /* 0x000fc8000000010e */
[----:B------:R-:W-:-:S07]  /*1930*/  FFMA R25, R4, R3, R25 ;  /* 0x0000000304197223 */ /* 0x000fce0000000019 */
.L_x_613:
[----:B------:R-:W-:Y:S05]  /*1940*/  BSYNC.RECONVERGENT B2 ;  /* 0x0000000000027941 */ /* 0x000fea0003800200 */
.L_x_611:
[----:B------:R-:W-:Y:S02]  /*1950*/  FSETP.GEU.AND P0, PT, R25, 1, PT ;  /* 0x3f8000001900780b */ /* 0x000fe40003f0e000 */
[----:B------:R-:W-:-:S11]  /*1960*/  IADD3 R3, PT, PT, R10, 0x1, RZ ;  /* 0x000000010a037810 */ /* 0x000fd60007ffe0ff */
[----:B------:R-:W-:-:S05]  /*1970*/  @P0 IMAD.MOV R3, RZ, RZ, R10 ;  /* 0x000000ffff030224 */ /* 0x000fca00078e020a */
[----:B------:R-:W-:-:S07]  /*1980*/  MOV R10, R3 ;  /* 0x00000003000a7202 */ /* 0x000fce0000000f00 */
.L_x_560:
[----:B------:R-:W-:Y:S05]  /*1990*/  BSYNC.RECONVERGENT B1 ;  /* 0x0000000000017941 */ /* 0x000fea0003800200 */
.L_x_559:
[----:B------:R-:W-:-:S13]  /*19a0*/  ISETP.GE.U32.AND P0, PT, R2, 0x100, PT ;  /* 0x000001000200780c */ /* 0x000fda0003f06070 */
[----:B------:R-:W-:Y:S05]  /*19b0*/  @!P0 BRA `(.L_x_614) ;  /* 0x0000000000ac8947 */ /* 0x000fea0003800000 */
        /* <DEDUP_REMOVED lines=32> */
[----:B------:R-:W0:Y:S01]  /*1bc0*/  S2UR UR5, SR_CgaCtaId ;  /* 0x00000000000579c3 */ /* 0x000e220000008800 */
[----:B------:R-:W-:Y:S02]  /*1bd0*/  UMOV UR4, 0x400 ;  /* 0x0000040000047882 */ /* 0x000fe40000000000 */
[----:B0-----:R-:W-:-:S09]  /*1be0*/  ULEA UR4, UR5, UR4, 0x18 ;  /* 0x0000000405047291 */ /* 0x001fd2000f8ec0ff */
[----:B---3--:R-:W-:Y:S04]  /*1bf0*/  LDS R2, [UR4+0xc] ;  /* 0x00000c04ff027984 */ /* 0x008fe80008000800 */
[----:B------:R-:W0:Y:S04]  /*1c00*/  LDS.128 R4, [UR4+0x10] ;  /* 0x00001004ff047984 */ /* 0x000e280008000c00 */
[----:B------:R-:W1:Y:S01]  /*1c10*/  LDS.64 R8, [UR4+0x20] ;  /* 0x00002004ff087984 */ /* 0x000e620008000a00 */
[----:B0-----:R-:W-:-:S04]  /*1c20*/  IADD3 R2, PT, PT, R4, R2, R11 ;  /* 0x0000000204027210 */ /* 0x001fc80007ffe00b */
[----:B------:R-:W-:-:S04]  /*1c30*/  IADD3 R2, PT, PT, R6, R2, R5 ;  /* 0x0000000206027210 */ /* 0x000fc80007ffe005 */
[----:B-1----:R-:W-:-:S05]  /*1c40*/  IADD3 R2, PT, PT, R8, R2, R7 ;  /* 0x0000000208027210 */ /* 0x002fca0007ffe007 */
[----:B------:R-:W-:Y:S01]  /*1c50*/  IMAD.IADD R11, R2, 0x1, R9 ;  /* 0x00000001020b7824 */ /* 0x000fe200078e0209 */
[----:B------:R-:W-:Y:S06]  /*1c60*/  BRA `(.L_x_615) ;  /* 0x0000004800c87947 */ /* 0x000fec0003800000 */
.L_x_614:
[----:B------:R-:W-:Y:S01]  /*1c70*/  LOP3.LUT R3, R9, 0x3e0, RZ, 0xc0, !PT ;  /* 0x000003e009037812 */ /* 0x000fe200078ec0ff */
[----:B------:R-:W0:Y:S03]  /*1c80*/  S2R R12, SR_LANEID ;  /* 0x00000000000c7919 */ /* 0x000e260000000000 */
[----:B------:R-:W-:Y:S02]  /*1c90*/  IADD3 R5, PT, PT, R3, 0x20, RZ ;  /* 0x0000002003057810 */ /* 0x000fe40007ffe0ff */
[----:B------:R-:W-:Y:S02]  /*1ca0*/  LOP3.LUT R3, RZ, R3, RZ, 0x33, !PT ;  /* 0x00000003ff037212 */ /* 0x000fe400078e33ff */
[----:B------:R-:W-:-:S03]  /*1cb0*/  ISETP.GT.U32.AND P0, PT, R5, R2, PT ;  /* 0x000000020500720c */ /* 0x000fc60003f04070 */
[----:B------:R-:W-:-:S05]  /*1cc0*/  IMAD.IADD R3, R2, 0x1, R3 ;  /* 0x0000000102037824 */ /* 0x000fca00078e0203 */
[----:B------:R-:W-:-:S05]  /*1cd0*/  SEL R3, R3, 0x1f, P0 ;  /* 0x0000001f03037807 */ /* 0x000fca0000000000 */
[----:B------:R-:W1:Y:S01]  /*1ce0*/  SHFL.DOWN PT, R4, R10, 0x1, R3 ;  /* 0x082000000a047989 */ /* 0x000e6200000e0003 */
[CC--:B0-----:R-:W-:Y:S01]  /*1cf0*/  ISETP.GE.AND P0, PT, R12.reuse, R3.reuse, PT ;  /* 0x000000030c00720c */ /* 0x0c1fe20003f06270 */
[C---:B------:R-:W-:Y:S01]  /*1d00*/  VIADD R6, R12.reuse, 0x2 ;  /* 0x000000020c067836 */ /* 0x040fe20000000000 */
[C---:B------:R-:W-:Y:S01]  /*1d10*/  ISETP.NE.AND P1, PT, R12.reuse, RZ, PT ;  /* 0x000000ff0c00720c */ /* 0x040fe20003f25270 */
[----:B------:R-:W-:Y:S01]  /*1d20*/  VIADD R8, R12, 0x4 ;  /* 0x000000040c087836 */ /* 0x000fe20000000000 */
[----:B-1----:R-:W-:Y:S02]  /*1d30*/  SEL R5, R4, RZ, !P0 ;  /* 0x000000ff04057207 */ /* 0x002fe40004000000 */
[----:B------:R-:W-:-:S09]  /*1d40*/  ISETP.GT.AND P0, PT, R6, R3, PT ;  /* 0x000000030600720c */ /* 0x000fd20003f04270 */
[----:B------:R-:W0:Y:S01]  /*1d50*/  @!P1 S2R R11, SR_CgaCtaId ;  /* 0x00000000000b9919 */ /* 0x000e220000008800 */
[----:B------:R-:W-:Y:S02]  /*1d60*/  IADD3 R4, PT, PT, R5, R10, RZ ;  /* 0x0000000a05047210 */ /* 0x000fe40007ffe0ff */
[----:B------:R-:W-:Y:S02]  /*1d70*/  @!P1 MOV R10, 0x400 ;  /* 0x00000400000a9802 */ /* 0x000fe40000000f00 */
[----:B------:R-:W-:Y:S01]  /*1d80*/  @!P1 SHF.R.U32.HI R7, RZ, 0x3, R9 ;  /* 0x00000003ff079819 */ /* 0x000fe20000011609 */
[----:B------:R-:W1:Y:S03]  /*1d90*/  SHFL.DOWN PT, R5, R4, 0x2, R3 ;  /* 0x0840000004057989 */ /* 0x000e6600000e0003 */
[----:B------:R-:W-:Y:S02]  /*1da0*/  @!P1 LOP3.LUT R7, R7, 0x7c, RZ, 0xc0, !PT ;  /* 0x0000007c07079812 */ /* 0x000fe400078ec0ff */
[----:B-1----:R-:W-:-:S02]  /*1db0*/  SEL R5, R5, RZ, !P0 ;  /* 0x000000ff05057207 */ /* 0x002fc40004000000 */
[----:B------:R-:W-:Y:S02]  /*1dc0*/  ISETP.GT.AND P0, PT, R8, R3, PT ;  /* 0x000000030800720c */ /* 0x000fe40003f04270 */
[----:B------:R-:W-:Y:S01]  /*1dd0*/  IADD3 R6, PT, PT, R4, R5, RZ ;  /* 0x0000000504067210 */ /* 0x000fe20007ffe0ff */
[----:B------:R-:W-:Y:S01]  /*1de0*/  VIADD R4, R12, 0x8 ;  /* 0x000000080c047836 */ /* 0x000fe20000000000 */
[----:B0-----:R-:W-:-:S03]  /*1df0*/  @!P1 LEA R10, R11, R10, 0x18 ;  /* 0x0000000a0b0a9211 */ /* 0x001fc600078ec0ff */
[----:B------:R-:W0:Y:S01]  /*1e00*/  SHFL.DOWN PT, R5, R6, 0x4, R3 ;  /* 0x0880000006057989 */ /* 0x000e2200000e0003 */
[----:B------:R-:W-:Y:S02]  /*1e10*/  @!P1 IADD3 R10, PT, PT, R7, R10, RZ ;  /* 0x0000000a070a9210 */ /* 0x000fe40007ffe0ff */
[----:B0-----:R-:W-:Y:S02]  /*1e20*/  SEL R5, R5, RZ, !P0 ;  /* 0x000000ff05057207 */ /* 0x001fe40004000000 */
[----:B------:R-:W-:Y:S02]  /*1e30*/  ISETP.GT.AND P0, PT, R4, R3, PT ;  /* 0x000000030400720c */ /* 0x000fe40003f04270 */
[----:B------:R-:W-:Y:S01]  /*1e40*/  IADD3 R8, PT, PT, R6, R5, RZ ;  /* 0x0000000506087210 */ /* 0x000fe20007ffe0ff */
[----:B------:R-:W-:-:S04]  /*1e50*/  VIADD R6, R12, 0x10 ;  /* 0x000000100c067836 */ /* 0x000fc80000000000 */
[----:B------:R-:W0:Y:S02]  /*1e60*/  SHFL.DOWN PT, R5, R8, 0x8, R3 ;  /* 0x0900000008057989 */ /* 0x000e2400000e0003 */
[----:B0-----:R-:W-:Y:S02]  /*1e70*/  SEL R5, R5, RZ, !P0 ;  /* 0x000000ff05057207 */ /* 0x001fe40004000000 */
[----:B------:R-:W-:Y:S02]  /*1e80*/  ISETP.GT.AND P0, PT, R6, R3, PT ;  /* 0x000000030600720c */ /* 0x000fe40003f04270 */
[----:B------:R-:W-:-:S05]  /*1e90*/  IADD3 R4, PT, PT, R8, R5, RZ ;  /* 0x0000000508047210 */ /* 0x000fca0007ffe0ff */
        /* <DEDUP_REMOVED lines=11> */
[----:B------:R-:W-:Y:S01]  /*1f50*/  ISETP.GT.U32.AND P3, PT, R2, 0xa0, PT ;  /* 0x000000a00200780c */ /* 0x000fe20003f64070 */
[----:B0-----:R-:W-:-:S09]  /*1f60*/  ULEA UR4, UR5, UR4, 0x18 ;  /* 0x0000000405047291 */ /* 0x001fd2000f8ec0ff */
[----:B------:R-:W2:Y:S04]  /*1f70*/  LDS.128 R4, [UR4+0x10] ;  /* 0x00001004ff047984 */ /* 0x000ea80008000c00 */
[----:B------:R-:W0:Y:S04]  /*1f80*/  LDS R3, [UR4+0xc] ;  /* 0x00000c04ff037984 */ /* 0x000e280008000800 */
[----:B------:R-:W1:Y:S01]  /*1f90*/  LDS.64 R8, [UR4+0x20] ;  /* 0x00002004ff087984 */ /* 0x000e620008000a00 */
[----:B--2---:R-:W-:Y:S02]  /*1fa0*/  SEL R10, R4, RZ, P2 ;  /* 0x000000ff040a7207 */ /* 0x004fe40001000000 */
[----:B------:R-:W-:-:S02]  /*1fb0*/  ISETP.GT.U32.AND P2, PT, R2, 0x80, PT ;  /* 0x000000800200780c */ /* 0x000fc40003f44070 */
[----:B0-----:R-:W-:Y:S02]  /*1fc0*/  SEL R4, R3, RZ, P1 ;  /* 0x000000ff03047207 */ /* 0x001fe40000800000 */
[----:B------:R-:W-:Y:S02]  /*1fd0*/  ISETP.GT.U32.AND P1, PT, R2, 0x60, PT ;  /* 0x000000600200780c */ /* 0x000fe40003f24070 */
[----:B------:R-:W-:Y:S02]  /*1fe0*/  IADD3 R4, PT, PT, R10, R4, R11 ;  /* 0x000000040a047210 */ /* 0x000fe40007ffe00b */
[----:B------:R-:W-:Y:S02]  /*1ff0*/  SEL R5, R5, RZ, P1 ;  /* 0x000000ff05057207 */ /* 0x000fe40000800000 */
[----:B------:R-:W-:Y:S02]  /*2000*/  SEL R6, R6, RZ, P2 ;  /* 0x000000ff06067207 */ /* 0x000fe40001000000 */
[----:B------:R-:W-:-:S02]  /*2010*/  ISETP.GT.U32.AND P1, PT, R2, 0xc0, PT ;  /* 0x000000c00200780c */ /* 0x000fc40003f24070 */
[----:B------:R-:W-:Y:S02]  /*2020*/  ISETP.GT.U32.AND P2, PT, R2, 0xe0, PT ;  /* 0x000000e00200780c */ /* 0x000fe40003f44070 */
[----:B------:R-:W-:Y:S02]  /*2030*/  SEL R7, R7, RZ, P3 ;  /* 0x000000ff07077207 */ /* 0x000fe40001800000 */
[----:B------:R-:W-:Y:S02]  /*2040*/  IADD3 R4, PT, PT, R6, R4, R5 ;  /* 0x0000000406047210 */ /* 0x000fe40007ffe005 */
[----:B-1----:R-:W-:Y:S02]  /*2050*/  SEL R8, R8, RZ, P1 ;  /* 0x000000ff08087207 */ /* 0x002fe40000800000 */
[----:B------:R-:W-:Y:S02]  /*2060*/  SEL R9, R9, RZ, P2 ;  /* 0x000000ff09097207 */ /* 0x000fe40001000000 */
[----:B------:R-:W-:-:S04]  /*2070*/  IADD3 R4, PT, PT, R8, R4, R7 ;  /* 0x0000000408047210 */ /* 0x000fc80007ffe007 */
[----:B------:R-:W-:Y:S01]  /*2080*/  IADD3 R11, PT, PT, R4, R9, RZ ;  /* 0x00000009040b7210 */ /* 0x000fe20007ffe0ff */
[----:B------:R-:W-:Y:S06]  /*2090*/  BRA `(.L_x_615) ;  /* 0x0000004400bc7947 */ /* 0x000fec0003800000 */
.L_x_553:
[----:B------:R-:W0:Y:S01]  /*20a0*/  S2R R3, SR_TID.X ;  /* 0x0000000000037919 */ /* 0x000e220000002100 */
[----:B------:R-:W1:Y:S01]  /*20b0*/  LDC.64 R18, c[0x0][0x380] ;  /* 0x0000e000ff127b82 */ /* 0x000e620000000a00 */
[----:B0-----:R-:W-:-:S04]  /*20c0*/  IMAD R5, R0, 0x1000, R3 ;  /* 0x0000100000057824 */ /* 0x001fc800078e0203 */
        /* <DEDUP_REMOVED lines=12> */
.L_x_617:
[----:B------:R-:W-:Y:S01]  /*2190*/  FMUL.FTZ R25, R14, R5 ;  /* 0x000000050e197220 */ /* 0x000fe20000410000 */
[----:B------:R-:W-:-:S03]  /*21a0*/  FMUL.FTZ R5, R5, 0.5 ;  /* 0x3f00000005057820 */ /* 0x000fc60000410000 */
[----:B------:R-:W-:-:S04]  /*21b0*/  FFMA R14, -R25, R25, R14 ;  /* 0x00000019190e7223 */ /* 0x000fc8000000010e */
[----:B------:R-:W-:-:S07]  /*21c0*/  FFMA R25, R14, R5, R25 ;  /* 0x000000050e197223 */ /* 0x000fce0000000019 */
.L_x_618:
[----:B------:R-:W-:Y:S05]  /*21d0*/  BSYNC.RECONVERGENT B1 ;  /* 0x0000000000017941 */ /* 0x000fea0003800200 */
.L_x_616:
        /* <DEDUP_REMOVED lines=8> */
[----:B------:R-:W-:-:S11]  /*2260*/  SEL R4, RZ, 0x1, P0 ;  /* 0x00000001ff047807 */ /* 0x000fd60000000000 */
[----:B01----:R-:W-:Y:S05]  /*2270*/  @!P1 BRA `(.L_x_620) ;  /* 0x00000000000c9947 */ /* 0x003fea0003800000 */
[----:B------:R-:W-:-:S07]  /*2280*/  MOV R24, 0x22a0 ;  /* 0x000022a000187802 */ /* 0x000fce0000000f00 */
[----:B------:R-:W-:Y:S05]  /*2290*/  CALL.REL.NOINC `($__internal_2_$__cuda_sm20_sqrt_rn_f32_slowpath) ;  /* 0x0000004400547944 */ /* 0x000fea0003c00000 */
[----:B------:R-:W-:Y:S05]  /*22a0*/  BRA `(.L_x_621) ;  /* 0x0000000000107947 */ /* 0x000fea0003800000 */
.L_x_620:
[----:B------:R-:W-:Y:S01]  /*22b0*/  FMUL.FTZ R25, R14, R5 ;  /* 0x000000050e197220 */ /* 0x000fe20000410000 */
[----:B------:R-:W-:-:S03]  /*22c0*/  FMUL.FTZ R5, R5, 0.5 ;  /* 0x3f00000005057820 */ /* 0x000fc60000410000 */
[----:B------:R-:W-:-:S04]  /*22d0*/  FFMA R14, -R25, R25, R14 ;  /* 0x00000019190e7223 */ /* 0x000fc8000000010e */
[----:B------:R-:W-:-:S07]  /*22e0*/  FFMA R25, R14, R5, R25 ;  /* 0x000000050e197223 */ /* 0x000fce0000000019 */
.L_x_621:
[----:B------:R-:W-:Y:S05]  /*22f0*/  BSYNC.RECONVERGENT B1 ;  /* 0x0000000000017941 */ /* 0x000fea0003800200 */
.L_x_619:
        /* <DEDUP_REMOVED lines=11> */
[----:B------:R-:W-:Y:S05]  /*23b0*/  CALL.REL.NOINC `($__internal_2_$__cuda_sm20_sqrt_rn_f32_slowpath) ;  /* 0x00000044000c7944 */ /* 0x000fea0003c00000 */
[----:B------:R-:W-:Y:S05]  /*23c0*/  BRA `(.L_x_624) ;  /* 0x0000000000107947 */ /* 0x000fea0003800000 */
.L_x_623:
[----:B------:R-:W-:Y:S01]  /*23d0*/  FMUL.FTZ R25, R14, R5 ;  /* 0x000000050e197220 */ /* 0x000fe20000410000 */
[----:B------:R-:W-:-:S03]  /*23e0*/  FMUL.FTZ R5, R5, 0.5 ;  /* 0x3f00000005057820 */ /* 0x000fc60000410000 */
[----:B------:R-:W-:-:S04]  /*23f0*/  FFMA R14, -R25, R25, R14 ;  /* 0x00000019190e7223 */ /* 0x000fc8000000010e */
[----:B------:R-:W-:-:S07]  /*2400*/  FFMA R25, R14, R5, R25 ;  /* 0x000000050e197223 */ /* 0x000fce0000000019 */
.L_x_624:
[----:B------:R-:W-:Y:S05]  /*2410*/  BSYNC.RECONVERGENT B1 ;  /* 0x0000000000017941 */ /* 0x000fea0003800200 */
.L_x_622:
        /* <DEDUP_REMOVED lines=11> */
[----:B------:R-:W-:Y:S05]  /*24d0*/  CALL.REL.NOINC `($__internal_2_$__cuda_sm20_sqrt_rn_f32_slowpath) ;  /* 0x0000004000c47944 */ /* 0x000fea0003c00000 */
[----:B------:R-:W-:Y:S05]  /*24e0*/  BRA `(.L_x_627) ;  /* 0x0000000000107947 */ /* 0x000fea0003800000 */
.L_x_626:
[----:B------:R-:W-:Y:S01]  /*24f0*/  FMUL.FTZ R25, R14, R5 ;  /* 0x000000050e197220 */ /* 0x000fe20000410000 */
[----:B------:R-:W-:-:S03]  /*2500*/  FMUL.FTZ R5, R5, 0.5 ;  /* 0x3f00000005057820 */ /* 0x000fc60000410000 */
[----:B------:R-:W-:-:S04]  /*2510*/  FFMA R14, -R25, R25, R14 ;  /* 0x00000019190e7223 */ /* 0x000fc8000000010e */
[----:B------:R-:W-:-:S07]  /*2520*/  FFMA R25, R14, R5, R25 ;  /* 0x000000050e197223 */ /* 0x000fce0000000019 */
.L_x_627:
[----:B------:R-:W-:Y:S05]  /*2530*/  BSYNC.RECONVERGENT B1 ;  /* 0x0000000000017941 */ /* 0x000fea0003800200 */
.L_x_625:
        /* <DEDUP_REMOVED lines=13> */
.L_x_629:
[----:B------:R-:W-:Y:S01]  /*2610*/  FMUL.FTZ R25, R14, R5 ;  /* 0x000000050e197220 */ /* 0x000fe20000410000 */
[----:B------:R-:W-:-:S03]  /*2620*/  FMUL.FTZ R5, R5, 0.5 ;  /* 0x3f00000005057820 */ /* 0x000fc60000410000 */
[----:B------:R-:W-:-:S04]  /*2630*/  FFMA R14, -R25, R25, R14 ;  /* 0x00000019190e7223 */ /* 0x000fc8000000010e */
[----:B------:R-:W-:-:S07]  /*2640*/  FFMA R25, R14, R5, R25 ;  /* 0x000000050e197223 */ /* 0x000fce0000000019 */
.L_x_630:
[----:B------:R-:W-:Y:S05]  /*2650*/  BSYNC.RECONVERGENT B1 ;  /* 0x0000000000017941 */ /* 0x000fea0003800200 */
.L_x_628:
        /* <DEDUP_REMOVED lines=13> */
.L_x_632:
[----:B------:R-:W-:Y:S01]  /*2730*/  FMUL.FTZ R25, R14, R5 ;  /* 0x000000050e197220 */ /* 0x000fe20000410000 */
[----:B------:R-:W-:-:S03]  /*2740*/  FMUL.FTZ R5, R5, 0.5 ;  /* 0x3f00000005057820 */ /* 0x000fc60000410000 */
[----:B------:R-:W-:-:S04]  /*2750*/  FFMA R14, -R25, R25, R14 ;  /* 0x00000019190e7223 */ /* 0x000fc8000000010e */
[----:B------:R-:W-:-:S07]  /*2760*/  FFMA R25, R14, R5, R25 ;  /* 0x000000050e197223 */ /* 0x000fce0000000019 */
.L_x_633:
[----:B------:R-:W-:Y:S05]  /*2770*/  BSYNC.RECONVERGENT B1 ;  /* 0x0000000000017941 */ /* 0x000fea0003800200 */
.L_x_631:
        /* <DEDUP_REMOVED lines=13> */
.L_x_635:
[----:B------:R-:W-:Y:S01]  /*2850*/  FMUL.FTZ R25, R14, R5 ;  /* 0x000000050e197220 */ /* 0x000fe20000410000 */
[----:B------:R-:W-:-:S03]  /*2860*/  FMUL.FTZ R5, R5, 0.5 ;  /* 0x3f00000005057820 */ /* 0x000fc60000410000 */
[----:B------:R-:W-:-:S04]  /*2870*/  FFMA R14, -R25, R25, R14 ;  /* 0x00000019190e7223 */ /* 0x000fc8000000010e */
[----:B------:R-:W-:-:S07]  /*2880*/  FFMA R25, R14, R5, R25 ;  /* 0x000000050e197223 */ /* 0x000fce0000000019 */
.L_x_636:
[----:B------:R-:W-:Y:S05]  /*2890*/  BSYNC.RECONVERGENT B1 ;  /* 0x0000000000017941 */ /* 0x000fea0003800200 */
.L_x_634:
        /* <DEDUP_REMOVED lines=13> */
.L_x_638:
[----:B------:R-:W-:Y:S01]  /*2970*/  FMUL.FTZ R25, R14, R5 ;  /* 0x000000050e197220 */ /* 0x000fe20000410000 */
[----:B------:R-:W-:-:S03]  /*2980*/  FMUL.FTZ R5, R5, 0.5 ;  /* 0x3f00000005057820 */ /* 0x000fc60000410000 */
[----:B------:R-:W-:-:S04]  /*2990*/  FFMA R14, -R25, R25, R14 ;  /* 0x00000019190e7223 */ /* 0x000fc8000000010e */
[----:B------:R-:W-:-:S07]  /*29a0*/  FFMA R25, R14, R5, R25 ;  /* 0x000000050e197223 */ /* 0x000fce0000000019 */
.L_x_639:
[----:B------:R-:W-:Y:S05]  /*29b0*/  BSYNC.RECONVERGENT B1 ;  /* 0x0000000000017941 */ /* 0x000fea0003800200 */
.L_x_637:
        /* <DEDUP_REMOVED lines=13> */
.L_x_641:
[----:B------:R-:W-:Y:S01]  /*2a90*/  FMUL.FTZ R25, R14, R5 ;  /* 0x000000050e197220 */ /* 0x000fe20000410000 */
[----:B------:R-:W-:-:S03]  /*2aa0*/  FMUL.FTZ R5, R5, 0.5 ;  /* 0x3f00000005057820 */ /* 0x000fc60000410000 */
[----:B------:R-:W-:-:S04]  /*2ab0*/  FFMA R14, -R25, R25, R14 ;  /* 0x00000019190e7223 */ /* 0x000fc8000000010e */
[----:B------:R-:W-:-:S07]  /*2ac0*/  FFMA R25, R14, R5, R25 ;  /* 0x000000050e197223 */ /* 0x000fce0000000019 */
.L_x_642:
[----:B------:R-:W-:Y:S05]  /*2ad0*/  BSYNC.RECONVERGENT B1 ;  /* 0x0000000000017941 */ /* 0x000fea0003800200 */
.L_x_640:
        /* <DEDUP_REMOVED lines=13> */
.L_x_644:
[----:B------:R-:W-:Y:S01]  /*2bb0*/  FMUL.FTZ R25, R14, R5 ;  /* 0x000000050e197220 */ /* 0x000fe20000410000 */
[----:B------:R-:W-:-:S03]  /*2bc0*/  FMUL.FTZ R5, R5, 0.5 ;  /* 0x3f00000005057820 */ /* 0x000fc60000410000 */
[----:B------:R-:W-:-:S04]  /*2bd0*/  FFMA R14, -R25, R25, R14 ;  /* 0x00000019190e7223 */ /* 0x000fc8000000010e */
[----:B------:R-:W-:-:S07]  /*2be0*/  FFMA R25, R14, R5, R25 ;  /* 0x000000050e197223 */ /* 0x000fce0000000019 */
.L_x_645:
[----:B------:R-:W-:Y:S05]  /*2bf0*/  BSYNC.RECONVERGENT B1 ;  /* 0x0000000000017941 */ /* 0x000fea0003800200 */
.L_x_643:
        /* <DEDUP_REMOVED lines=13> */
.L_x_647:
[----:B------:R-:W-:Y:S01]  /*2cd0*/  FMUL.FTZ R25, R14, R5 ;  /* 0x000000050e197220 */ /* 0x000fe20000410000 */
[----:B------:R-:W-:-:S03]  /*2ce0*/  FMUL.FTZ R5, R5, 0.5 ;  /* 0x3f00000005057820 */ /* 0x000fc60000410000 */
[----:B------:R-:W-:-:S04]  /*2cf0*/  FFMA R14, -R25, R25, R14 ;  /* 0x00000019190e7223 */ /* 0x000fc8000000010e */
[----:B------:R-:W-:-:S07]  /*2d00*/  FFMA R25, R14, R5, R25 ;  /* 0x000000050e197223 */ /* 0x000fce0000000019 */
.L_x_648:
[----:B------:R-:W-:Y:S05]  /*2d10*/  BSYNC.RECONVERGENT B1 ;  /* 0x0000000000017941 */ /* 0x000fea0003800200 */
.L_x_646:
        /* <DEDUP_REMOVED lines=12> */
.L_x_650:
[----:B------:R-:W-:Y:S01]  /*2de0*/  FMUL.FTZ R25, R14, R5 ;  /* 0x000000050e197220 */ /* 0x000fe20000410000 */
[----:B------:R-:W-:-:S03]  /*2df0*/  FMUL.FTZ R5, R5, 0.5 ;  /* 0x3f00000005057820 */ /* 0x000fc60000410000 */
[----:B------:R-:W-:-:S04]  /*2e00*/  FFMA R14, -R25, R25, R14 ;  /* 0x00000019190e7223 */ /* 0x000fc8000000010e */
[----:B------:R-:W-:-:S07]  /*2e10*/  FFMA R25, R14, R5, R25 ;  /* 0x000000050e197223 */ /* 0x000fce0000000019 */
.L_x_651:
[----:B------:R-:W-:Y:S05]  /*2e20*/  BSYNC.RECONVERGENT B1 ;  /* 0x0000000000017941 */ /* 0x000fea0003800200 */
.L_x_649:
        /* <DEDUP_REMOVED lines=12> */
.L_x_653:
[----:B------:R-:W-:Y:S01]  /*2ef0*/  FMUL.FTZ R25, R14, R5 ;  /* 0x000000050e197220 */ /* 0x000fe20000410000 */
[----:B------:R-:W-:-:S03]  /*2f00*/  FMUL.FTZ R5, R5, 0.5 ;  /* 0x3f00000005057820 */ /* 0x000fc60000410000 */
[----:B------:R-:W-:-:S04]  /*2f10*/  FFMA R14, -R25, R25, R14 ;  /* 0x00000019190e7223 */ /* 0x000fc8000000010e */
[----:B------:R-:W-:-:S07]  /*2f20*/  FFMA R25, R14, R5, R25 ;  /* 0x000000050e197223 */ /* 0x000fce0000000019 */
.L_x_654:
[----:B------:R-:W-:Y:S05]  /*2f30*/  BSYNC.RECONVERGENT B1 ;  /* 0x0000000000017941 */ /* 0x000fea0003800200 */
.L_x_652:
        /* <DEDUP_REMOVED lines=12> */
.L_x_656:
[----:B------:R-:W-:Y:S01]  /*3000*/  FMUL.FTZ R25, R14, R5 ;  /* 0x000000050e197220 */ /* 0x000fe20000410000 */
[----:B------:R-:W-:-:S03]  /*3010*/  FMUL.FTZ R5, R5, 0.5 ;  /* 0x3f00000005057820 */ /* 0x000fc60000410000 */
[----:B------:R-:W-:-:S04]  /*3020*/  FFMA R14, -R25, R25, R14 ;  /* 0x00000019190e7223 */ /* 0x000fc8000000010e */
[----:B------:R-:W-:-:S07]  /*3030*/  FFMA R25, R14, R5, R25 ;  /* 0x000000050e197223 */ /* 0x000fce0000000019 */
.L_x_657:
[----:B------:R-:W-:Y:S05]  /*3040*/  BSYNC.RECONVERGENT B1 ;  /* 0x0000000000017941 */ /* 0x000fea0003800200 */
.L_x_655:
        /* <DEDUP_REMOVED lines=12> */
.L_x_659:
[----:B------:R-:W-:Y:S01]  /*3110*/  FMUL.FTZ R25, R14, R5 ;  /* 0x000000050e197220 */ /* 0x000fe20000410000 */
[----:B------:R-:W-:-:S03]  /*3120*/  FMUL.FTZ R5, R5, 0.5 ;  /* 0x3f00000005057820 */ /* 0x000fc60000410000 */
[----:B------:R-:W-:-:S04]  /*3130*/  FFMA R14, -R25, R25, R14 ;  /* 0x00000019190e7223 */ /* 0x000fc8000000010e */
[----:B------:R-:W-:-:S07]  /*3140*/  FFMA R25, R14, R5, R25 ;  /* 0x000000050e197223 */ /* 0x000fce0000000019 */
.L_x_660:
[----:B------:R-:W-:Y:S05]  /*3150*/  BSYNC.RECONVERGENT B1 ;  /* 0x0000000000017941 */ /* 0x000fea0003800200 */
.L_x_658:
[----:B------:R-:W2:Y:S01]  /*3160*/  LDG.E.64 R18, desc[UR8][R18.64+0x7800] ;  /* 0x0078000812127981 */ /* 0x000ea2000c1e1b00 */
[----:B------:R-:W0:Y:S01]  /*3170*/  LDC R20, c[0x0][0x3ac] ;  /* 0x0000eb00ff147b82 */ /* 0x000e220000000800 */
[----:B------:R-:W-:Y:S01]  /*3180*/  BSSY.RECONVERGENT B1, `(.L_x_661) ;  /* 0x0000010000017945 */ /* 0x000fe20003800200 */
[----:B------:R-:W-:Y:S01]  /*3190*/  FSETP.GEU.AND P1, PT, R25, 1, PT ;  /* 0x3f8000001900780b */ /* 0x000fe20003f2e000 */
[----:B--2---:R-:W-:-:S04]  /*31a0*/  FMUL R5, R19, R19 ;  /* 0x0000001313057220 */ /* 0x004fc80000400000 */
[----:B------:R-:W-:Y:S01]  /*31b0*/  FFMA R14, R18, R18, R5 ;  /* 0x00000012120e7223 */ /* 0x000fe20000000005 */
[----:B0-----:R-:W-:-:S03]  /*31c0*/  SHF.L.U32 R5, R20, 0xc, RZ ;  /* 0x0000000c14057819 */ /* 0x001fc600000006ff */
[----:B------:R-:W-:Y:S01]  /*31d0*/  VIADD R17, R14, 0xf3000000 ;  /* 0xf30000000e117836 */ /* 0x000fe20000000000 */
[----:B------:R0:W1:Y:S04]  /*31e0*/  MUFU.RSQ R15, R14 ;  /* 0x0000000e000f7308 */ /* 0x0000680000001400 */
[----:B------:R-:W-:-:S13]  /*31f0*/  ISETP.GT.U32.AND P6, PT, R17, 0x727fffff, PT ;  /* 0x727fffff1100780c */ /* 0x000fda0003fc4070 */
[----:B01----:R-:W-:Y:S05]  /*3200*/  @!P6 BRA `(.L_x_662) ;  /* 0x00000000000ce947 */ /* 0x003fea0003800000 */
[----:B------:R-:W-:-:S07]  /*3210*/  MOV R24, 0x3230 ;  /* 0x0000323000187802 */ /* 0x000fce0000000f00 */
[----:B------:R-:W-:Y:S05]  /*3220*/  CALL.REL.NOINC `($__internal_2_$__cuda_sm20_sqrt_rn_f32_slowpath) ;  /* 0x0000003400707944 */ /* 0x000fea0003c00000 */
[----:B------:R-:W-:Y:S05]  /*3230*/  BRA `(.L_x_663) ;  /* 0x0000000000107947 */ /* 0x000fea0003800000 */
.L_x_662:
[----:B------:R-:W-:Y:S01]  /*3240*/  FMUL.FTZ R25, R14, R15 ;  /* 0x0000000f0e197220 */ /* 0x000fe20000410000 */
[----:B------:R-:W-:-:S03]  /*3250*/  FMUL.FTZ R15, R15, 0.5 ;  /* 0x3f0000000f0f7820 */ /* 0x000fc60000410000 */
[----:B------:R-:W-:-:S04]  /*3260*/  FFMA R14, -R25, R25, R14 ;  /* 0x00000019190e7223 */ /* 0x000fc8000000010e */
[----:B------:R-:W-:-:S07]  /*3270*/  FFMA R25, R14, R15, R25 ;  /* 0x0000000f0e197223 */ /* 0x000fce0000000019 */
.L_x_663:
[----:B------:R-:W-:Y:S05]  /*3280*/  BSYNC.RECONVERGENT B1 ;  /* 0x0000000000017941 */ /* 0x000fea0003800200 */
.L_x_661:
[----:B------:R-:W-:Y:S02]  /*3290*/  P2R R14, PR, RZ, 0x20 ;  /* 0x00000020ff0e7803 */ /* 0x000fe40000000000 */
[----:B------:R-:W-:Y:S02]  /*32a0*/  ISETP.NE.AND P5, PT, R8, RZ, PT ;  /* 0x000000ff0800720c */ /* 0x000fe40003fa5270 */
[----:B------:R-:W-:Y:S02]  /*32b0*/  ISETP.NE.AND P6, PT, R16, RZ, PT ;  /* 0x000000ff1000720c */ /* 0x000fe40003fc5270 */
[----:B------:R-:W-:Y:S02]  /*32c0*/  P2R R8, PR, RZ, 0x20 ;  /* 0x00000020ff087803 */ /* 0x000fe40000000000 */
[----:B------:R-:W-:-:S04]  /*32d0*/  ISETP.NE.AND P5, PT, R7, RZ, PT ;  /* 0x000000ff0700720c */ /* 0x000fc80003fa5270 */
[----:B------:R-:W-:Y:S02]  /*32e0*/  P2R R7, PR, RZ, 0x20 ;  /* 0x00000020ff077803 */ /* 0x000fe40000000000 */
[----:B------:R-:W-:Y:S02]  /*32f0*/  ISETP.NE.AND P5, PT, R6, RZ, PT ;  /* 0x000000ff0600720c */ /* 0x000fe40003fa5270 */
[----:B------:R-:W-:Y:S02]  /*3300*/  P2R R6, PR, RZ, 0x10 ;  /* 0x00000010ff067803 */ /* 0x000fe40000000000 */
[----:B------:R-:W-:Y:S02]  /*3310*/  ISETP.NE.AND P4, PT, R9, RZ, PT ;  /* 0x000000ff0900720c */ /* 0x000fe40003f85270 */
[----:B------:R-:W-:Y:S02]  /*3320*/  P2R R9, PR, RZ, 0x8 ;  /* 0x00000008ff097803 */ /* 0x000fe40000000000 */
[----:B------:R-:W-:-:S02]  /*3330*/  ISETP.NE.AND P3, PT, R10, RZ, PT ;  /* 0x000000ff0a00720c */ /* 0x000fc40003f65270 */
[----:B------:R-:W-:Y:S02]  /*3340*/  P2R R10, PR, RZ, 0x4 ;  /* 0x00000004ff0a7803 */ /* 0x000fe40000000000 */
[----:B------:R-:W-:Y:S02]  /*3350*/  ISETP.NE.AND P2, PT, R11, RZ, PT ;  /* 0x000000ff0b00720c */ /* 0x000fe40003f45270 */
[----:B------:R-:W-:Y:S02]  /*3360*/  P2R R11, PR, RZ, 0x2 ;  /* 0x00000002ff0b7803 */ /* 0x000fe40000000000 */
[----:B------:R-:W-:Y:S01]  /*3370*/  ISETP.NE.AND P1, PT, R12, RZ, PT ;  /* 0x000000ff0c00720c */ /* 0x000fe20003f25270 */
[----:B------:R-:W-:Y:S01]  /*3380*/  IMAD.MOV.U32 R12, RZ, RZ, 0x2 ;  /* 0x00000002ff0c7424 */ /* 0x000fe200078e00ff */
[----:B------:R-:W-:Y:S01]  /*3390*/  @P0 IADD3 R12, PT, PT, RZ, 0x1, RZ ;  /* 0x00000001ff0c0810 */ /* 0x000fe20007ffe0ff */
[----:B------:R-:W-:Y:S01]  /*33a0*/  @P5 IMAD.MOV R12, RZ, RZ, R4 ;  /* 0x000000ffff0c5224 */ /* 0x000fe200078e0204 */
[----:B------:R-:W-:-:S02]  /*33b0*/  ISETP.NE.AND P5, PT, R7, RZ, PT ;  /* 0x000000ff0700720c */ /* 0x000fc40003fa5270 */
[----:B------:R-:W-:Y:S02]  /*33c0*/  ISETP.NE.AND P0, PT, R13, RZ, PT ;  /* 0x000000ff0d00720c */ /* 0x000fe40003f05270 */
[----:B------:R-:W-:-:S09]  /*33d0*/  IADD3 R4, PT, PT, R12, 0x1, RZ ;  /* 0x000000010c047810 */ /* 0x000fd20007ffe0ff */
        /* <DEDUP_REMOVED lines=32> */
[----:B------:R-:W-:-:S04]  /*35e0*/  ISETP.GE.U32.AND P1, PT, R2, R5, PT ;  /* 0x000000050200720c */ /* 0x000fc80003f26070 */
[----:B------:R-:W-:Y:S01]  /*35f0*/  IADD3 R2, PT, PT, R4, 0x1, RZ ;  /* 0x0000000104027810 */ /* 0x000fe20007ffe0ff */
[----:B------:R-:W-:-:S08]  /*3600*/  @P0 IMAD.MOV R2, RZ, RZ, R4 ;  /* 0x000000ffff020224 */ /* 0x000fd000078e0204 */
[----:B------:R-:W-:Y:S05]  /*3610*/  @!P1 BRA `(.L_x_664) ;  /* 0x0000002c00b49947 */ /* 0x000fea0003800000 */
[----:B------:R-:W0:Y:S01]  /*3620*/  LDCU UR5, c[0x0][0x3a8] ;  /* 0x00007500ff0577ac */ /* 0x000e220008000800 */
[----:B------:R-:W1:Y:S01]  /*3630*/  LDC.64 R20, c[0x0][0x380] ;  /* 0x0000e000ff147b82 */ /* 0x000e620000000a00 */
[-C--:B------:R-:W-:Y:S02]  /*3640*/  LEA R4, R0, R5.reuse, 0xc ;  /* 0x0000000500047211 */ /* 0x080fe400078e60ff */
[----:B------:R-:W-:Y:S01]  /*3650*/  IADD3 R7, PT, PT, R3, R5, RZ ;  /* 0x0000000503077210 */ /* 0x000fe20007ffe0ff */
[----:B------:R-:W2:Y:S01]  /*3660*/  LDCU UR6, c[0x0][0x3a8] ;  /* 0x00007500ff0677ac */ /* 0x000ea20008000800 */
[----:B------:R-:W-:-:S03]  /*3670*/  LOP3.LUT R6, RZ, R3, RZ, 0x33, !PT ;  /* 0x00000003ff067212 */ /* 0x000fc600078e33ff */
[----:B------:R-:W-:Y:S01]  /*3680*/  IMAD R7, R0, 0x1000, R7 ;  /* 0x0000100000077824 */ /* 0x000fe200078e0207 */
[----:B------:R-:W-:-:S04]  /*3690*/  UMOV UR4, URZ ;  /* 0x000000ff00047c82 */ /* 0x000fc80008000000 */
[----:B------:R-:W-:Y:S01]  /*36a0*/  IADD3 R8, PT, PT, R7, 0x400, RZ ;  /* 0x0000040007087810 */ /* 0x000fe20007ffe0ff */
[----:B0-----:R-:W-:Y:S02]  /*36b0*/  UIADD3 UR7, UPT, UPT, UR5, -0x1000, URZ ;  /* 0xfffff00005077890 */ /* 0x001fe4000fffe0ff */
[----:B------:R-:W-:-:S04]  /*36c0*/  IADD3 R9, PT, PT, -R5, UR5, R6 ;  /* 0x0000000505097c10 */ /* 0x000fc8000fffe106 */
[----:B------:R-:W-:Y:S01]  /*36d0*/  ISETP.GT.U32.AND P0, PT, R4, UR7, PT ;  /* 0x0000000704007c0c */ /* 0x000fe2000bf04070 */
[----:B------:R-:W-:-:S12]  /*36e0*/  IMAD R10, R0, -0x1000, R9 ;  /* 0xfffff000000a7824 */ /* 0x000fd800078e0209 */
[----:B--2---:R-:W-:Y:S05]  /*36f0*/  @P0 BRA `(.L_x_665) ;  /* 0x0000001400a40947 */ /* 0x004fea0003800000 */
.L_x_715:
[----:B------:R-:W-:-:S05]  /*3700*/  IADD3 R23, PT, PT, R3, R4, RZ ;  /* 0x0000000403177210 */ /* 0x000fca0007ffe0ff */
[----:B-1----:R-:W-:-:S05]  /*3710*/  IMAD.WIDE.U32 R22, R23, 0x8, R20 ;  /* 0x0000000817167825 */ /* 0x002fca00078e0014 */
        /* <DEDUP_REMOVED lines=11> */
.L_x_667:
[----:B------:R-:W-:Y:S01]  /*37d0*/  FMUL.FTZ R25, R14, R9 ;  /* 0x000000090e197220 */ /* 0x000fe20000410000 */
[----:B------:R-:W-:-:S03]  /*37e0*/  FMUL.FTZ R7, R9, 0.5 ;  /* 0x3f00000009077820 */ /* 0x000fc60000410000 */
[----:B------:R-:W-:-:S04]  /*37f0*/  FFMA R12, -R25, R25, R14 ;  /* 0x00000019190c7223 */ /* 0x000fc8000000010e */
[----:B------:R-:W-:-:S07]  /*3800*/  FFMA R25, R12, R7, R25 ;  /* 0x000000070c197223 */ /* 0x000fce0000000019 */
.L_x_668:
[----:B------:R-:W-:Y:S05]  /*3810*/  BSYNC.RECONVERGENT B1 ;  /* 0x0000000000017941 */ /* 0x000fea0003800200 */
.L_x_666:
        /* <DEDUP_REMOVED lines=13> */
.L_x_670:
[----:B------:R-:W-:Y:S01]  /*38f0*/  FMUL.FTZ R25, R14, R9 ;  /* 0x000000090e197220 */ /* 0x000fe20000410000 */
[----:B------:R-:W-:-:S03]  /*3900*/  FMUL.FTZ R7, R9, 0.5 ;  /* 0x3f00000009077820 */ /* 0x000fc60000410000 */
[----:B------:R-:W-:-:S04]  /*3910*/  FFMA R12, -R25, R25, R14 ;  /* 0x00000019190c7223 */ /* 0x000fc8000000010e */
[----:B------:R-:W-:-:S07]  /*3920*/  FFMA R25, R12, R7, R25 ;  /* 0x000000070c197223 */ /* 0x000fce0000000019 */
.L_x_671:
[----:B------:R-:W-:Y:S05]  /*3930*/  BSYNC.RECONVERGENT B1 ;  /* 0x0000000000017941 */ /* 0x000fea0003800200 */
.L_x_669:
        /* <DEDUP_REMOVED lines=13> */
.L_x_673:
[----:B------:R-:W-:Y:S01]  /*3a10*/  FMUL.FTZ R25, R14, R9 ;  /* 0x000000090e197220 */ /* 0x000fe20000410000 */
[----:B------:R-:W-:-:S03]  /*3a20*/  FMUL.FTZ R9, R9, 0.5 ;  /* 0x3f00000009097820 */ /* 0x000fc60000410000 */
[----:B------:R-:W-:-:S04]  /*3a30*/  FFMA R12, -R25, R25, R14 ;  /* 0x00000019190c7223 */ /* 0x000fc8000000010e */
[----:B------:R-:W-:-:S07]  /*3a40*/  FFMA R25, R12, R9, R25 ;  /* 0x000000090c197223 */ /* 0x000fce0000000019 */
.L_x_674:
[----:B------:R-:W-:Y:S05]  /*3a50*/  BSYNC.RECONVERGENT B1 ;  /* 0x0000000000017941 */ /* 0x000fea0003800200 */
.L_x_672:
        /* <DEDUP_REMOVED lines=13> */
.L_x_676:
[----:B------:R-:W-:Y:S01]  /*3b30*/  FMUL.FTZ R25, R14, R11 ;  /* 0x0000000b0e197220 */ /* 0x000fe20000410000 */
[----:B------:R-:W-:-:S03]  /*3b40*/  FMUL.FTZ R11, R11, 0.5 ;  /* 0x3f0000000b0b7820 */ /* 0x000fc60000410000 */
[----:B------:R-:W-:-:S04]  /*3b50*/  FFMA R12, -R25, R25, R14 ;  /* 0x00000019190c7223 */ /* 0x000fc8000000010e */
[----:B------:R-:W-:-:S07]  /*3b60*/  FFMA R25, R12, R11, R25 ;  /* 0x0000000b0c197223 */ /* 0x000fce0000000019 */
.L_x_677:
[----:B------:R-:W-:Y:S05]  /*3b70*/  BSYNC.RECONVERGENT B1 ;  /* 0x0000000000017941 */ /* 0x000fea0003800200 */
.L_x_675:
        /* <DEDUP_REMOVED lines=13> */
.L_x_679:
[----:B------:R-:W-:Y:S01]  /*3c50*/  FMUL.FTZ R25, R14, R13 ;  /* 0x0000000d0e197220 */ /* 0x000fe20000410000 */
[----:B------:R-:W-:-:S03]  /*3c60*/  FMUL.FTZ R13, R13, 0.5 ;  /* 0x3f0000000d0d7820 */ /* 0x000fc60000410000 */
[----:B------:R-:W-:-:S04]  /*3c70*/  FFMA R12, -R25, R25, R14 ;  /* 0x00000019190c7223 */ /* 0x000fc8000000010e */
[----:B------:R-:W-:-:S07]  /*3c80*/  FFMA R25, R12, R13, R25 ;  /* 0x0000000d0c197223 */ /* 0x000fce0000000019 */
.L_x_680:
[----:B------:R-:W-:Y:S05]  /*3c90*/  BSYNC.RECONVERGENT B1 ;  /* 0x0000000000017941 */ /* 0x000fea0003800200 */
.L_x_678:
        /* <DEDUP_REMOVED lines=13> */
.L_x_682:
[----:B------:R-:W-:Y:S01]  /*3d70*/  FMUL.FTZ R25, R14, R13 ;  /* 0x0000000d0e197220 */ /* 0x000fe20000410000 */
[----:B------:R-:W-:-:S03]  /*3d80*/  FMUL.FTZ R13, R13, 0.5 ;  /* 0x3f0000000d0d7820 */ /* 0x000fc60000410000 */
[----:B------:R-:W-:-:S04]  /*3d90*/  FFMA R14, -R25, R25, R14 ;  /* 0x00000019190e7223 */ /* 0x000fc8000000010e */
[----:B------:R-:W-:-:S07]  /*3da0*/  FFMA R25, R14, R13, R25 ;  /* 0x0000000d0e197223 */ /* 0x000fce0000000019 */
.L_x_683:
[----:B------:R-:W-:Y:S05]  /*3db0*/  BSYNC.RECONVERGENT B1 ;  /* 0x0000000000017941 */ /* 0x000fea0003800200 */
.L_x_681:
        /* <DEDUP_REMOVED lines=13> */
.L_x_685:
[----:B------:R-:W-:Y:S01]  /*3e90*/  FMUL.FTZ R25, R14, R15 ;  /* 0x0000000f0e197220 */ /* 0x000fe20000410000 */
[----:B------:R-:W-:-:S03]  /*3ea0*/  FMUL.FTZ R15, R15, 0.5 ;  /* 0x3f0000000f0f7820 */ /* 0x000fc60000410000 */
[----:B------:R-:W-:-:S04]  /*3eb0*/  FFMA R14, -R25, R25, R14 ;  /* 0x00000019190e7223 */ /* 0x000fc8000000010e */
[----:B------:R-:W-:-:S07]  /*3ec0*/  FFMA R25, R14, R15, R25 ;  /* 0x0000000f0e197223 */ /* 0x000fce0000000019 */
.L_x_686:
[----:B------:R-:W-:Y:S05]  /*3ed0*/  BSYNC.RECONVERGENT B1 ;  /* 0x0000000000017941 */ /* 0x000fea0003800200 */
.L_x_684:
        /* <DEDUP_REMOVED lines=10> */
[----:B------:R-:W-:Y:S02]  /*3f80*/  MOV R14, R18 ;  /* 0x00000012000e7202 */ /* 0x000fe40000000f00 */
[----:B------:R-:W-:-:S07]  /*3f90*/  MOV R24, 0x3fb0 ;  /* 0x00003fb000187802 */ /* 0x000fce0000000f00 */
[----:B------:R-:W-:Y:S05]  /*3fa0*/  CALL.REL.NOINC `($__internal_2_$__cuda_sm20_sqrt_rn_f32_slowpath) ;  /* 0x0000002800107944 */ /* 0x000fea0003c00000 */
[----:B------:R-:W-:Y:S05]  /*3fb0*/  BRA `(.L_x_689) ;  /* 0x0000000000107947 */ /* 0x000fea0003800000 */
.L_x_688:
[----:B------:R-:W-:Y:S01]  /*3fc0*/  FMUL.FTZ R25, R18, R15 ;  /* 0x0000000f12197220 */ /* 0x000fe20000410000 */
[----:B------:R-:W-:-:S03]  /*3fd0*/  FMUL.FTZ R15, R15, 0.5 ;  /* 0x3f0000000f0f7820 */ /* 0x000fc60000410000 */
[----:B------:R-:W-:-:S04]  /*3fe0*/  FFMA R14, -R25, R25, R18 ;  /* 0x00000019190e7223 */ /* 0x000fc80000000112 */
[----:B------:R-:W-:-:S07]  /*3ff0*/  FFMA R25, R14, R15, R25 ;  /* 0x0000000f0e197223 */ /* 0x000fce0000000019 */
.L_x_689:
[----:B------:R-:W-:Y:S05]  /*4000*/  BSYNC.RECONVERGENT B1 ;  /* 0x0000000000017941 */ /* 0x000fea0003800200 */
.L_x_687:
        /* <DEDUP_REMOVED lines=14> */
.L_x_691:
[----:B------:R-:W-:Y:S01]  /*40f0*/  FMUL.FTZ R25, R24, R15 ;  /* 0x0000000f18197220 */ /* 0x000fe20000410000 */
[----:B------:R-:W-:-:S03]  /*4100*/  FMUL.FTZ R15, R15, 0.5 ;  /* 0x3f0000000f0f7820 */ /* 0x000fc60000410000 */
[----:B------:R-:W-:-:S04]  /*4110*/  FFMA R14, -R25, R25, R24 ;  /* 0x00000019190e7223 */ /* 0x000fc80000000118 */
[----:B------:R-:W-:-:S07]  /*4120*/  FFMA R25, R14, R15, R25 ;  /* 0x0000000f0e197223 */ /* 0x000fce0000000019 */
.L_x_692:
[----:B------:R-:W-:Y:S05]  /*4130*/  BSYNC.RECONVERGENT B1 ;  /* 0x0000000000017941 */ /* 0x000fea0003800200 */
.L_x_690:
        /* <DEDUP_REMOVED lines=12> */
[----:B------:R-:W-:Y:S05]  /*4200*/  CALL.REL.NOINC `($__internal_2_$__cuda_sm20_sqrt_rn_f32_slowpath) ;  /* 0x0000002400787944 */ /* 0x000fea0003c00000 */
[----:B------:R-:W-:Y:S05]  /*4210*/  BRA `(.L_x_695) ;  /* 0x0000000000107947 */ /* 0x000fea0003800000 */
.L_x_694:
[----:B------:R-:W-:Y:S01]  /*4220*/  FMUL.FTZ R25, R24, R15 ;  /* 0x0000000f18197220 */ /* 0x000fe20000410000 */
[----:B------:R-:W-:-:S03]  /*4230*/  FMUL.FTZ R15, R15, 0.5 ;  /* 0x3f0000000f0f7820 */ /* 0x000fc60000410000 */
[----:B------:R-:W-:-:S04]  /*4240*/  FFMA R14, -R25, R25, R24 ;  /* 0x00000019190e7223 */ /* 0x000fc80000000118 */
[----:B------:R-:W-:-:S07]  /*4250*/  FFMA R25, R14, R15, R25 ;  /* 0x0000000f0e197223 */ /* 0x000fce0000000019 */
.L_x_695:
[----:B------:R-:W-:Y:S05]  /*4260*/  BSYNC.RECONVERGENT B1 ;  /* 0x0000000000017941 */ /* 0x000fea0003800200 */
.L_x_693:
        /* <DEDUP_REMOVED lines=13> */
.L_x_697:
[----:B------:R-:W-:Y:S01]  /*4340*/  FMUL.FTZ R25, R24, R15 ;  /* 0x0000000f18197220 */ /* 0x000fe20000410000 */
[----:B------:R-:W-:-:S03]  /*4350*/  FMUL.FTZ R15, R15, 0.5 ;  /* 0x3f0000000f0f7820 */ /* 0x000fc60000410000 */
[----:B------:R-:W-:-:S04]  /*4360*/  FFMA R14, -R25, R25, R24 ;  /* 0x00000019190e7223 */ /* 0x000fc80000000118 */
[----:B------:R-:W-:-:S07]  /*4370*/  FFMA R25, R14, R15, R25 ;  /* 0x0000000f0e197223 */ /* 0x000fce0000000019 */
.L_x_698:
[----:B------:R-:W-:Y:S05]  /*4380*/  BSYNC.RECONVERGENT B1 ;  /* 0x0000000000017941 */ /* 0x000fea0003800200 */
.L_x_696:
        /* <DEDUP_REMOVED lines=13> */
.L_x_700:
[----:B------:R-:W-:Y:S01]  /*4460*/  FMUL.FTZ R25, R24, R15 ;  /* 0x0000000f18197220 */ /* 0x000fe20000410000 */
[----:B------:R-:W-:-:S03]  /*4470*/  FMUL.FTZ R15, R15, 0.5 ;  /* 0x3f0000000f0f7820 */ /* 0x000fc60000410000 */
[----:B------:R-:W-:-:S04]  /*4480*/  FFMA R14, -R25, R25, R24 ;  /* 0x00000019190e7223 */ /* 0x000fc80000000118 */
[----:B------:R-:W-:-:S07]  /*4490*/  FFMA R25, R14, R15, R25 ;  /* 0x0000000f0e197223 */ /* 0x000fce0000000019 */
.L_x_701:
[----:B------:R-:W-:Y:S05]  /*44a0*/  BSYNC.RECONVERGENT B1 ;  /* 0x0000000000017941 */ /* 0x000fea0003800200 */
.L_x_699:
        /* <DEDUP_REMOVED lines=13> */
.L_x_703:
[----:B------:R-:W-:Y:S01]  /*4580*/  FMUL.FTZ R25, R24, R15 ;  /* 0x0000000f18197220 */ /* 0x000fe20000410000 */
[----:B------:R-:W-:-:S03]  /*4590*/  FMUL.FTZ R15, R15, 0.5 ;  /* 0x3f0000000f0f7820 */ /* 0x000fc60000410000 */
[----:B------:R-:W-:-:S04]  /*45a0*/  FFMA R14, -R25, R25, R24 ;  /* 0x00000019190e7223 */ /* 0x000fc80000000118 */
[----:B------:R-:W-:-:S07]  /*45b0*/  FFMA R25, R14, R15, R25 ;  /* 0x0000000f0e197223 */ /* 0x000fce0000000019 */
.L_x_704:
[----:B------:R-:W-:Y:S05]  /*45c0*/  BSYNC.RECONVERGENT B1 ;  /* 0x0000000000017941 */ /* 0x000fea0003800200 */
.L_x_702:
        /* <DEDUP_REMOVED lines=13> */
.L_x_706:
[----:B------:R-:W-:Y:S01]  /*46a0*/  FMUL.FTZ R25, R24, R15 ;  /* 0x0000000f18197220 */ /* 0x000fe20000410000 */
[----:B------:R-:W-:-:S03]  /*46b0*/  FMUL.FTZ R15, R15, 0.5 ;  /* 0x3f0000000f0f7820 */ /* 0x000fc60000410000 */
[----:B------:R-:W-:-:S04]  /*46c0*/  FFMA R14, -R25, R25, R24 ;  /* 0x00000019190e7223 */ /* 0x000fc80000000118 */
[----:B------:R-:W-:-:S07]  /*46d0*/  FFMA R25, R14, R15, R25 ;  /* 0x0000000f0e197223 */ /* 0x000fce0000000019 */
.L_x_707:
[----:B------:R-:W-:Y:S05]  /*46e0*/  BSYNC.RECONVERGENT B1 ;  /* 0x0000000000017941 */ /* 0x000fea0003800200 */
.L_x_705:
        /* <DEDUP_REMOVED lines=13> */
.L_x_709:
[----:B------:R-:W-:Y:S01]  /*47c0*/  FMUL.FTZ R25, R24, R15 ;  /* 0x0000000f18197220 */ /* 0x000fe20000410000 */
[----:B------:R-:W-:-:S03]  /*47d0*/  FMUL.FTZ R15, R15, 0.5 ;  /* 0x3f0000000f0f7820 */ /* 0x000fc60000410000 */
[----:B------:R-:W-:-:S04]  /*47e0*/  FFMA R14, -R25, R25, R24 ;  /* 0x00000019190e7223 */ /* 0x000fc80000000118 */
[----:B------:R-:W-:-:S07]  /*47f0*/  FFMA R25, R14, R15, R25 ;  /* 0x0000000f0e197223 */ /* 0x000fce0000000019 */
.L_x_710:
[----:B------:R-:W-:Y:S05]  /*4800*/  BSYNC.RECONVERGENT B1 ;  /* 0x0000000000017941 */ /* 0x000fea0003800200 */
.L_x_708:
        /* <DEDUP_REMOVED lines=12> */
[----:B------:R-:W-:Y:S05]  /*48d0*/  CALL.REL.NOINC `($__internal_2_$__cuda_sm20_sqrt_rn_f32_slowpath) ;  /* 0x0000001c00c47944 */ /* 0x000fea0003c00000 */
[----:B------:R-:W-:Y:S05]  /*48e0*/  BSYNC.RECONVERGENT B2 ;  /* 0x0000000000027941 */ /* 0x000fea0003800200 */
.L_x_713:
[----:B------:R-:W-:Y:S05]  /*48f0*/  BRA `(.L_x_714) ;  /* 0x0000000000107947 */ /* 0x000fea0003800000 */
.L_x_712:
[----:B------:R-:W-:Y:S01]  /*4900*/  FMUL.FTZ R25, R24, R15 ;  /* 0x0000000f18197220 */ /* 0x000fe20000410000 */
[----:B------:R-:W-:-:S03]  /*4910*/  FMUL.FTZ R15, R15, 0.5 ;  /* 0x3f0000000f0f7820 */ /* 0x000fc60000410000 */
[----:B------:R-:W-:-:S04]  /*4920*/  FFMA R14, -R25, R25, R24 ;  /* 0x00000019190e7223 */ /* 0x000fc80000000118 */
[----:B------:R-:W-:-:S07]  /*4930*/  FFMA R25, R14, R15, R25 ;  /* 0x0000000f0e197223 */ /* 0x000fce0000000019 */
.L_x_714:
[----:B------:R-:W-:Y:S05]  /*4940*/  BSYNC.RECONVERGENT B1 ;  /* 0x0000000000017941 */ /* 0x000fea0003800200 */
.L_x_711:
[----:B------:R-:W-:Y:S01]  /*4950*/  P2R R14, PR, RZ, 0x1 ;  /* 0x00000001ff0e7803 */ /* 0x000fe20000000000 */
[----:B------:R-:W-:Y:S01]  /*4960*/  UMOV UR5, UR6 ;  /* 0x0000000600057c82 */ /* 0x000fe20008000000 */
        /* <DEDUP_REMOVED lines=13> */
[C---:B------:R-:W-:Y:S02]  /*4a40*/  IADD3 R17, PT, PT, R2.reuse, 0x1, RZ ;  /* 0x0000000102117810 */ /* 0x040fe40007ffe0ff */
[----:B------:R-:W-:Y:S02]  /*4a50*/  @P0 IADD3 R17, PT, PT, R2, RZ, RZ ;  /* 0x000000ff02110210 */ /* 0x000fe40007ffe0ff */
[----:B------:R-:W-:Y:S02]  /*4a60*/  ISETP.NE.AND P0, PT, R7, RZ, PT ;  /* 0x000000ff0700720c */ /* 0x000fe40003f05270 */
[----:B------:R-:W-:Y:S01]  /*4a70*/  P2R R16, PR, RZ, 0x20 ;  /* 0x00000020ff107803 */ /* 0x000fe20000000000 */
[----:B------:R-:W-:Y:S01]  /*4a80*/  VIADD R2, R17, 0x1 ;  /* 0x0000000111027836 */ /* 0x000fe20000000000 */
[----:B------:R-:W-:-:S02]  /*4a90*/  ISETP.NE.AND P5, PT, R18, RZ, PT ;  /* 0x000000ff1200720c */ /* 0x000fc40003fa5270 */
[----:B------:R-:W-:-:S07]  /*4aa0*/  ISETP.NE.AND P6, PT, R19, RZ, PT ;  /* 0x000000ff1300720c */ /* 0x000fce0003fc5270 */
[----:B------:R-:W-:Y:S02]  /*4ab0*/  @P0 IADD3 R2, PT, PT, R17, RZ, RZ ;  /* 0x000000ff11020210 */ /* 0x000fe40007ffe0ff */
[----:B------:R-:W-:Y:S02]  /*4ac0*/  ISETP.NE.AND P0, PT, R9, RZ, PT ;  /* 0x000000ff0900720c */ /* 0x000fe40003f05270 */
[----:B------:R-:W-:-:S11]  /*4ad0*/  IADD3 R7, PT, PT, R2, 0x1, RZ ;  /* 0x0000000102077810 */ /* 0x000fd60007ffe0ff */
[----:B------:R-:W-:Y:S01]  /*4ae0*/  @P0 IMAD.MOV R7, RZ, RZ, R2 ;  /* 0x000000ffff070224 */ /* 0x000fe200078e0202 */
[----:B------:R-:W-:-:S04]  /*4af0*/  ISETP.NE.AND P0, PT, R14, RZ, PT ;  /* 0x000000ff0e00720c */ /* 0x000fc80003f05270 */
[C---:B------:R-:W-:Y:S02]  /*4b00*/  IADD3 R2, PT, PT, R7.reuse, 0x1, RZ ;  /* 0x0000000107027810 */ /* 0x040fe40007ffe0ff */
[----:B------:R-:W-:Y:S02]  /*4b10*/  @P1 IADD3 R2, PT, PT, R7, RZ, RZ ;  /* 0x000000ff07021210 */ /* 0x000fe40007ffe0ff */
[----:B------:R-:W-:-:S03]  /*4b20*/  ISETP.NE.AND P1, PT, R15, RZ, PT ;  /* 0x000000ff0f00720c */ /* 0x000fc60003f25270 */
[C---:B------:R-:W-:Y:S01]  /*4b30*/  VIADD R7, R2.reuse, 0x1 ;  /* 0x0000000102077836 */ /* 0x040fe20000000000 */
[----:B------:R-:W-:Y:S02]  /*4b40*/  @P2 IADD3 R7, PT, PT, R2, RZ, RZ ;  /* 0x000000ff02072210 */ /* 0x000fe40007ffe0ff */
[----:B------:R-:W-:Y:S02]  /*4b50*/  ISETP.NE.AND P2, PT, R11, RZ, PT ;  /* 0x000000ff0b00720c */ /* 0x000fe40003f45270 */
[----:B------:R-:W-:Y:S01]  /*4b60*/  IADD3 R2, PT, PT, R7, 0x1, RZ ;  /* 0x0000000107027810 */ /* 0x000fe20007ffe0ff */
        /* <DEDUP_REMOVED lines=9> */
[----:B------:R-:W-:-:S05]  /*4c00*/  @P6 IMAD.MOV R7, RZ, RZ, R2 ;  /* 0x000000ffff076224 */ /* 0x000fca00078e0202 */
[C---:B------:R-:W-:Y:S02]  /*4c10*/  IADD3 R2, PT, PT, R7.reuse, 0x1, RZ ;  /* 0x0000000107027810 */ /* 0x040fe40007ffe0ff */
[----:B------:R-:W-:Y:S02]  /*4c20*/  @P0 IADD3 R2, PT, PT, R7, RZ, RZ ;  /* 0x000000ff07020210 */ /* 0x000fe40007ffe0ff */
[----:B------:R-:W-:-:S03]  /*4c30*/  FSETP.GEU.AND P0, PT, R25, 1, PT ;  /* 0x3f8000001900780b */ /* 0x000fc60003f0e000 */
[C---:B------:R-:W-:Y:S01]  /*4c40*/  VIADD R7, R2.reuse, 0x1 ;  /* 0x0000000102077836 */ /* 0x040fe20000000000 */
[----:B------:R-:W-:-:S04]  /*4c50*/  @P1 IADD3 R7, PT, PT, R2, RZ, RZ ;  /* 0x000000ff02071210 */ /* 0x000fc80007ffe0ff */
[----:B------:R-:W-:Y:S01]  /*4c60*/  IADD3 R2, PT, PT, R7, 0x1, RZ ;  /* 0x0000000107027810 */ /* 0x000fe20007ffe0ff */
[----:B------:R-:W-:-:S05]  /*4c70*/  @P2 IMAD.MOV R2, RZ, RZ, R7 ;  /* 0x000000ffff022224 */ /* 0x000fca00078e0207 */
[C---:B------:R-:W-:Y:S02]  /*4c80*/  IADD3 R7, PT, PT, R2.reuse, 0x1, RZ ;  /* 0x0000000102077810 */ /* 0x040fe40007ffe0ff */
[----:B------:R-:W-:Y:S02]  /*4c90*/  @P3 IADD3 R7, PT, PT, R2, RZ, RZ ;  /* 0x000000ff02073210 */ /* 0x000fe40007ffe0ff */
[----:B------:R-:W-:-:S03]  /*4ca0*/  IADD3 R2, PT, PT, -R4, UR5, RZ ;  /* 0x0000000504027c10 */ /* 0x000fc6000fffe1ff */
[C---:B------:R-:W-:Y:S01]  /*4cb0*/  VIADD R9, R7.reuse, 0x1 ;  /* 0x0000000107097836 */ /* 0x040fe20000000000 */
[----:B------:R-:W-:Y:S02]  /*4cc0*/  ISETP.GE.U32.AND P1, PT, R2, R5, PT ;  /* 0x000000050200720c */ /* 0x000fe40003f26070 */
[----:B------:R-:W-:-:S04]  /*4cd0*/  @P4 IADD3 R9, PT, PT, R7, RZ, RZ ;  /* 0x000000ff07094210 */ /* 0x000fc80007ffe0ff */
[----:B------:R-:W-:Y:S01]  /*4ce0*/  IADD3 R7, PT, PT, R9, 0x1, RZ ;  /* 0x0000000109077810 */ /* 0x000fe20007ffe0ff */
[----:B------:R-:W-:-:S05]  /*4cf0*/  @P5 IMAD.MOV R7, RZ, RZ, R9 ;  /* 0x000000ffff075224 */ /* 0x000fca00078e0209 */
[C---:B------:R-:W-:Y:S02]  /*4d00*/  IADD3 R2, PT, PT, R7.reuse, 0x1, RZ ;  /* 0x0000000107027810 */ /* 0x040fe40007ffe0ff */
[----:B------:R-:W-:Y:S01]  /*4d10*/  @P0 IADD3 R2, PT, PT, R7, RZ, RZ ;  /* 0x000000ff07020210 */ /* 0x000fe20007ffe0ff */
[----:B------:R-:W-:Y:S06]  /*4d20*/  @!P1 BRA `(.L_x_664) ;  /* 0x0000001400f09947 */ /* 0x000fec0003800000 */
[----:B------:R-:W-:Y:S01]  /*4d30*/  IMAD.IADD R4, R4, 0x1, R5 ;  /* 0x0000000104047824 */ /* 0x000fe200078e0205 */
[----:B------:R-:W-:Y:S01]  /*4d40*/  UIADD3 UR4, UPT, UPT, UR4, 0x1, URZ ;  /* 0x0000000104047890 */ /* 0x000fe2000fffe0ff */
[-C--:B------:R-:W-:Y:S02]  /*4d50*/  IADD3 R8, PT, PT, R8, R5.reuse, RZ ;  /* 0x0000000508087210 */ /* 0x080fe40007ffe0ff */
[----:B------:R-:W-:Y:S02]  /*4d60*/  IADD3 R10, PT, PT, R10, -R5, RZ ;  /* 0x800000050a0a7210 */ /* 0x000fe40007ffe0ff */
[----:B------:R-:W-:-:S13]  /*4d70*/  ISETP.GT.U32.AND P0, PT, R4, UR7, PT ;  /* 0x0000000704007c0c */ /* 0x000fda000bf04070 */
[----:B------:R-:W-:Y:S05]  /*4d80*/  @!P0 BRA `(.L_x_715) ;  /* 0xffffffe8005c8947 */ /* 0x000fea000383ffff */
.L_x_665:
[----:B------:R-:W-:Y:S01]  /*4d90*/  IADD3 R12, PT, PT, -R4, UR5, RZ ;  /* 0x00000005040c7c10 */ /* 0x000fe2000fffe1ff */
[----:B------:R-:W-:Y:S03]  /*4da0*/  BSSY.RECONVERGENT B1, `(.L_x_664) ;  /* 0x0000174000017945 */ /* 0x000fe60003800200 */
[----:B------:R-:W-:-:S04]  /*4db0*/  ISETP.GE.AND P0, PT, R3, R12, PT ;  /* 0x0000000c0300720c */ /* 0x000fc80003f06270 */
[----:B------:R-:W-:-:S13]  /*4dc0*/  ISETP.GE.U32.OR P0, PT, R4, UR5, P0 ;  /* 0x0000000504007c0c */ /* 0x000fda0008706470 */
[----:B------:R-:W-:Y:S05]  /*4dd0*/  @P0 BRA `(.L_x_716) ;  /* 0x0000001400c00947 */ /* 0x000fea0003800000 */
[----:B------:R-:W0:Y:S01]  /*4de0*/  LDC R7, c[0x0][0x3ac] ;  /* 0x0000eb00ff077b82 */ /* 0x000e220000000800 */
[----:B------:R-:W-:Y:S01]  /*4df0*/  VIADD R9, R6, UR5 ;  /* 0x0000000506097c36 */ /* 0x000fe20008000000 */
[----:B------:R-:W-:Y:S01]  /*4e00*/  LEA R6, R0, R5, 0xc ;  /* 0x0000000500067211 */ /* 0x000fe200078e60ff */
[----:B------:R-:W-:Y:S01]  /*4e10*/  BSSY.RECONVERGENT B2, `(.L_x_717) ;  /* 0x00000c1000027945 */ /* 0x000fe20003800200 */
[----:B------:R-:W-:Y:S02]  /*4e20*/  IMAD.MOV.U32 R11, RZ, RZ, R3 ;  /* 0x000000ffff0b7224 */ /* 0x000fe400078e0003 */
[----:B------:R-:W-:Y:S01]  /*4e30*/  IADD3 R5, PT, PT, -R6, R9, RZ ;  /* 0x0000000906057210 */ /* 0x000fe20007ffe1ff */
[----:B0-----:R-:W-:-:S04]  /*4e40*/  IMAD R6, R7, UR4, RZ ;  /* 0x0000000407067c24 */ /* 0x001fc8000f8e02ff */
[----:B------:R-:W-:-:S05]  /*4e50*/  IMAD R5, R6, -0x1000, R5 ;  /* 0xfffff00006057824 */ /* 0x000fca00078e0205 */
[C---:B------:R-:W-:Y:S02]  /*4e60*/  ISETP.GE.U32.AND P0, PT, R5.reuse, 0x700, PT ;  /* 0x000007000500780c */ /* 0x040fe40003f06070 */
[----:B------:R-:W-:-:S04]  /*4e70*/  LEA.HI R5, R5, 0x1, RZ, 0x18 ;  /* 0x0000000105057811 */ /* 0x000fc800078fc0ff */
[----:B------:R-:W-:-:S07]  /*4e80*/  LOP3.LUT R12, R5, 0x7, RZ, 0xc0, !PT ;  /* 0x00000007050c7812 */ /* 0x000fce00078ec0ff */
[----:B------:R-:W-:Y:S05]  /*4e90*/  @!P0 BRA `(.L_x_718) ;  /* 0x0000000800e08947 */ /* 0x000fea0003800000 */
[----:B------:R-:W0:Y:S01]  /*4ea0*/  LDC.64 R6, c[0x0][0x380] ;  /* 0x0000e000ff067b82 */ /* 0x000e220000000a00 */
[----:B------:R-:W-:Y:S01]  /*4eb0*/  LEA.HI R10, R10, 0x1, RZ, 0x18 ;  /* 0x000000010a0a7811 */ /* 0x000fe200078fc0ff */
[----:B------:R-:W-:Y:S01]  /*4ec0*/  BSSY.RECONVERGENT B3, `(.L_x_719) ;  /* 0x00000b4000037945 */ /* 0x000fe20003800200 */
[----:B------:R-:W-:Y:S02]  /*4ed0*/  LOP3.LUT R11, R3, 0x400, RZ, 0xfc, !PT ;  /* 0x00000400030b7812 */ /* 0x000fe400078efcff */
[----:B------:R-:W-:-:S04]  /*4ee0*/  LOP3.LUT R10, R10, 0x1fffff8, RZ, 0xc0, !PT ;  /* 0x01fffff80a0a7812 */ /* 0x000fc800078ec0ff */
[----:B------:R-:W-:-:S07]  /*4ef0*/  IADD3 R10, PT, PT, -R10, RZ, RZ ;  /* 0x000000ff0a0a7210 */ /* 0x000fce0007ffe1ff */
.L_x_744:
[----:B------:R-:W-:-:S05]  /*4f00*/  IADD3 R15, PT, PT, R8, -0x400, RZ ;  /* 0xfffffc00080f7810 */ /* 0x000fca0007ffe0ff */
[----:B0-----:R-:W-:-:S06]  /*4f10*/  IMAD.WIDE.U32 R14, R15, 0x8, R6 ;  /* 0x000000080f0e7825 */ /* 0x001fcc00078e0006 */
[----:B------:R-:W2:Y:S01]  /*4f20*/  LDG.E.64 R14, desc[UR8][R14.64] ;  /* 0x000000080e0e7981 */ /* 0x000ea2000c1e1b00 */
[----:B------:R-:W-:Y:S01]  /*4f30*/  BSSY.RECONVERGENT B4, `(.L_x_720) ;  /* 0x000000e000047945 */ /* 0x000fe20003800200 */
[----:B--2---:R-:W-:-:S04]  /*4f40*/  FMUL R13, R15, R15 ;  /* 0x0000000f0f0d7220 */ /* 0x004fc80000400000 */
[----:B------:R-:W-:-:S04]  /*4f50*/  FFMA R14, R14, R14, R13 ;  /* 0x0000000e0e0e7223 */ /* 0x000fc8000000000d */
[----:B------:R-:W-:Y:S01]  /*4f60*/  VIADD R13, R14, 0xf3000000 ;  /* 0xf30000000e0d7836 */ /* 0x000fe20000000000 */
[----:B------:R0:W2:Y:S04]  /*4f70*/  MUFU.RSQ R17, R14 ;  /* 0x0000000e00117308 */ /* 0x0000a80000001400 */
[----:B------:R-:W-:-:S13]  /*4f80*/  ISETP.GT.U32.AND P0, PT, R13, 0x727fffff, PT ;  /* 0x727fffff0d00780c */ /* 0x000fda0003f04070 */
[----:B0-2---:R-:W-:Y:S05]  /*4f90*/  @!P0 BRA `(.L_x_721) ;  /* 0x00000000000c8947 */ /* 0x005fea0003800000 */
[----:B------:R-:W-:-:S07]  /*4fa0*/  MOV R24, 0x4fc0 ;  /* 0x00004fc000187802 */ /* 0x000fce0000000f00 */
[----:B-1----:R-:W-:Y:S05]  /*4fb0*/  CALL.REL.NOINC `($__internal_2_$__cuda_sm20_sqrt_rn_f32_slowpath) ;  /* 0x00000018000c7944 */ /* 0x002fea0003c00000 */
[----:B------:R-:W-:Y:S05]  /*4fc0*/  BRA `(.L_x_722) ;  /* 0x0000000000107947 */ /* 0x000fea0003800000 */
.L_x_721:
[----:B------:R-:W-:Y:S01]  /*4fd0*/  FMUL.FTZ R25, R14, R17 ;  /* 0x000000110e197220 */ /* 0x000fe20000410000 */
[----:B------:R-:W-:-:S03]  /*4fe0*/  FMUL.FTZ R13, R17, 0.5 ;  /* 0x3f000000110d7820 */ /* 0x000fc60000410000 */
[----:B------:R-:W-:-:S04]  /*4ff0*/  FFMA R14, -R25, R25, R14 ;  /* 0x00000019190e7223 */ /* 0x000fc8000000010e */
[----:B------:R-:W-:-:S07]  /*5000*/  FFMA R25, R14, R13, R25 ;  /* 0x0000000d0e197223 */ /* 0x000fce0000000019 */
.L_x_722:
[----:B------:R-:W-:Y:S05]  /*5010*/  BSYNC.RECONVERGENT B4 ;  /* 0x0000000000047941 */ /* 0x000fea0003800200 */
.L_x_720:
[----:B------:R-:W-:-:S05]  /*5020*/  IADD3 R15, PT, PT, R8, -0x300, RZ ;  /* 0xfffffd00080f7810 */ /* 0x000fca0007ffe0ff */
[----:B------:R-:W-:-:S06]  /*5030*/  IMAD.WIDE.U32 R14, R15, 0x8, R6 ;  /* 0x000000080f0e7825 */ /* 0x000fcc00078e0006 */
[----:B------:R-:W2:Y:S01]  /*5040*/  LDG.E.64 R14, desc[UR8][R14.64] ;  /* 0x000000080e0e7981 */ /* 0x000ea2000c1e1b00 */
[----:B------:R-:W-:Y:S01]  /*5050*/  FSETP.GEU.AND P0, PT, R25, 1, PT ;  /* 0x3f8000001900780b */ /* 0x000fe20003f0e000 */
[----:B------:R-:W-:Y:S01]  /*5060*/  BSSY.RECONVERGENT B4, `(.L_x_723) ;  /* 0x0000011000047945 */ /* 0x000fe20003800200 */
[----:B--2---:R-:W-:-:S04]  /*5070*/  FMUL R13, R15, R15 ;  /* 0x0000000f0f0d7220 */ /* 0x004fc80000400000 */
[----:B------:R-:W-:-:S04]  /*5080*/  FFMA R16, R14, R14, R13 ;  /* 0x0000000e0e107223 */ /* 0x000fc8000000000d */
[----:B------:R0:W2:Y:S01]  /*5090*/  MUFU.RSQ R17, R16 ;  /* 0x0000001000117308 */ /* 0x0000a20000001400 */
[----:B------:R-:W-:-:S04]  /*50a0*/  IADD3 R13, PT, PT, R16, -0xd000000, RZ ;  /* 0xf3000000100d7810 */ /* 0x000fc80007ffe0ff */
[----:B------:R-:W-:Y:S01]  /*50b0*/  ISETP.GT.U32.AND P1, PT, R13, 0x727fffff, PT ;  /* 0x727fffff0d00780c */ /* 0x000fe20003f24070 */
[C---:B------:R-:W-:Y:S01]  /*50c0*/  VIADD R13, R2.reuse, 0x1 ;  /* 0x00000001020d7836 */ /* 0x040fe20000000000 */
[----:B------:R-:W-:-:S11]  /*50d0*/  @P0 IADD3 R13, PT, PT, R2, RZ, RZ ;  /* 0x000000ff020d0210 */ /* 0x000fd60007ffe0ff */
[----:B0-2---:R-:W-:Y:S05]  /*50e0*/  @!P1 BRA `(.L_x_724) ;  /* 0x0000000000109947 */ /* 0x005fea0003800000 */
[----:B------:R-:W-:Y:S02]  /*50f0*/  MOV R14, R16 ;  /* 0x00000010000e7202 */ /* 0x000fe40000000f00 */
[----:B------:R-:W-:-:S07]  /*5100*/  MOV R24, 0x5120 ;  /* 0x0000512000187802 */ /* 0x000fce0000000f00 */
[----:B-1----:R-:W-:Y:S05]  /*5110*/  CALL.REL.NOINC `($__internal_2_$__cuda_sm20_sqrt_rn_f32_slowpath) ;  /* 0x0000001400b47944 */ /* 0x002fea0003c00000 */
[----:B------:R-:W-:Y:S05]  /*5120*/  BRA `(.L_x_725) ;  /* 0x0000000000107947 */ /* 0x000fea0003800000 */
.L_x_724:
[----:B------:R-:W-:Y:S01]  /*5130*/  FMUL.FTZ R25, R16, R17 ;  /* 0x0000001110197220 */ /* 0x000fe20000410000 */
[----:B------:R-:W-:-:S03]  /*5140*/  FMUL.FTZ R14, R17, 0.5 ;  /* 0x3f000000110e7820 */ /* 0x000fc60000410000 */
[----:B------:R-:W-:-:S04]  /*5150*/  FFMA R2, -R25, R25, R16 ;  /* 0x0000001919027223 */ /* 0x000fc80000000110 */
[----:B------:R-:W-:-:S07]  /*5160*/  FFMA R25, R2, R14, R25 ;  /* 0x0000000e02197223 */ /* 0x000fce0000000019 */
.L_x_725:
[----:B------:R-:W-:Y:S05]  /*5170*/  BSYNC.RECONVERGENT B4 ;  /* 0x0000000000047941 */ /* 0x000fea0003800200 */
.L_x_723:
[----:B------:R-:W-:-:S04]  /*5180*/  VIADD R15, R8, 0xfffffe00 ;  /* 0xfffffe00080f7836 */ /* 0x000fc80000000000 */
        /* <DEDUP_REMOVED lines=8> */
[----:B------:R-:W-:Y:S02]  /*5210*/  ISETP.GT.U32.AND P1, PT, R2, 0x727fffff, PT ;  /* 0x727fffff0200780c */ /* 0x000fe40003f24070 */
[----:B------:R-:W-:Y:S01]  /*5220*/  IADD3 R2, PT, PT, R13, 0x1, RZ ;  /* 0x000000010d027810 */ /* 0x000fe20007ffe0ff */
[----:B------:R-:W-:-:S10]  /*5230*/  @P0 IMAD.MOV R2, RZ, RZ, R13 ;  /* 0x000000ffff020224 */ /* 0x000fd400078e020d */
[----:B0-2---:R-:W-:Y:S05]  /*5240*/  @!P1 BRA `(.L_x_727) ;  /* 0x00000000000c9947 */ /* 0x005fea0003800000 */
[----:B------:R-:W-:-:S07]  /*5250*/  MOV R24, 0x5270 ;  /* 0x0000527000187802 */ /* 0x000fce0000000f00 */
[----:B-1----:R-:W-:Y:S05]  /*5260*/  CALL.REL.NOINC `($__internal_2_$__cuda_sm20_sqrt_rn_f32_slowpath) ;  /* 0x0000001400607944 */ /* 0x002fea0003c00000 */
[----:B------:R-:W-:Y:S05]  /*5270*/  BRA `(.L_x_728) ;  /* 0x0000000000107947 */ /* 0x000fea0003800000 */
.L_x_727:
[----:B------:R-:W-:Y:S01]  /*5280*/  FMUL.FTZ R25, R14, R17 ;  /* 0x000000110e197220 */ /* 0x000fe20000410000 */
[----:B------:R-:W-:-:S03]  /*5290*/  FMUL.FTZ R13, R17, 0.5 ;  /* 0x3f000000110d7820 */ /* 0x000fc60000410000 */
[----:B------:R-:W-:-:S04]  /*52a0*/  FFMA R14, -R25, R25, R14 ;  /* 0x00000019190e7223 */ /* 0x000fc8000000010e */
[----:B------:R-:W-:-:S07]  /*52b0*/  FFMA R25, R14, R13, R25 ;  /* 0x0000000d0e197223 */ /* 0x000fce0000000019 */
.L_x_728:
[----:B------:R-:W-:Y:S05]  /*52c0*/  BSYNC.RECONVERGENT B4 ;  /* 0x0000000000047941 */ /* 0x000fea0003800200 */
.L_x_726:
[----:B------:R-:W-:-:S05]  /*52d0*/  IADD3 R15, PT, PT, R8, -0x100, RZ ;  /* 0xffffff00080f7810 */ /* 0x000fca0007ffe0ff */
[----:B------:R-:W-:-:S06]  /*52e0*/  IMAD.WIDE.U32 R14, R15, 0x8, R6 ;  /* 0x000000080f0e7825 */ /* 0x000fcc00078e0006 */
[----:B------:R-:W2:Y:S01]  /*52f0*/  LDG.E.64 R14, desc[UR8][R14.64] ;  /* 0x000000080e0e7981 */ /* 0x000ea2000c1e1b00 */
[----:B------:R-:W-:Y:S01]  /*5300*/  FSETP.GEU.AND P0, PT, R25, 1, PT ;  /* 0x3f8000001900780b */ /* 0x000fe20003f0e000 */
[----:B------:R-:W-:Y:S01]  /*5310*/  BSSY.RECONVERGENT B4, `(.L_x_729) ;  /* 0x0000012000047945 */ /* 0x000fe20003800200 */
[----:B------:R-:W-:-:S11]  /*5320*/  VIADD R16, R2, 0x1 ;  /* 0x0000000102107836 */ /* 0x000fd60000000000 */
[----:B------:R-:W-:Y:S01]  /*5330*/  @P0 IADD3 R16, PT, PT, R2, RZ, RZ ;  /* 0x000000ff02100210 */ /* 0x000fe20007ffe0ff */
[----:B--2---:R-:W-:-:S04]  /*5340*/  FMUL R13, R15, R15 ;  /* 0x0000000f0f0d7220 */ /* 0x004fc80000400000 */
[----:B------:R-:W-:-:S04]  /*5350*/  FFMA R18, R14, R14, R13 ;  /* 0x0000000e0e127223 */ /* 0x000fc8000000000d */
[----:B------:R0:W2:Y:S01]  /*5360*/  MUFU.RSQ R17, R18 ;  /* 0x0000001200117308 */ /* 0x0000a20000001400 */
[----:B------:R-:W-:-:S04]  /*5370*/  IADD3 R13, PT, PT, R18, -0xd000000, RZ ;  /* 0xf3000000120d7810 */ /* 0x000fc80007ffe0ff */
[----:B------:R-:W-:Y:S02]  /*5380*/  ISETP.GT.U32.AND P1, PT, R13, 0x727fffff, PT ;  /* 0x727fffff0d00780c */ /* 0x000fe40003f24070 */
[----:B------:R-:W-:-:S11]  /*5390*/  IADD3 R13, PT, PT, R8, 0x300, RZ ;  /* 0x00000300080d7810 */ /* 0x000fd60007ffe0ff */
[----:B0-2---:R-:W-:Y:S05]  /*53a0*/  @!P1 BRA `(.L_x_730) ;  /* 0x0000000000109947 */ /* 0x005fea0003800000 */
[----:B------:R-:W-:Y:S01]  /*53b0*/  IMAD.MOV.U32 R14, RZ, RZ, R18 ;  /* 0x000000ffff0e7224 */ /* 0x000fe200078e0012 */
[----:B------:R-:W-:-:S07]  /*53c0*/  MOV R24, 0x53e0 ;  /* 0x000053e000187802 */ /* 0x000fce0000000f00 */
[----:B-1----:R-:W-:Y:S05]  /*53d0*/  CALL.REL.NOINC `($__internal_2_$__cuda_sm20_sqrt_rn_f32_slowpath) ;  /* 0x0000001400047944 */ /* 0x002fea0003c00000 */
[----:B------:R-:W-:Y:S05]  /*53e0*/  BRA `(.L_x_731) ;  /* 0x0000000000107947 */ /* 0x000fea0003800000 */
.L_x_730:
[----:B------:R-:W-:Y:S01]  /*53f0*/  FMUL.FTZ R25, R18, R17 ;  /* 0x0000001112197220 */ /* 0x000fe20000410000 */
[----:B------:R-:W-:-:S03]  /*5400*/  FMUL.FTZ R14, R17, 0.5 ;  /* 0x3f000000110e7820 */ /* 0x000fc60000410000 */
[----:B------:R-:W-:-:S04]  /*5410*/  FFMA R2, -R25, R25, R18 ;  /* 0x0000001919027223 */ /* 0x000fc80000000112 */
[----:B------:R-:W-:-:S07]  /*5420*/  FFMA R25, R2, R14, R25 ;  /* 0x0000000e02197223 */ /* 0x000fce0000000019 */
.L_x_731:
[----:B------:R-:W-:Y:S05]  /*5430*/  BSYNC.RECONVERGENT B4 ;  /* 0x0000000000047941 */ /* 0x000fea0003800200 */
.L_x_729:
        /* <DEDUP_REMOVED lines=15> */
.L_x_733:
[----:B------:R-:W-:Y:S01]  /*5530*/  FMUL.FTZ R25, R14, R17 ;  /* 0x000000110e197220 */ /* 0x000fe20000410000 */
[----:B------:R-:W-:-:S03]  /*5540*/  FMUL.FTZ R15, R17, 0.5 ;  /* 0x3f000000110f7820 */ /* 0x000fc60000410000 */
[----:B------:R-:W-:-:S04]  /*5550*/  FFMA R14, -R25, R25, R14 ;  /* 0x00000019190e7223 */ /* 0x000fc8000000010e */
[----:B------:R-:W-:-:S07]  /*5560*/  FFMA R25, R14, R15, R25 ;  /* 0x0000000f0e197223 */ /* 0x000fce0000000019 */
.L_x_734:
[----:B------:R-:W-:Y:S05]  /*5570*/  BSYNC.RECONVERGENT B4 ;  /* 0x0000000000047941 */ /* 0x000fea0003800200 */
.L_x_732:
[----:B------:R-:W-:-:S05]  /*5580*/  IADD3 R15, PT, PT, R8, 0x100, RZ ;  /* 0x00000100080f7810 */ /* 0x000fca0007ffe0ff */
        /* <DEDUP_REMOVED lines=16> */
.L_x_736:
[----:B------:R-:W-:Y:S01]  /*5690*/  FMUL.FTZ R25, R18, R17 ;  /* 0x0000001112197220 */ /* 0x000fe20000410000 */
[----:B------:R-:W-:-:S03]  /*56a0*/  FMUL.FTZ R14, R17, 0.5 ;  /* 0x3f000000110e7820 */ /* 0x000fc60000410000 */
[----:B------:R-:W-:-:S04]  /*56b0*/  FFMA R2, -R25, R25, R18 ;  /* 0x0000001919027223 */ /* 0x000fc80000000112 */
[----:B------:R-:W-:-:S07]  /*56c0*/  FFMA R25, R2, R14, R25 ;  /* 0x0000000e02197223 */ /* 0x000fce0000000019 */
.L_x_737:
[----:B------:R-:W-:Y:S05]  /*56d0*/  BSYNC.RECONVERGENT B4 ;  /* 0x0000000000047941 */ /* 0x000fea0003800200 */
.L_x_735:
        /* <DEDUP_REMOVED lines=16> */
.L_x_739:
[----:B------:R-:W-:Y:S01]  /*57e0*/  FMUL.FTZ R25, R14, R17 ;  /* 0x000000110e197220 */ /* 0x000fe20000410000 */
[----:B------:R-:W-:-:S03]  /*57f0*/  FMUL.FTZ R15, R17, 0.5 ;  /* 0x3f000000110f7820 */ /* 0x000fc60000410000 */
[----:B------:R-:W-:-:S04]  /*5800*/  FFMA R14, -R25, R25, R14 ;  /* 0x00000019190e7223 */ /* 0x000fc8000000010e */
[----:B------:R-:W-:-:S07]  /*5810*/  FFMA R25, R14, R15, R25 ;  /* 0x0000000f0e197223 */ /* 0x000fce0000000019 */
.L_x_740:
[----:B------:R-:W-:Y:S05]  /*5820*/  BSYNC.RECONVERGENT B4 ;  /* 0x0000000000047941 */ /* 0x000fea0003800200 */
.L_x_738:
        /* <DEDUP_REMOVED lines=12> */
[----:B------:R-:W-:Y:S02]  /*58f0*/  MOV R14, R16 ;  /* 0x00000010000e7202 */ /* 0x000fe40000000f00 */
[----:B------:R-:W-:-:S07]  /*5900*/  MOV R24, 0x5920 ;  /* 0x0000592000187802 */ /* 0x000fce0000000f00 */
[----:B-1----:R-:W-:Y:S05]  /*5910*/  CALL.REL.NOINC `($__internal_2_$__cuda_sm20_sqrt_rn_f32_slowpath) ;  /* 0x0000000c00b47944 */ /* 0x002fea0003c00000 */
[----:B------:R-:W-:Y:S05]  /*5920*/  BRA `(.L_x_743) ;  /* 0x0000000000107947 */ /* 0x000fea0003800000 */
.L_x_742:
[----:B------:R-:W-:Y:S01]  /*5930*/  FMUL.FTZ R25, R16, R17 ;  /* 0x0000001110197220 */ /* 0x000fe20000410000 */
[----:B------:R-:W-:-:S03]  /*5940*/  FMUL.FTZ R14, R17, 0.5 ;  /* 0x3f000000110e7820 */ /* 0x000fc60000410000 */
[----:B------:R-:W-:-:S04]  /*5950*/  FFMA R2, -R25, R25, R16 ;  /* 0x0000001919027223 */ /* 0x000fc80000000110 */
[----:B------:R-:W-:-:S07]  /*5960*/  FFMA R25, R2, R14, R25 ;  /* 0x0000000e02197223 */ /* 0x000fce0000000019 */
.L_x_743:
[----:B------:R-:W-:Y:S05]  /*5970*/  BSYNC.RECONVERGENT B4 ;  /* 0x0000000000047941 */ /* 0x000fea0003800200 */
.L_x_741:
[----:B------:R-:W-:Y:S01]  /*5980*/  IADD3 R10, PT, PT, R10, 0x8, RZ ;  /* 0x000000080a0a7810 */ /* 0x000fe20007ffe0ff */
[----:B------:R-:W-:Y:S01]  /*5990*/  VIADD R2, R13, 0x1 ;  /* 0x000000010d027836 */ /* 0x000fe20000000000 */
[----:B------:R-:W-:Y:S01]  /*59a0*/  FSETP.GEU.AND P0, PT, R25, 1, PT ;  /* 0x3f8000001900780b */ /* 0x000fe20003f0e000 */
[----:B------:R-:W-:Y:S01]  /*59b0*/  VIADD R8, R8, 0x800 ;  /* 0x0000080008087836 */ /* 0x000fe20000000000 */
[----:B------:R-:W-:Y:S02]  /*59c0*/  ISETP.NE.AND P1, PT, R10, RZ, PT ;  /* 0x000000ff0a00720c */ /* 0x000fe40003f25270 */
[----:B------:R-:W-:-:S09]  /*59d0*/  IADD3 R11, PT, PT, R11, 0x800, RZ ;  /* 0x000008000b0b7810 */ /* 0x000fd20007ffe0ff */
[----:B------:R-:W-:Y:S02]  /*59e0*/  @P0 IADD3 R2, PT, PT, R13, RZ, RZ ;  /* 0x000000ff0d020210 */ /* 0x000fe40007ffe0ff */
[----:B------:R-:W-:Y:S05]  /*59f0*/  @P1 BRA `(.L_x_744) ;  /* 0xfffffff400401947 */ /* 0x000fea000383ffff */
[----:B------:R-:W-:Y:S05]  /*5a00*/  BSYNC.RECONVERGENT B3 ;  /* 0x0000000000037941 */ /* 0x000fea0003800200 */
.L_x_719:
[----:B------:R-:W-:-:S07]  /*5a10*/  IADD3 R11, PT, PT, R11, -0x400, RZ ;  /* 0xfffffc000b0b7810 */ /* 0x000fce0007ffe0ff */
.L_x_718:
[----:B------:R-:W-:Y:S05]  /*5a20*/  BSYNC.RECONVERGENT B2 ;  /* 0x0000000000027941 */ /* 0x000fea0003800200 */
.L_x_717:
[----:B------:R-:W-:-:S13]  /*5a30*/  ISETP.NE.AND P0, PT, R12, RZ, PT ;  /* 0x000000ff0c00720c */ /* 0x000fda0003f05270 */
[----:B------:R-:W-:Y:S05]  /*5a40*/  @!P0 BRA `(.L_x_716) ;  /* 0x0000000800a48947 */ /* 0x000fea0003800000 */
[----:B------:R-:W-:Y:S01]  /*5a50*/  ISETP.GE.U32.AND P0, PT, R12, 0x4, PT ;  /* 0x000000040c00780c */ /* 0x000fe20003f06070 */
[----:B------:R-:W-:-:S12]  /*5a60*/  BSSY.RECONVERGENT B2, `(.L_x_745) ;  /* 0x000005b000027945 */ /* 0x000fd80003800200 */
[----:B------:R-:W-:Y:S05]  /*5a70*/  @!P0 BRA `(.L_x_746) ;  /* 0x0000000400648947 */ /* 0x000fea0003800000 */
[----:B------:R-:W0:Y:S01]  /*5a80*/  LDC.64 R12, c[0x0][0x380] ;  /* 0x0000e000ff0c7b82 */ /* 0x000e220000000a00 */
[----:B------:R-:W-:-:S05]  /*5a90*/  IADD3 R6, PT, PT, R11, R4, RZ ;  /* 0x000000040b067210 */ /* 0x000fca0007ffe0ff */
        /* <DEDUP_REMOVED lines=12> */
.L_x_748:
[----:B------:R-:W-:Y:S01]  /*5b60*/  FMUL.FTZ R25, R14, R15 ;  /* 0x0000000f0e197220 */ /* 0x000fe20000410000 */
[----:B------:R-:W-:-:S03]  /*5b70*/  FMUL.FTZ R7, R15, 0.5 ;  /* 0x3f0000000f077820 */ /* 0x000fc60000410000 */
[----:B------:R-:W-:-:S04]  /*5b80*/  FFMA R8, -R25, R25, R14 ;  /* 0x0000001919087223 */ /* 0x000fc8000000010e */
[----:B------:R-:W-:-:S07]  /*5b90*/  FFMA R25, R8, R7, R25 ;  /* 0x0000000708197223 */ /* 0x000fce0000000019 */
.L_x_749:
[----:B------:R-:W-:Y:S05]  /*5ba0*/  BSYNC.RECONVERGENT B3 ;  /* 0x0000000000037941 */ /* 0x000fea0003800200 */
.L_x_747:
        /* <DEDUP_REMOVED lines=14> */
[----:B------:R-:W-:-:S07]  /*5c90*/  MOV R24, 0x5cb0 ;  /* 0x00005cb000187802 */ /* 0x000fce0000000f00 */
[----:B-1----:R-:W-:Y:S05]  /*5ca0*/  CALL.REL.NOINC `($__internal_2_$__cuda_sm20_sqrt_rn_f32_slowpath) ;  /* 0x0000000800d07944 */ /* 0x002fea0003c00000 */
[----:B------:R-:W-:Y:S05]  /*5cb0*/  BRA `(.L_x_752) ;  /* 0x0000000000107947 */ /* 0x000fea0003800000 */
.L_x_751:
[----:B------:R-:W-:Y:S01]  /*5cc0*/  FMUL.FTZ R25, R14, R15 ;  /* 0x0000000f0e197220 */ /* 0x000fe20000410000 */
[----:B------:R-:W-:-:S03]  /*5cd0*/  FMUL.FTZ R8, R15, 0.5 ;  /* 0x3f0000000f087820 */ /* 0x000fc60000410000 */
[----:B------:R-:W-:-:S04]  /*5ce0*/  FFMA R2, -R25, R25, R14 ;  /* 0x0000001919027223 */ /* 0x000fc8000000010e */
[----:B------:R-:W-:-:S07]  /*5cf0*/  FFMA R25, R2, R8, R25 ;  /* 0x0000000802197223 */ /* 0x000fce0000000019 */
.L_x_752:
[----:B------:R-:W-:Y:S05]  /*5d00*/  BSYNC.RECONVERGENT B3 ;  /* 0x0000000000037941 */ /* 0x000fea0003800200 */
.L_x_750:
        /* <DEDUP_REMOVED lines=9> */
[----:B------:R0:W2:Y:S04]  /*5da0*/  MUFU.RSQ R15, R14 ;  /* 0x0000000e000f7308 */ /* 0x0000a80000001400 */
[----:B------:R-:W-:Y:S02]  /*5db0*/  ISETP.GT.U32.AND P1, PT, R2, 0x727fffff, PT ;  /* 0x727fffff0200780c */ /* 0x000fe40003f24070 */
[C---:B------:R-:W-:Y:S02]  /*5dc0*/  IADD3 R2, PT, PT, R7.reuse, 0x1, RZ ;  /* 0x0000000107027810 */ /* 0x040fe40007ffe0ff */
[----:B------:R-:W-:-:S09]  /*5dd0*/  @P0 IADD3 R2, PT, PT, R7, RZ, RZ ;  /* 0x000000ff07020210 */ /* 0x000fd20007ffe0ff */
[----:B0-2---:R-:W-:Y:S05]  /*5de0*/  @!P1 BRA `(.L_x_754) ;  /* 0x00000000000c9947 */ /* 0x005fea0003800000 */
[----:B------:R-:W-:-:S07]  /*5df0*/  MOV R24, 0x5e10 ;  /* 0x00005e1000187802 */ /* 0x000fce0000000f00 */
[----:B-1----:R-:W-:Y:S05]  /*5e00*/  CALL.REL.NOINC `($__internal_2_$__cuda_sm20_sqrt_rn_f32_slowpath) ;  /* 0x0000000800787944 */ /* 0x002fea0003c00000 */
[----:B------:R-:W-:Y:S05]  /*5e10*/  BRA `(.L_x_755) ;  /* 0x0000000000107947 */ /* 0x000fea0003800000 */
.L_x_754:
[----:B------:R-:W-:Y:S01]  /*5e20*/  FMUL.FTZ R25, R14, R15 ;  /* 0x0000000f0e197220 */ /* 0x000fe20000410000 */
[----:B------:R-:W-:-:S03]  /*5e30*/  FMUL.FTZ R7, R15, 0.5 ;  /* 0x3f0000000f077820 */ /* 0x000fc60000410000 */
[----:B------:R-:W-:-:S04]  /*5e40*/  FFMA R8, -R25, R25, R14 ;  /* 0x0000001919087223 */ /* 0x000fc8000000010e */
[----:B------:R-:W-:-:S07]  /*5e50*/  FFMA R25, R8, R7, R25 ;  /* 0x0000000708197223 */ /* 0x000fce0000000019 */
.L_x_755:
[----:B------:R-:W-:Y:S05]  /*5e60*/  BSYNC.RECONVERGENT B3 ;  /* 0x0000000000037941 */ /* 0x000fea0003800200 */
.L_x_753:
        /* <DEDUP_REMOVED lines=17> */
.L_x_757:
[----:B------:R-:W-:Y:S01]  /*5f80*/  FMUL.FTZ R25, R14, R7 ;  /* 0x000000070e197220 */ /* 0x000fe20000410000 */
[----:B------:R-:W-:-:S03]  /*5f90*/  FMUL.FTZ R7, R7, 0.5 ;  /* 0x3f00000007077820 */ /* 0x000fc60000410000 */
[----:B------:R-:W-:-:S04]  /*5fa0*/  FFMA R2, -R25, R25, R14 ;  /* 0x0000001919027223 */ /* 0x000fc8000000010e */
[----:B------:R-:W-:-:S07]  /*5fb0*/  FFMA R25, R2, R7, R25 ;  /* 0x0000000702197223 */ /* 0x000fce0000000019 */
.L_x_758:
[----:B------:R-:W-:Y:S05]  /*5fc0*/  BSYNC.RECONVERGENT B3 ;  /* 0x0000000000037941 */ /* 0x000fea0003800200 */
.L_x_756:
[----:B------:R-:W-:Y:S02]  /*5fd0*/  FSETP.GEU.AND P0, PT, R25, 1, PT ;  /* 0x3f8000001900780b */ /* 0x000fe40003f0e000 */
[----:B------:R-:W-:Y:S02]  /*5fe0*/  IADD3 R2, PT, PT, R6, 0x1, RZ ;  /* 0x0000000106027810 */ /* 0x000fe40007ffe0ff */
[----:B------:R-:W-:-:S09]  /*5ff0*/  IADD3 R11, PT, PT, R11, 0x400, RZ ;  /* 0x000004000b0b7810 */ /* 0x000fd20007ffe0ff */
[----:B------:R-:W-:-:S07]  /*6000*/  @P0 IMAD.MOV R2, RZ, RZ, R6 ;  /* 0x000000ffff020224 */ /* 0x000fce00078e0206 */
.L_x_746:
[----:B------:R-:W-:Y:S05]  /*6010*/  BSYNC.RECONVERGENT B2 ;  /* 0x0000000000027941 */ /* 0x000fea0003800200 */
.L_x_745:
[----:B------:R-:W-:-:S13]  /*6020*/  LOP3.LUT P0, R5, R5, 0x3, RZ, 0xc0, !PT ;  /* 0x0000000305057812 */ /* 0x000fda000780c0ff */
[----:B------:R-:W-:Y:S05]  /*6030*/  @!P0 BRA `(.L_x_716) ;  /* 0x0000000400288947 */ /* 0x000fea0003800000 */
[----:B------:R-:W-:Y:S01]  /*6040*/  ISETP.NE.AND P0, PT, R5, 0x1, PT ;  /* 0x000000010500780c */ /* 0x000fe20003f05270 */
        /* <DEDUP_REMOVED lines=13> */
[----:B------:R-:W-:-:S07]  /*6120*/  MOV R24, 0x6140 ;  /* 0x0000614000187802 */ /* 0x000fce0000000f00 */
[----:B-1----:R-:W-:Y:S05]  /*6130*/  CALL.REL.NOINC `($__internal_2_$__cuda_sm20_sqrt_rn_f32_slowpath) ;  /* 0x0000000400ac7944 */ /* 0x002fea0003c00000 */
[----:B------:R-:W-:Y:S05]  /*6140*/  BRA `(.L_x_763) ;  /* 0x0000000000107947 */ /* 0x000fea0003800000 */
.L_x_762:
[----:B------:R-:W-:Y:S01]  /*6150*/  FMUL.FTZ R25, R14, R13 ;  /* 0x0000000d0e197220 */ /* 0x000fe20000410000 */
[----:B------:R-:W-:-:S03]  /*6160*/  FMUL.FTZ R7, R13, 0.5 ;  /* 0x3f0000000d077820 */ /* 0x000fc60000410000 */
[----:B------:R-:W-:-:S04]  /*6170*/  FFMA R6, -R25, R25, R14 ;  /* 0x0000001919067223 */ /* 0x000fc8000000010e */
[----:B------:R-:W-:-:S07]  /*6180*/  FFMA R25, R6, R7, R25 ;  /* 0x0000000706197223 */ /* 0x000fce0000000019 */
.L_x_763:
[----:B------:R-:W-:Y:S05]  /*6190*/  BSYNC.RECONVERGENT B3 ;  /* 0x0000000000037941 */ /* 0x000fea0003800200 */
.L_x_761:
        /* <DEDUP_REMOVED lines=17> */
.L_x_765:
[----:B------:R-:W-:Y:S01]  /*62b0*/  FMUL.FTZ R25, R14, R13 ;  /* 0x0000000d0e197220 */ /* 0x000fe20000410000 */
[----:B------:R-:W-:-:S03]  /*62c0*/  FMUL.FTZ R6, R13, 0.5 ;  /* 0x3f0000000d067820 */ /* 0x000fc60000410000 */
[----:B------:R-:W-:-:S04]  /*62d0*/  FFMA R2, -R25, R25, R14 ;  /* 0x0000001919027223 */ /* 0x000fc8000000010e */
[----:B------:R-:W-:-:S07]  /*62e0*/  FFMA R25, R2, R6, R25 ;  /* 0x0000000602197223 */ /* 0x000fce0000000019 */
.L_x_766:
[----:B------:R-:W-:Y:S05]  /*62f0*/  BSYNC.RECONVERGENT B3 ;  /* 0x0000000000037941 */ /* 0x000fea0003800200 */
.L_x_764:
[----:B------:R-:W-:Y:S02]  /*6300*/  FSETP.GEU.AND P0, PT, R25, 1, PT ;  /* 0x3f8000001900780b */ /* 0x000fe40003f0e000 */
[----:B------:R-:W-:Y:S02]  /*6310*/  IADD3 R2, PT, PT, R5, 0x1, RZ ;  /* 0x0000000105027810 */ /* 0x000fe40007ffe0ff */
[----:B------:R-:W-:-:S09]  /*6320*/  IADD3 R11, PT, PT, R11, 0x200, RZ ;  /* 0x000002000b0b7810 */ /* 0x000fd20007ffe0ff */
[----:B------:R-:W-:-:S07]  /*6330*/  @P0 IMAD.MOV R2, RZ, RZ, R5 ;  /* 0x000000ffff020224 */ /* 0x000fce00078e0205 */
.L_x_760:
[----:B------:R-:W-:Y:S05]  /*6340*/  BSYNC.RECONVERGENT B2 ;  /* 0x0000000000027941 */ /* 0x000fea0003800200 */
.L_x_759:
[----:B------:R-:W-:-:S13]  /*6350*/  LOP3.LUT P0, RZ, R9, 0x100, RZ, 0xc0, !PT ;  /* 0x0000010009ff7812 */ /* 0x000fda000780c0ff */
[----:B------:R-:W-:Y:S05]  /*6360*/  @P0 BRA `(.L_x_716) ;  /* 0x00000000005c0947 */ /* 0x000fea0003800000 */
        /* <DEDUP_REMOVED lines=14> */
.L_x_768:
[----:B------:R-:W-:Y:S01]  /*6450*/  FMUL.FTZ R25, R14, R7 ;  /* 0x000000070e197220 */ /* 0x000fe20000410000 */
[----:B------:R-:W-:-:S03]  /*6460*/  FMUL.FTZ R5, R7, 0.5 ;  /* 0x3f00000007057820 */ /* 0x000fc60000410000 */
[----:B------:R-:W-:-:S04]  /*6470*/  FFMA R4, -R25, R25, R14 ;  /* 0x0000001919047223 */ /* 0x000fc8000000010e */
[----:B------:R-:W-:-:S07]  /*6480*/  FFMA R25, R4, R5, R25 ;  /* 0x0000000504197223 */ /* 0x000fce0000000019 */
.L_x_769:
[----:B------:R-:W-:Y:S05]  /*6490*/  BSYNC.RECONVERGENT B2 ;  /* 0x0000000000027941 */ /* 0x000fea0003800200 */
.L_x_767:
[----:B------:R-:W-:Y:S01]  /*64a0*/  FSETP.GEU.AND P0, PT, R25, 1, PT ;  /* 0x3f8000001900780b */ /* 0x000fe20003f0e000 */
[----:B------:R-:W-:-:S12]  /*64b0*/  VIADD R4, R2, 0x1 ;  /* 0x0000000102047836 */ /* 0x000fd80000000000 */
[----:B------:R-:W-:-:S04]  /*64c0*/  @P0 IADD3 R4, PT, PT, R2, RZ, RZ ;  /* 0x000000ff02040210 */ /* 0x000fc80007ffe0ff */
[----:B------:R-:W-:-:S07]  /*64d0*/  MOV R2, R4 ;  /* 0x0000000400027202 */ /* 0x000fce0000000f00 */
.L_x_716:
[----:B------:R-:W-:Y:S05]  /*64e0*/  BSYNC.RECONVERGENT B1 ;  /* 0x0000000000017941 */ /* 0x000fea0003800200 */
.L_x_664:
[----:B------:R-:W0:Y:S01]  /*64f0*/  S2R R8, SR_LANEID ;  /* 0x0000000000087919 */ /* 0x000e220000000000 */
[----:B------:R-:W2:Y:S01]  /*6500*/  SHFL.DOWN PT, R4, R2, 0x1, 0x1f ;  /* 0x08201f0002047f89 */ /* 0x000ea200000e0000 */
[C---:B0-----:R-:W-:Y:S02]  /*6510*/  ISETP.GT.AND P0, PT, R8.reuse, 0x1e, PT ;  /* 0x0000001e0800780c */ /* 0x041fe40003f04270 */
[----:B------:R-:W-:Y:S02]  /*6520*/  ISETP.NE.AND P1, PT, R8, RZ, PT ;  /* 0x000000ff0800720c */ /* 0x000fe40003f25270 */
[----:B--2---:R-:W-:Y:S02]  /*6530*/  SEL R5, R4, RZ, !P0 ;  /* 0x000000ff04057207 */ /* 0x004fe40004000000 */
[----:B------:R-:W-:-:S03]  /*6540*/  ISETP.GT.AND P0, PT, R8, 0x1d, PT ;  /* 0x0000001d0800780c */ /* 0x000fc60003f04270 */
[----:B------:R-:W-:-:S05]  /*6550*/  IMAD.IADD R5, R5, 0x1, R2 ;  /* 0x0000000105057824 */ /* 0x000fca00078e0202 */
[----:B------:R-:W0:Y:S01]  /*6560*/  SHFL.DOWN PT, R4, R5, 0x2, 0x1f ;  /* 0x08401f0005047f89 */ /* 0x000e2200000e0000 */
[----:B------:R-:W2:Y:S01]  /*6570*/  @!P1 S2R R9, SR_CgaCtaId ;  /* 0x0000000000099919 */ /* 0x000ea20000008800 */
[----:B0-----:R-:W-:Y:S02]  /*6580*/  SEL R4, R4, RZ, !P0 ;  /* 0x000000ff04047207 */ /* 0x001fe40004000000 */
[----:B------:R-:W-:Y:S02]  /*6590*/  ISETP.GT.AND P0, PT, R8, 0x1b, PT ;  /* 0x0000001b0800780c */ /* 0x000fe40003f04270 */
[----:B------:R-:W-:-:S05]  /*65a0*/  IADD3 R4, PT, PT, R5, R4, RZ ;  /* 0x0000000405047210 */ /* 0x000fca0007ffe0ff */
[----:B------:R-:W0:Y:S02]  /*65b0*/  SHFL.DOWN PT, R6, R4, 0x4, 0x1f ;  /* 0x08801f0004067f89 */ /* 0x000e2400000e0000 */
[----:B0-----:R-:W-:Y:S02]  /*65c0*/  SEL R7, R6, RZ, !P0 ;  /* 0x000000ff06077207 */ /* 0x001fe40004000000 */
[----:B------:R-:W-:Y:S02]  /*65d0*/  ISETP.GT.AND P0, PT, R8, 0x17, PT ;  /* 0x000000170800780c */ /* 0x000fe40003f04270 */
[----:B------:R-:W-:Y:S02]  /*65e0*/  IADD3 R7, PT, PT, R4, R7, RZ ;  /* 0x0000000704077210 */ /* 0x000fe40007ffe0ff */
[----:B------:R-:W-:Y:S02]  /*65f0*/  @!P1 MOV R6, 0x400 ;  /* 0x0000040000069802 */ /* 0x000fe40000000f00 */
[----:B------:R-:W-:Y:S01]  /*6600*/  @!P1 SHF.R.U32.HI R4, RZ, 0x3, R3 ;  /* 0x00000003ff049819 */ /* 0x000fe20000011603 */
[----:B------:R-:W0:Y:S01]  /*6610*/  SHFL.DOWN PT, R2, R7, 0x8, 0x1f ;  /* 0x09001f0007027f89 */ /* 0x000e2200000e0000 */
[----:B--2---:R-:W-:-:S02]  /*6620*/  @!P1 LEA R9, R9, R6, 0x18 ;  /* 0x0000000609099211 */ /* 0x004fc400078ec0ff */
[----:B------:R-:W-:-:S04]  /*6630*/  @!P1 LOP3.LUT R4, R4, 0x7c, RZ, 0xc0, !PT ;  /* 0x0000007c04049812 */ /* 0x000fc800078ec0ff */
[----:B------:R-:W-:Y:S02]  /*6640*/  @!P1 IADD3 R4, PT, PT, R4, R9, RZ ;  /* 0x0000000904049210 */ /* 0x000fe40007ffe0ff */
[----:B0-----:R-:W-:Y:S02]  /*6650*/  SEL R2, R2, RZ, !P0 ;  /* 0x000000ff02027207 */ /* 0x001fe40004000000 */
[----:B------:R-:W-:-:S03]  /*6660*/  ISETP.GT.AND P0, PT, R8, 0xf, PT ;  /* 0x0000000f0800780c */ /* 0x000fc60003f04270 */
[----:B------:R-:W-:-:S05]  /*6670*/  IMAD.IADD R2, R7, 0x1, R2 ;  /* 0x0000000107027824 */ /* 0x000fca00078e0202 */
[----:B------:R-:W0:Y:S02]  /*6680*/  SHFL.DOWN PT, R5, R2, 0x10, 0x1f ;  /* 0x0a001f0002057f89 */ /* 0x000e2400000e0000 */
[----:B0-----:R-:W-:Y:S02]  /*6690*/  SEL R5, R5, RZ, !P0 ;  /* 0x000000ff05057207 */ /* 0x001fe40004000000 */
[----:B------:R-:W-:Y:S02]  /*66a0*/  ISETP.NE.AND P0, PT, R3, RZ, PT ;  /* 0x000000ff0300720c */ /* 0x000fe40003f05270 */
[----:B------:R-:W-:-:S05]  /*66b0*/  IADD3 R11, PT, PT, R2, R5, RZ ;  /* 0x00000005020b7210 */ /* 0x000fca0007ffe0ff */
[----:B------:R0:W-:Y:S01]  /*66c0*/  @!P1 STS [R4+0x8], R11 ;  /* 0x0000080b04009388 */ /* 0x0001e20000000800 */
[----:B------:R-:W-:Y:S06]  /*66d0*/  BAR.SYNC.DEFER_BLOCKING 0x0 ;  /* 0x0000000000007b1d */ /* 0x000fec0000010000 */
[----:B------:R-:W-:Y:S05]  /*66e0*/  @P0 BRA `(.L_x_615) ;  /* 0x0000000000280947 */ /* 0x000fea0003800000 */
[----:B------:R-:W2:Y:S01]  /*66f0*/  S2UR UR5, SR_CgaCtaId ;  /* 0x00000000000579c3 */ /* 0x000ea20000008800 */
[----:B------:R-:W-:Y:S02]  /*6700*/  UMOV UR4, 0x400 ;  /* 0x0000040000047882 */ /* 0x000fe40000000000 */
[----:B--2---:R-:W-:-:S09]  /*6710*/  ULEA UR4, UR5, UR4, 0x18 ;  /* 0x0000000405047291 */ /* 0x004fd2000f8ec0ff */
[----:B------:R-:W-:Y:S04]  /*6720*/  LDS R2, [UR4+0xc] ;  /* 0x00000c04ff027984 */ /* 0x000fe80008000800 */
[----:B0-----:R-:W0:Y:S04]  /*6730*/  LDS.128 R4, [UR4+0x10] ;  /* 0x00001004ff047984 */ /* 0x001e280008000c00 */
[----:B------:R-:W2:Y:S01]  /*6740*/  LDS.64 R8, [UR4+0x20] ;  /* 0x00002004ff087984 */ /* 0x000ea20008000a00 */
[----:B0-----:R-:W-:-:S04]  /*6750*/  IADD3 R2, PT, PT, R4, R2, R11 ;  /* 0x0000000204027210 */ /* 0x001fc80007ffe00b */
[----:B------:R-:W-:-:S04]  /*6760*/  IADD3 R2, PT, PT, R6, R2, R5 ;  /* 0x0000000206027210 */ /* 0x000fc80007ffe005 */
[----:B--2---:R-:W-:-:S05]  /*6770*/  IADD3 R2, PT, PT, R8, R2, R7 ;  /* 0x0000000208027210 */ /* 0x004fca0007ffe007 */
[----:B------:R-:W-:-:S07]  /*6780*/  IMAD.IADD R11, R2, 0x1, R9 ;  /* 0x00000001020b7824 */ /* 0x000fce00078e0209 */
.L_x_615:
[----:B------:R-:W-:Y:S05]  /*6790*/  BSYNC.RECONVERGENT B0 ;  /* 0x0000000000007941 */ /* 0x000fea0003800200 */
.L_x_552:
[----:B------:R-:W-:Y:S05]  /*67a0*/  @P0 EXIT ;  /* 0x000000000000094d */ /* 0x000fea0003800000 */
[----:B---3--:R-:W3:Y:S02]  /*67b0*/  LDC.64 R2, c[0x0][0x388] ;  /* 0x0000e200ff027b82 */ /* 0x008ee40000000a00 */
[----:B---3--:R-:W-:-:S05]  /*67c0*/  IMAD.WIDE.U32 R2, R0, 0x4, R2 ;  /* 0x0000000400027825 */ /* 0x008fca00078e0002 */
[----:B------:R-:W-:Y:S01]  /*67d0*/  STG.E desc[UR8][R2.64], R11 ;  /* 0x0000000b02007986 */ /* 0x000fe2000c101908 */
[----:B------:R-:W-:Y:S05]  /*67e0*/  EXIT ;  /* 0x000000000000794d */ /* 0x000fea0003800000 */
        .weak           $__internal_2_$__cuda_sm20_sqrt_rn_f32_slowpath
        .type           $__internal_2_$__cuda_sm20_sqrt_rn_f32_slowpath,@function
        .size           $__internal_2_$__cuda_sm20_sqrt_rn_f32_slowpath,(.L_x_998 - $__internal_2_$__cuda_sm20_sqrt_rn_f32_slowpath)
$__internal_2_$__cuda_sm20_sqrt_rn_f32_slowpath:
[----:B------:R-:W-:-:S13]  /*67f0*/  LOP3.LUT P6, RZ, R14, 0x7fffffff, RZ, 0xc0, !PT ;  /* 0x7fffffff0eff7812 */ /* 0x000fda00078cc0ff */
[----:B------:R-:W-:Y:S01]  /*6800*/  @!P6 MOV R25, R14 ;  /* 0x0000000e0019e202 */ /* 0x000fe20000000f00 */
[----:B------:R-:W-:Y:S06]  /*6810*/  @!P6 BRA `(.L_x_770) ;  /* 0x000000000040e947 */ /* 0x000fec0003800000 */
[----:B------:R-:W-:-:S13]  /*6820*/  FSETP.GEU.FTZ.AND P6, PT, R14, RZ, PT ;  /* 0x000000ff0e00720b */ /* 0x000fda0003fde000 */
[----:B------:R-:W-:Y:S01]  /*6830*/  @!P6 MOV R25, 0x7fffffff ;  /* 0x7fffffff0019e802 */ /* 0x000fe20000000f00 */
        /* <DEDUP_REMOVED lines=11> */
[----:B------:R-:W-:-:S03]  /*68f0*/  @!P6 IMAD.MOV.U32 R25, RZ, RZ, R14 ;  /* 0x000000ffff19e224 */ /* 0x000fc600078e000e */
[----:B------:R-:W-:-:S04]  /*6900*/  @P6 FFMA R26, R27, R26, R15 ;  /* 0x0000001a1b1a6223 */ /* 0x000fc8000000000f */
[----:B------:R-:W-:-:S07]  /*6910*/  @P6 FMUL.FTZ R25, R26, 2.3283064365386962891e-10 ;  /* 0x2f8000001a196820 */ /* 0x000fce0000410000 */
.L_x_770:
[----:B------:R-:W-:Y:S01]  /*6920*/  HFMA2 R15, -RZ, RZ, 0, 0 ;  /* 0x00000000ff0f7431 */ /* 0x000fe200000001ff */
[----:B------:R-:W-:-:S04]  /*6930*/  MOV R14, R24 ;  /* 0x00000018000e7202 */ /* 0x000fc80000000f00 */
[----:B------:R-:W-:Y:S05]  /*6940*/  RET.REL.NODEC R14 `(_ZN3cub18CUB_300001_SM_10006detail6reduce18DeviceReduceKernelINS2_10policy_hubIjjN4cuda3std3__44plusIjEEE10Policy1000EN6thrust24THRUST_300001_SM_1000_NS6detail15normal_iteratorINSD_10device_ptrI6float2EEEEjS9_j14isInsideCircleEEvT0_PT3_T1_NS0_13GridEvenShareISO_EET2_T4_) ;  /* 0xffffff940eac7950 */ /* 0x000fea0003c3ffff */
.L_x_771:
        /* <DEDUP_REMOVED lines=11> */
.L_x_998:


//--------------------- .text._ZN3cub18CUB_300001_SM_10006detail6reduce28DeviceReduceSingleTileKernelINS2_10policy_hubIjjN4cuda3std3__44plusIjEEE10Policy1000EN6thrust24THRUST_300001_SM_1000_NS6detail15normal_iteratorINSD_10device_ptrI6float2EEEEPijS9_ij14isInsideCircleEEvT0_T1_T2_T3_T4_T6_ --------------------------
	.section	.text._ZN3cub18CUB_300001_SM_10006detail6reduce28DeviceReduceSingleTileKernelINS2_10policy_hubIjjN4cuda3std3__44plusIjEEE10Policy1000EN6thrust24THRUST_300001_SM_1000_NS6detail15normal_iteratorINSD_10device_ptrI6float2EEEEPijS9_ij14isInsideCircleEEvT0_T1_T2_T3_T4_T6_,"ax",@progbits
	.align	128
        .global         _ZN3cub18CUB_300001_SM_10006detail6reduce28DeviceReduceSingleTileKernelINS2_10policy_hubIjjN4cuda3std3__44plusIjEEE10Policy1000EN6thrust24THRUST_300001_SM_1000_NS6detail15normal_iteratorINSD_10device_ptrI6float2EEEEPijS9_ij14isInsideCircleEEvT0_T1_T2_T3_T4_T6_
        .type           _ZN3cub18CUB_300001_SM_10006detail6reduce28DeviceReduceSingleTileKernelINS2_10policy_hubIjjN4cuda3std3__44plusIjEEE10Policy1000EN6thrust24THRUST_300001_SM_1000_NS6detail15normal_iteratorINSD_10device_ptrI6float2EEEEPijS9_ij14isInsideCircleEEvT0_T1_T2_T3_T4_T6_,@function
        .size           _ZN3cub18CUB_300001_SM_10006detail6reduce28DeviceReduceSingleTileKernelINS2_10policy_hubIjjN4cuda3std3__44plusIjEEE10Policy1000EN6thrust24THRUST_300001_SM_1000_NS6detail15normal_iteratorINSD_10device_ptrI6float2EEEEPijS9_ij14isInsideCircleEEvT0_T1_T2_T3_T4_T6_,(.L_x_999 - _ZN3cub18CUB_300001_SM_10006detail6reduce28DeviceReduceSingleTileKernelINS2_10policy_hubIjjN4cuda3std3__44plusIjEEE10Policy1000EN6thrust24THRUST_300001_SM_1000_NS6detail15normal_iteratorINSD_10device_ptrI6float2EEEEPijS9_ij14isInsideCircleEEvT0_T1_T2_T3_T4_T6_)
        .other          _ZN3cub18CUB_300001_SM_10006detail6reduce28DeviceReduceSingleTileKernelINS2_10policy_hubIjjN4cuda3std3__44plusIjEEE10Policy1000EN6thrust24THRUST_300001_SM_1000_NS6detail15normal_iteratorINSD_10device_ptrI6float2EEEEPijS9_ij14isInsideCircleEEvT0_T1_T2_T3_T4_T6_,@"STO_CUDA_ENTRY STV_DEFAULT"
_ZN3cub18CUB_300001_SM_10006detail6reduce28DeviceReduceSingleTileKernelINS2_10policy_hubIjjN4cuda3std3__44plusIjEEE10Policy1000EN6thrust24THRUST_300001_SM_1000_NS6detail15normal_iteratorINSD_10device_ptrI6float2EEEEPijS9_ij14isInsideCircleEEvT0_T1_T2_T3_T4_T6_:
.text._ZN3cub18CUB_300001_SM_10006detail6reduce28DeviceReduceSingleTileKernelINS2_10policy_hubIjjN4cuda3std3__44plusIjEEE10Policy1000EN6thrust24THRUST_300001_SM_1000_NS6detail15normal_iteratorINSD_10device_ptrI6float2EEEEPijS9_ij14isInsideCircleEEvT0_T1_T2_T3_T4_T6_:
[----:B------:R-:W-:Y:S01]  /*0000*/  LDC R1, c[0x0][0x37c] ;  /* 0x0000df00ff017b82 */ /* 0x000fe20000000800 */
[----:B------:R-:W0:Y:S01]  /*0010*/  LDCU UR4, c[0x0][0x390] ;  /* 0x00007200ff0477ac */ /* 0x000e220008000800 */
[----:B------:R-:W1:Y:S01]  /*0020*/  LDCU.64 UR6, c[0x0][0x358] ;  /* 0x00006b00ff0677ac */ /* 0x000e620008000a00 */
[----:B0-----:R-:W-:-:S09]  /*0030*/  UISETP.NE.AND UP0, UPT, UR4, URZ, UPT ;  /* 0x000000ff0400728c */ /* 0x001fd2000bf05270 */
        /* <DEDUP_REMOVED lines=8> */
.L_x_772:
[----:B------:R-:W-:Y:S01]  /*00c0*/  UISETP.GT.U32.AND UP0, UPT, UR4, 0xfff, UPT ;  /* 0x00000fff0400788c */ /* 0x000fe2000bf04070 */
[----:B------:R-:W-:Y:S08]  /*00d0*/  BSSY.RECONVERGENT B0, `(.L_x_773) ;  /* 0x000065b000007945 */ /* 0x000ff00003800200 */
[----:B------:R-:W-:Y:S05]  /*00e0*/  BRA.U UP0, `(.L_x_774) ;  /* 0x0000001d00a47547 */ /* 0x000fea000b800000 */
[----:B------:R-:W0:Y:S01]  /*00f0*/  S2R R6, SR_TID.X ;  /* 0x0000000000067919 */ /* 0x000e220000002100 */
[----:B------:R-:W-:Y:S01]  /*0100*/  BSSY.RECONVERGENT B1, `(.L_x_775) ;  /* 0x000001a000017945 */ /* 0x000fe20003800200 */
[----:B------:R-:W-:Y:S01]  /*0110*/  HFMA2 R8, -RZ, RZ, 0, 0 ;  /* 0x00000000ff087431 */ /* 0x000fe200000001ff */
        /* <DEDUP_REMOVED lines=14> */
[----:B------:R-:W-:Y:S05]  /*0200*/  CALL.REL.NOINC `($__internal_3_$__cuda_sm20_sqrt_rn_f32_slowpath) ;  /* 0x0000006400387944 */ /* 0x000fea0003c00000 */
[----:B------:R-:W-:Y:S05]  /*0210*/  BRA `(.L_x_779) ;  /* 0x0000000000107947 */ /* 0x000fea0003800000 */
.L_x_778:
[----:B------:R-:W-:Y:S01]  /*0220*/  FMUL.FTZ R21, R0, R5 ;  /* 0x0000000500157220 */ /* 0x000fe20000410000 */
[----:B------:R-:W-:-:S03]  /*0230*/  FMUL.FTZ R5, R5, 0.5 ;  /* 0x3f00000005057820 */ /* 0x000fc60000410000 */
[----:B------:R-:W-:-:S04]  /*0240*/  FFMA R0, -R21, R21, R0 ;  /* 0x0000001515007223 */ /* 0x000fc80000000100 */
[----:B------:R-:W-:-:S07]  /*0250*/  FFMA R21, R0, R5, R21 ;  /* 0x0000000500157223 */ /* 0x000fce0000000015 */
.L_x_779:
[----:B------:R-:W-:Y:S05]  /*0260*/  BSYNC.RECONVERGENT B2 ;  /* 0x0000000000027941 */ /* 0x000fea0003800200 */
.L_x_777:
[----:B------:R-:W-:Y:S01]  /*0270*/  FSETP.GEU.AND P0, PT, R21, 1, PT ;  /* 0x3f8000001500780b */ /* 0x000fe20003f0e000 */
[----:B------:R-:W-:-:S03]  /*0280*/  VIADD R5, R6, 0x100 ;  /* 0x0000010006057836 */ /* 0x000fc60000000000 */
[----:B------:R-:W-:-:S09]  /*0290*/  SEL R8, RZ, 0x1, P0 ;  /* 0x00000001ff087807 */ /* 0x000fd20000000000 */
.L_x_776:
[----:B------:R-:W-:Y:S05]  /*02a0*/  BSYNC.RECONVERGENT B1 ;  /* 0x0000000000017941 */ /* 0x000fea0003800200 */
.L_x_775:
[----:B------:R-:W0:Y:S01]  /*02b0*/  LDCU UR4, c[0x0][0x390] ;  /* 0x00007200ff0477ac */ /* 0x000e220008000800 */
[----:B------:R-:W-:Y:S01]  /*02c0*/  BSSY.RECONVERGENT B1, `(.L_x_780) ;  /* 0x000015a000017945 */ /* 0x000fe20003800200 */
[----:B0-----:R-:W-:-:S13]  /*02d0*/  ISETP.GE.U32.AND P0, PT, R5, UR4, PT ;  /* 0x0000000405007c0c */ /* 0x001fda000bf06070 */
[----:B------:R-:W-:Y:S05]  /*02e0*/  @P0 BRA `(.L_x_781) ;  /* 0x00000014005c0947 */ /* 0x000fea0003800000 */
[----:B------:R-:W-:Y:S01]  /*02f0*/  LOP3.LUT R4, RZ, R5, RZ, 0x33, !PT ;  /* 0x00000005ff047212 */ /* 0x000fe200078e33ff */
[----:B------:R-:W-:Y:S03]  /*0300*/  BSSY.RECONVERGENT B2, `(.L_x_782) ;  /* 0x00000b2000027945 */ /* 0x000fe60003800200 */
[----:B------:R-:W-:-:S04]  /*0310*/  IADD3 R4, PT, PT, R4, UR4, RZ ;  /* 0x0000000404047c10 */ /* 0x000fc8000fffe0ff */
[C---:B------:R-:W-:Y:S02]  /*0320*/  ISETP.GE.U32.AND P0, PT, R4.reuse, 0x700, PT ;  /* 0x000007000400780c */ /* 0x040fe40003f06070 */
[----:B------:R-:W-:-:S04]  /*0330*/  LEA.HI R7, R4, 0x1, RZ, 0x18 ;  /* 0x0000000104077811 */ /* 0x000fc800078fc0ff */
[----:B------:R-:W-:-:S07]  /*0340*/  LOP3.LUT R13, R7, 0x7, RZ, 0xc0, !PT ;  /* 0x00000007070d7812 */ /* 0x000fce00078ec0ff */
[----:B------:R-:W-:Y:S05]  /*0350*/  @!P0 BRA `(.L_x_783) ;  /* 0x0000000800b08947 */ /* 0x000fea0003800000 */
[----:B------:R-:W0:Y:S01]  /*0360*/  LDC.64 R2, c[0x0][0x380] ;  /* 0x0000e000ff027b82 */ /* 0x000e220000000a00 */
[----:B------:R-:W-:-:S05]  /*0370*/  LOP3.LUT R9, R7, 0x1fffff8, RZ, 0xc0, !PT ;  /* 0x01fffff807097812 */ /* 0x000fca00078ec0ff */
[----:B------:R-:W-:Y:S02]  /*0380*/  IMAD.MOV R9, RZ, RZ, -R9 ;  /* 0x000000ffff097224 */ /* 0x000fe400078e0a09 */
[----:B0-----:R-:W-:-:S03]  /*0390*/  IMAD.WIDE.U32 R2, R5, 0x8, R2 ;  /* 0x0000000805027825 */ /* 0x001fc600078e0002 */
[----:B------:R-:W-:-:S04]  /*03a0*/  IADD3 R2, P0, PT, R2, 0x2000, RZ ;  /* 0x0000200002027810 */ /* 0x000fc80007f1e0ff */
[----:B------:R-:W-:-:S09]  /*03b0*/  IADD3.X R3, PT, PT, RZ, R3, RZ, P0, !PT ;  /* 0x00000003ff037210 */ /* 0x000fd200007fe4ff */
.L_x_808:
        /* <DEDUP_REMOVED lines=10> */
[----:B------:R-:W-:Y:S05]  /*0460*/  CALL.REL.NOINC `($__internal_3_$__cuda_sm20_sqrt_rn_f32_slowpath) ;  /* 0x0000006000a07944 */ /* 0x000fea0003c00000 */
[----:B------:R-:W-:Y:S05]  /*0470*/  BRA `(.L_x_786) ;  /* 0x0000000000107947 */ /* 0x000fea0003800000 */
.L_x_785:
[----:B------:R-:W-:Y:S01]  /*0480*/  FMUL.FTZ R21, R12, R11 ;  /* 0x0000000b0c157220 */ /* 0x000fe20000410000 */
[----:B------:R-:W-:-:S03]  /*0490*/  FMUL.FTZ R10, R11, 0.5 ;  /* 0x3f0000000b0a7820 */ /* 0x000fc60000410000 */
[----:B------:R-:W-:-:S04]  /*04a0*/  FFMA R0, -R21, R21, R12 ;  /* 0x0000001515007223 */ /* 0x000fc8000000010c */
[----:B------:R-:W-:-:S07]  /*04b0*/  FFMA R21, R0, R10, R21 ;  /* 0x0000000a00157223 */ /* 0x000fce0000000015 */
.L_x_786:
[----:B------:R-:W-:Y:S05]  /*04c0*/  BSYNC.RECONVERGENT B3 ;  /* 0x0000000000037941 */ /* 0x000fea0003800200 */
.L_x_784:
[----:B------:R-:W2:Y:S01]  /*04d0*/  LDG.E.64 R10, desc[UR6][R2.64+-0x1800] ;  /* 0xffe80006020a7981 */ /* 0x000ea2000c1e1b00 */
[----:B------:R-:W-:Y:S01]  /*04e0*/  FSETP.GEU.AND P0, PT, R21, 1, PT ;  /* 0x3f8000001500780b */ /* 0x000fe20003f0e000 */
[----:B------:R-:W-:Y:S01]  /*04f0*/  BSSY.RECONVERGENT B3, `(.L_x_787) ;  /* 0x0000011000037945 */ /* 0x000fe20003800200 */
[----:B------:R-:W-:-:S11]  /*0500*/  IADD3 R12, PT, PT, R8, 0x1, RZ ;  /* 0x00000001080c7810 */ /* 0x000fd60007ffe0ff */
[----:B------:R-:W-:Y:S02]  /*0510*/  @P0 IMAD.MOV R12, RZ, RZ, R8 ;  /* 0x000000ffff0c0224 */ /* 0x000fe400078e0208 */
        /* <DEDUP_REMOVED lines=10> */
.L_x_788:
[----:B------:R-:W-:Y:S01]  /*05c0*/  FMUL.FTZ R21, R10, R11 ;  /* 0x0000000b0a157220 */ /* 0x000fe20000410000 */
[----:B------:R-:W-:-:S03]  /*05d0*/  FMUL.FTZ R8, R11, 0.5 ;  /* 0x3f0000000b087820 */ /* 0x000fc60000410000 */
[----:B------:R-:W-:-:S04]  /*05e0*/  FFMA R0, -R21, R21, R10 ;  /* 0x0000001515007223 */ /* 0x000fc8000000010a */
[----:B------:R-:W-:-:S07]  /*05f0*/  FFMA R21, R0, R8, R21 ;  /* 0x0000000800157223 */ /* 0x000fce0000000015 */
.L_x_789:
[----:B------:R-:W-:Y:S05]  /*0600*/  BSYNC.RECONVERGENT B3 ;  /* 0x0000000000037941 */ /* 0x000fea0003800200 */
.L_x_787:
        /* <DEDUP_REMOVED lines=15> */
.L_x_791:
[----:B------:R-:W-:Y:S01]  /*0700*/  FMUL.FTZ R21, R14, R11 ;  /* 0x0000000b0e157220 */ /* 0x000fe20000410000 */
[----:B------:R-:W-:-:S03]  /*0710*/  FMUL.FTZ R10, R11, 0.5 ;  /* 0x3f0000000b0a7820 */ /* 0x000fc60000410000 */
[----:B------:R-:W-:-:S04]  /*0720*/  FFMA R0, -R21, R21, R14 ;  /* 0x0000001515007223 */ /* 0x000fc8000000010e */
[----:B------:R-:W-:-:S07]  /*0730*/  FFMA R21, R0, R10, R21 ;  /* 0x0000000a00157223 */ /* 0x000fce0000000015 */
.L_x_792:
[----:B------:R-:W-:Y:S05]  /*0740*/  BSYNC.RECONVERGENT B3 ;  /* 0x0000000000037941 */ /* 0x000fea0003800200 */
.L_x_790:
        /* <DEDUP_REMOVED lines=15> */
.L_x_794:
[----:B------:R-:W-:Y:S01]  /*0840*/  FMUL.FTZ R21, R10, R11 ;  /* 0x0000000b0a157220 */ /* 0x000fe20000410000 */
[----:B------:R-:W-:-:S03]  /*0850*/  FMUL.FTZ R8, R11, 0.5 ;  /* 0x3f0000000b087820 */ /* 0x000fc60000410000 */
[----:B------:R-:W-:-:S04]  /*0860*/  FFMA R0, -R21, R21, R10 ;  /* 0x0000001515007223 */ /* 0x000fc8000000010a */
[----:B------:R-:W-:-:S07]  /*0870*/  FFMA R21, R0, R8, R21 ;  /* 0x0000000800157223 */ /* 0x000fce0000000015 */
.L_x_795:
[----:B------:R-:W-:Y:S05]  /*0880*/  BSYNC.RECONVERGENT B3 ;  /* 0x0000000000037941 */ /* 0x000fea0003800200 */
.L_x_793:
        /* <DEDUP_REMOVED lines=15> */
.L_x_797:
[----:B------:R-:W-:Y:S01]  /*0980*/  FMUL.FTZ R21, R14, R11 ;  /* 0x0000000b0e157220 */ /* 0x000fe20000410000 */
[----:B------:R-:W-:-:S03]  /*0990*/  FMUL.FTZ R10, R11, 0.5 ;  /* 0x3f0000000b0a7820 */ /* 0x000fc60000410000 */
[----:B------:R-:W-:-:S04]  /*09a0*/  FFMA R0, -R21, R21, R14 ;  /* 0x0000001515007223 */ /* 0x000fc8000000010e */
[----:B------:R-:W-:-:S07]  /*09b0*/  FFMA R21, R0, R10, R21 ;  /* 0x0000000a00157223 */ /* 0x000fce0000000015 */
.L_x_798:
[----:B------:R-:W-:Y:S05]  /*09c0*/  BSYNC.RECONVERGENT B3 ;  /* 0x0000000000037941 */ /* 0x000fea0003800200 */
.L_x_796:
        /* <DEDUP_REMOVED lines=15> */
.L_x_800:
[----:B------:R-:W-:Y:S01]  /*0ac0*/  FMUL.FTZ R21, R10, R11 ;  /* 0x0000000b0a157220 */ /* 0x000fe20000410000 */
[----:B------:R-:W-:-:S03]  /*0ad0*/  FMUL.FTZ R8, R11, 0.5 ;  /* 0x3f0000000b087820 */ /* 0x000fc60000410000 */
[----:B------:R-:W-:-:S04]  /*0ae0*/  FFMA R0, -R21, R21, R10 ;  /* 0x0000001515007223 */ /* 0x000fc8000000010a */
[----:B------:R-:W-:-:S07]  /*0af0*/  FFMA R21, R0, R8, R21 ;  /* 0x0000000800157223 */ /* 0x000fce0000000015 */
.L_x_801:
[----:B------:R-:W-:Y:S05]  /*0b00*/  BSYNC.RECONVERGENT B3 ;  /* 0x0000000000037941 */ /* 0x000fea0003800200 */
.L_x_799:
        /* <DEDUP_REMOVED lines=15> */
.L_x_803:
[----:B------:R-:W-:Y:S01]  /*0c00*/  FMUL.FTZ R21, R14, R11 ;  /* 0x0000000b0e157220 */ /* 0x000fe20000410000 */
[----:B------:R-:W-:-:S03]  /*0c10*/  FMUL.FTZ R10, R11, 0.5 ;  /* 0x3f0000000b0a7820 */ /* 0x000fc60000410000 */
[----:B------:R-:W-:-:S04]  /*0c20*/  FFMA R0, -R21, R21, R14 ;  /* 0x0000001515007223 */ /* 0x000fc8000000010e */
[----:B------:R-:W-:-:S07]  /*0c30*/  FFMA R21, R0, R10, R21 ;  /* 0x0000000a00157223 */ /* 0x000fce0000000015 */
.L_x_804:
[----:B------:R-:W-:Y:S05]  /*0c40*/  BSYNC.RECONVERGENT B3 ;  /* 0x0000000000037941 */ /* 0x000fea0003800200 */
.L_x_802:
        /* <DEDUP_REMOVED lines=15> */
.L_x_806:
[----:B------:R-:W-:Y:S01]  /*0d40*/  FMUL.FTZ R21, R10, R11 ;  /* 0x0000000b0a157220 */ /* 0x000fe20000410000 */
[----:B------:R-:W-:-:S03]  /*0d50*/  FMUL.FTZ R8, R11, 0.5 ;  /* 0x3f0000000b087820 */ /* 0x000fc60000410000 */
[----:B------:R-:W-:-:S04]  /*0d60*/  FFMA R0, -R21, R21, R10 ;  /* 0x0000001515007223 */ /* 0x000fc8000000010a */
[----:B------:R-:W-:-:S07]  /*0d70*/  FFMA R21, R0, R8, R21 ;  /* 0x0000000800157223 */ /* 0x000fce0000000015 */
.L_x_807:
[----:B------:R-:W-:Y:S05]  /*0d80*/  BSYNC.RECONVERGENT B3 ;  /* 0x0000000000037941 */ /* 0x000fea0003800200 */
.L_x_805:
        /* <DEDUP_REMOVED lines=9> */
.L_x_783:
[----:B------:R-:W-:Y:S05]  /*0e20*/  BSYNC.RECONVERGENT B2 ;  /* 0x0000000000027941 */ /* 0x000fea0003800200 */
.L_x_782:
[----:B------:R-:W-:-:S13]  /*0e30*/  ISETP.NE.AND P0, PT, R13, RZ, PT ;  /* 0x000000ff0d00720c */ /* 0x000fda0003f05270 */
[----:B------:R-:W-:Y:S05]  /*0e40*/  @!P0 BRA `(.L_x_781) ;  /* 0x0000000800848947 */ /* 0x000fea0003800000 */
[----:B------:R-:W-:Y:S01]  /*0e50*/  ISETP.GE.U32.AND P0, PT, R13, 0x4, PT ;  /* 0x000000040d00780c */ /* 0x000fe20003f06070 */
[----:B------:R-:W-:-:S12]  /*0e60*/  BSSY.RECONVERGENT B2, `(.L_x_809) ;  /* 0x0000055000027945 */ /* 0x000fd80003800200 */
[----:B------:R-:W-:Y:S05]  /*0e70*/  @!P0 BRA `(.L_x_810) ;  /* 0x00000004004c8947 */ /* 0x000fea0003800000 */
[----:B------:R-:W0:Y:S02]  /*0e80*/  LDC.64 R2, c[0x0][0x380] ;  /* 0x0000e000ff027b82 */ /* 0x000e240000000a00 */
[----:B0-----:R-:W-:-:S05]  /*0e90*/  IMAD.WIDE.U32 R2, R5, 0x8, R2 ;  /* 0x0000000805027825 */ /* 0x001fca00078e0002 */
        /* <DEDUP_REMOVED lines=10> */
[----:B------:R-:W-:Y:S05]  /*0f40*/  CALL.REL.NOINC `($__internal_3_$__cuda_sm20_sqrt_rn_f32_slowpath) ;  /* 0x0000005400e87944 */ /* 0x000fea0003c00000 */
[----:B------:R-:W-:Y:S05]  /*0f50*/  BRA `(.L_x_813) ;  /* 0x0000000000107947 */ /* 0x000fea0003800000 */
.L_x_812:
[----:B------:R-:W-:Y:S01]  /*0f60*/  FMUL.FTZ R21, R10, R9 ;  /* 0x000000090a157220 */ /* 0x000fe20000410000 */
[----:B------:R-:W-:-:S03]  /*0f70*/  FMUL.FTZ R9, R9, 0.5 ;  /* 0x3f00000009097820 */ /* 0x000fc60000410000 */
[----:B------:R-:W-:-:S04]  /*0f80*/  FFMA R0, -R21, R21, R10 ;  /* 0x0000001515007223 */ /* 0x000fc8000000010a */
[----:B------:R-:W-:-:S07]  /*0f90*/  FFMA R21, R0, R9, R21 ;  /* 0x0000000900157223 */ /* 0x000fce0000000015 */
.L_x_813:
[----:B------:R-:W-:Y:S05]  /*0fa0*/  BSYNC.RECONVERGENT B3 ;  /* 0x0000000000037941 */ /* 0x000fea0003800200 */
.L_x_811:
        /* <DEDUP_REMOVED lines=15> */
.L_x_815:
[----:B------:R-:W-:Y:S01]  /*10a0*/  FMUL.FTZ R21, R10, R11 ;  /* 0x0000000b0a157220 */ /* 0x000fe20000410000 */
[----:B------:R-:W-:-:S03]  /*10b0*/  FMUL.FTZ R8, R11, 0.5 ;  /* 0x3f0000000b087820 */ /* 0x000fc60000410000 */
[----:B------:R-:W-:-:S04]  /*10c0*/  FFMA R0, -R21, R21, R10 ;  /* 0x0000001515007223 */ /* 0x000fc8000000010a */
[----:B------:R-:W-:-:S07]  /*10d0*/  FFMA R21, R0, R8, R21 ;  /* 0x0000000800157223 */ /* 0x000fce0000000015 */
.L_x_816:
[----:B------:R-:W-:Y:S05]  /*10e0*/  BSYNC.RECONVERGENT B3 ;  /* 0x0000000000037941 */ /* 0x000fea0003800200 */
.L_x_814:
        /* <DEDUP_REMOVED lines=15> */
.L_x_818:
[----:B------:R-:W-:Y:S01]  /*11e0*/  FMUL.FTZ R21, R10, R11 ;  /* 0x0000000b0a157220 */ /* 0x000fe20000410000 */
[----:B------:R-:W-:-:S03]  /*11f0*/  FMUL.FTZ R9, R11, 0.5 ;  /* 0x3f0000000b097820 */ /* 0x000fc60000410000 */
[----:B------:R-:W-:-:S04]  /*1200*/  FFMA R0, -R21, R21, R10 ;  /* 0x0000001515007223 */ /* 0x000fc8000000010a */
[----:B------:R-:W-:-:S07]  /*1210*/  FFMA R21, R0, R9, R21 ;  /* 0x0000000900157223 */ /* 0x000fce0000000015 */
.L_x_819:
[----:B------:R-:W-:Y:S05]  /*1220*/  BSYNC.RECONVERGENT B3 ;  /* 0x0000000000037941 */ /* 0x000fea0003800200 */
.L_x_817:
[----:B------:R-:W2:Y:S01]  /*1230*/  LDG.E.64 R2, desc[UR6][R2.64+0x1800] ;  /* 0x0018000602027981 */ /* 0x000ea2000c1e1b00 */
[----:B------:R-:W-:Y:S01]  /*1240*/  FSETP.GEU.AND P0, PT, R21, 1, PT ;  /* 0x3f8000001500780b */ /* 0x000fe20003f0e000 */
[----:B------:R-:W-:Y:S01]  /*1250*/  BSSY.RECONVERGENT B3, `(.L_x_820) ;  /* 0x0000011000037945 */ /* 0x000fe20003800200 */
[----:B--2---:R-:W-:-:S04]  /*1260*/  FMUL R9, R3, R3 ;  /* 0x0000000303097220 */ /* 0x004fc80000400000 */
[----:B------:R-:W-:Y:S01]  /*1270*/  FFMA R10, R2, R2, R9 ;  /* 0x00000002020a7223 */ /* 0x000fe20000000009 */
[----:B------:R-:W-:-:S06]  /*1280*/  VIADD R9, R8, 0x1 ;  /* 0x0000000108097836 */ /* 0x000fcc0000000000 */
[----:B------:R-:W-:Y:S01]  /*1290*/  @P0 IADD3 R9, PT, PT, R8, RZ, RZ ;  /* 0x000000ff08090210 */ /* 0x000fe20007ffe0ff */
        /* <DEDUP_REMOVED lines=8> */
.L_x_821:
[----:B------:R-:W-:Y:S01]  /*1320*/  FMUL.FTZ R21, R10, R11 ;  /* 0x0000000b0a157220 */ /* 0x000fe20000410000 */
[----:B------:R-:W-:-:S03]  /*1330*/  FMUL.FTZ R2, R11, 0.5 ;  /* 0x3f0000000b027820 */ /* 0x000fc60000410000 */
[----:B------:R-:W-:-:S04]  /*1340*/  FFMA R0, -R21, R21, R10 ;  /* 0x0000001515007223 */ /* 0x000fc8000000010a */
[----:B------:R-:W-:-:S07]  /*1350*/  FFMA R21, R0, R2, R21 ;  /* 0x0000000200157223 */ /* 0x000fce0000000015 */
.L_x_822:
[----:B------:R-:W-:Y:S05]  /*1360*/  BSYNC.RECONVERGENT B3 ;  /* 0x0000000000037941 */ /* 0x000fea0003800200 */
.L_x_820:
[----:B------:R-:W-:Y:S01]  /*1370*/  FSETP.GEU.AND P0, PT, R21, 1, PT ;  /* 0x3f8000001500780b */ /* 0x000fe20003f0e000 */
[----:B------:R-:W-:Y:S01]  /*1380*/  VIADD R5, R5, 0x400 ;  /* 0x0000040005057836 */ /* 0x000fe20000000000 */
[----:B------:R-:W-:-:S11]  /*1390*/  IADD3 R8, PT, PT, R9, 0x1, RZ ;  /* 0x0000000109087810 */ /* 0x000fd60007ffe0ff */
[----:B------:R-:W-:-:S07]  /*13a0*/  @P0 IADD3 R8, PT, PT, R9, RZ, RZ ;  /* 0x000000ff09080210 */ /* 0x000fce0007ffe0ff */
.L_x_810:
[----:B------:R-:W-:Y:S05]  /*13b0*/  BSYNC.RECONVERGENT B2 ;  /* 0x0000000000027941 */ /* 0x000fea0003800200 */
.L_x_809:
[----:B------:R-:W-:-:S13]  /*13c0*/  LOP3.LUT P0, R7, R7, 0x3, RZ, 0xc0, !PT ;  /* 0x0000000307077812 */ /* 0x000fda000780c0ff */
[----:B------:R-:W-:Y:S05]  /*13d0*/  @!P0 BRA `(.L_x_781) ;  /* 0x0000000400208947 */ /* 0x000fea0003800000 */
[----:B------:R-:W-:Y:S01]  /*13e0*/  ISETP.NE.AND P0, PT, R7, 0x1, PT ;  /* 0x000000010700780c */ /* 0x000fe20003f05270 */
        /* <DEDUP_REMOVED lines=16> */
.L_x_826:
[----:B------:R-:W-:Y:S01]  /*14f0*/  FMUL.FTZ R21, R10, R7 ;  /* 0x000000070a157220 */ /* 0x000fe20000410000 */
[----:B------:R-:W-:-:S03]  /*1500*/  FMUL.FTZ R7, R7, 0.5 ;  /* 0x3f00000007077820 */ /* 0x000fc60000410000 */
[----:B------:R-:W-:-:S04]  /*1510*/  FFMA R0, -R21, R21, R10 ;  /* 0x0000001515007223 */ /* 0x000fc8000000010a */
[----:B------:R-:W-:-:S07]  /*1520*/  FFMA R21, R0, R7, R21 ;  /* 0x0000000700157223 */ /* 0x000fce0000000015 */
.L_x_827:
[----:B------:R-:W-:Y:S05]  /*1530*/  BSYNC.RECONVERGENT B3 ;  /* 0x0000000000037941 */ /* 0x000fea0003800200 */
.L_x_825:
[----:B------:R-:W2:Y:S01]  /*1540*/  LDG.E.64 R2, desc[UR6][R2.64+0x800] ;  /* 0x0008000602027981 */ /* 0x000ea2000c1e1b00 */
[----:B------:R-:W-:Y:S01]  /*1550*/  FSETP.GEU.AND P0, PT, R21, 1, PT ;  /* 0x3f8000001500780b */ /* 0x000fe20003f0e000 */
[----:B------:R-:W-:Y:S01]  /*1560*/  BSSY.RECONVERGENT B3, `(.L_x_828) ;  /* 0x0000011000037945 */ /* 0x000fe20003800200 */
[----:B--2---:R-:W-:-:S04]  /*1570*/  FMUL R7, R3, R3 ;  /* 0x0000000303077220 */ /* 0x004fc80000400000 */
[----:B------:R-:W-:Y:S01]  /*1580*/  FFMA R10, R2, R2, R7 ;  /* 0x00000002020a7223 */ /* 0x000fe20000000007 */
[----:B------:R-:W-:-:S06]  /*1590*/  IADD3 R7, PT, PT, R8, 0x1, RZ ;  /* 0x0000000108077810 */ /* 0x000fcc0007ffe0ff */
[----:B------:R-:W-:Y:S02]  /*15a0*/  @P0 IMAD.MOV R7, RZ, RZ, R8 ;  /* 0x000000ffff070224 */ /* 0x000fe400078e0208 */
        /* <DEDUP_REMOVED lines=8> */
.L_x_829:
[----:B------:R-:W-:Y:S01]  /*1630*/  FMUL.FTZ R21, R10, R9 ;  /* 0x000000090a157220 */ /* 0x000fe20000410000 */
[----:B------:R-:W-:-:S03]  /*1640*/  FMUL.FTZ R2, R9, 0.5 ;  /* 0x3f00000009027820 */ /* 0x000fc60000410000 */
[----:B------:R-:W-:-:S04]  /*1650*/  FFMA R0, -R21, R21, R10 ;  /* 0x0000001515007223 */ /* 0x000fc8000000010a */
[----:B------:R-:W-:-:S07]  /*1660*/  FFMA R21, R0, R2, R21 ;  /* 0x0000000200157223 */ /* 0x000fce0000000015 */
.L_x_830:
[----:B------:R-:W-:Y:S05]  /*1670*/  BSYNC.RECONVERGENT B3 ;  /* 0x0000000000037941 */ /* 0x000fea0003800200 */
.L_x_828:
[----:B------:R-:W-:Y:S01]  /*1680*/  FSETP.GEU.AND P0, PT, R21, 1, PT ;  /* 0x3f8000001500780b */ /* 0x000fe20003f0e000 */
[----:B------:R-:W-:Y:S01]  /*1690*/  VIADD R8, R7, 0x1 ;  /* 0x0000000107087836 */ /* 0x000fe20000000000 */
[----:B------:R-:W-:-:S11]  /*16a0*/  IADD3 R5, PT, PT, R5, 0x200, RZ ;  /* 0x0000020005057810 */ /* 0x000fd60007ffe0ff */
[----:B------:R-:W-:-:S07]  /*16b0*/  @P0 IMAD.MOV R8, RZ, RZ, R7 ;  /* 0x000000ffff080224 */ /* 0x000fce00078e0207 */
.L_x_824:
[----:B------:R-:W-:Y:S05]  /*16c0*/  BSYNC.RECONVERGENT B2 ;  /* 0x0000000000027941 */ /* 0x000fea0003800200 */
.L_x_823:
[----:B------:R-:W-:-:S13]  /*16d0*/  LOP3.LUT P0, RZ, R4, 0x100, RZ, 0xc0, !PT ;  /* 0x0000010004ff7812 */ /* 0x000fda000780c0ff */
        /* <DEDUP_REMOVED lines=15> */
.L_x_832:
[----:B------:R-:W-:Y:S01]  /*17d0*/  FMUL.FTZ R21, R4, R5 ;  /* 0x0000000504157220 */ /* 0x000fe20000410000 */
[----:B------:R-:W-:-:S03]  /*17e0*/  FMUL.FTZ R2, R5, 0.5 ;  /* 0x3f00000005027820 */ /* 0x000fc60000410000 */
[----:B------:R-:W-:-:S04]  /*17f0*/  FFMA R0, -R21, R21, R4 ;  /* 0x0000001515007223 */ /* 0x000fc80000000104 */
[----:B------:R-:W-:-:S07]  /*1800*/  FFMA R21, R0, R2, R21 ;  /* 0x0000000200157223 */ /* 0x000fce0000000015 */
.L_x_833:
[----:B------:R-:W-:Y:S05]  /*1810*/  BSYNC.RECONVERGENT B2 ;  /* 0x0000000000027941 */ /* 0x000fea0003800200 */
.L_x_831:
[----:B------:R-:W-:Y:S02]  /*1820*/  FSETP.GEU.AND P0, PT, R21, 1, PT ;  /* 0x3f8000001500780b */ /* 0x000fe40003f0e000 */
[----:B------:R-:W-:-:S11]  /*1830*/  IADD3 R0, PT, PT, R8, 0x1, RZ ;  /* 0x0000000108007810 */ /* 0x000fd60007ffe0ff */
[----:B------:R-:W-:-:S05]  /*1840*/  @P0 IMAD.MOV R0, RZ, RZ, R8 ;  /* 0x000000ffff000224 */ /* 0x000fca00078e0208 */
[----:B------:R-:W-:-:S07]  /*1850*/  MOV R8, R0 ;  /* 0x0000000000087202 */ /* 0x000fce0000000f00 */
.L_x_781:
[----:B------:R-:W-:Y:S05]  /*1860*/  BSYNC.RECONVERGENT B1 ;  /* 0x0000000000017941 */ /* 0x000fea0003800200 */
.L_x_780:
[----:B------:R-:W0:Y:S02]  /*1870*/  LDC R0, c[0x0][0x390] ;  /* 0x0000e400ff007b82 */ /* 0x000e240000000800 */
[----:B0-----:R-:W-:-:S13]  /*1880*/  ISETP.GE.U32.AND P0, PT, R0, 0x100, PT ;  /* 0x000001000000780c */ /* 0x001fda0003f06070 */
[----:B------:R-:W-:Y:S05]  /*1890*/  @!P0 BRA `(.L_x_834) ;  /* 0x0000000000ac8947 */ /* 0x000fea0003800000 */
        /* <DEDUP_REMOVED lines=35> */
[----:B--2---:R-:W-:Y:S04]  /*1ad0*/  LDS R0, [UR4+0xc] ;  /* 0x00000c04ff007984 */ /* 0x004fe80008000800 */
[----:B------:R-:W0:Y:S04]  /*1ae0*/  LDS.128 R4, [UR4+0x10] ;  /* 0x00001004ff047984 */ /* 0x000e280008000c00 */
[----:B------:R-:W1:Y:S01]  /*1af0*/  LDS.64 R8, [UR4+0x20] ;  /* 0x00002004ff087984 */ /* 0x000e620008000a00 */
[----:B0-----:R-:W-:-:S04]  /*1b00*/  IADD3 R0, PT, PT, R4, R0, R3 ;  /* 0x0000000004007210 */ /* 0x001fc80007ffe003 */
[----:B------:R-:W-:-:S04]  /*1b10*/  IADD3 R0, PT, PT, R6, R0, R5 ;  /* 0x0000000006007210 */ /* 0x000fc80007ffe005 */
[----:B-1----:R-:W-:-:S05]  /*1b20*/  IADD3 R0, PT, PT, R8, R0, R7 ;  /* 0x0000000008007210 */ /* 0x002fca0007ffe007 */
[----:B------:R-:W-:Y:S01]  /*1b30*/  IMAD.IADD R3, R0, 0x1, R9 ;  /* 0x0000000100037824 */ /* 0x000fe200078e0209 */
[----:B------:R-:W-:Y:S06]  /*1b40*/  BRA `(.L_x_835) ;  /* 0x0000004800cc7947 */ /* 0x000fec0003800000 */
.L_x_834:
[----:B------:R-:W-:Y:S01]  /*1b50*/  LOP3.LUT R2, R6, 0x3e0, RZ, 0xc0, !PT ;  /* 0x000003e006027812 */ /* 0x000fe200078ec0ff */
[----:B------:R-:W0:Y:S03]  /*1b60*/  S2R R12, SR_LANEID ;  /* 0x00000000000c7919 */ /* 0x000e260000000000 */
        /* <DEDUP_REMOVED lines=46> */
[----:B------:R-:W0:Y:S04]  /*1e50*/  LDS R2, [UR4+0xc] ;  /* 0x00000c04ff027984 */ /* 0x000e280008000800 */
[----:B------:R-:W2:Y:S04]  /*1e60*/  LDS.128 R4, [UR4+0x10] ;  /* 0x00001004ff047984 */ /* 0x000ea80008000c00 */
[----:B------:R-:W3:Y:S01]  /*1e70*/  LDS.64 R8, [UR4+0x20] ;  /* 0x00002004ff087984 */ /* 0x000ee20008000a00 */
[----:B0-----:R-:W-:Y:S02]  /*1e80*/  SEL R2, R2, RZ, P1 ;  /* 0x000000ff02027207 */ /* 0x001fe40000800000 */
[----:B------:R-:W-:-:S02]  /*1e90*/  ISETP.GT.U32.AND P1, PT, R0, 0x60, PT ;  /* 0x000000600000780c */ /* 0x000fc40003f24070 */
[----:B--2---:R-:W-:Y:S02]  /*1ea0*/  SEL R4, R4, RZ, P2 ;  /* 0x000000ff04047207 */ /* 0x004fe40001000000 */
[----:B------:R-:W-:Y:S02]  /*1eb0*/  ISETP.GT.U32.AND P2, PT, R0, 0x80, PT ;  /* 0x000000800000780c */ /* 0x000fe40003f44070 */
[----:B------:R-:W-:Y:S02]  /*1ec0*/  SEL R5, R5, RZ, P1 ;  /* 0x000000ff05057207 */ /* 0x000fe40000800000 */
[----:B------:R-:W-:Y:S02]  /*1ed0*/  IADD3 R2, PT, PT, R4, R2, R3 ;  /* 0x0000000204027210 */ /* 0x000fe40007ffe003 */
[----:B------:R-:W-:Y:S02]  /*1ee0*/  SEL R6, R6, RZ, P2 ;  /* 0x000000ff06067207 */ /* 0x000fe40001000000 */
[----:B------:R-:W-:-:S02]  /*1ef0*/  ISETP.GT.U32.AND P1, PT, R0, 0xc0, PT ;  /* 0x000000c00000780c */ /* 0x000fc40003f24070 */
[----:B------:R-:W-:Y:S02]  /*1f00*/  ISETP.GT.U32.AND P2, PT, R0, 0xe0, PT ;  /* 0x000000e00000780c */ /* 0x000fe40003f44070 */
[----:B------:R-:W-:Y:S02]  /*1f10*/  SEL R7, R7, RZ, P3 ;  /* 0x000000ff07077207 */ /* 0x000fe40001800000 */
[----:B------:R-:W-:Y:S02]  /*1f20*/  IADD3 R2, PT, PT, R6, R2, R5 ;  /* 0x0000000206027210 */ /* 0x000fe40007ffe005 */
[----:B---3--:R-:W-:Y:S02]  /*1f30*/  SEL R8, R8, RZ, P1 ;  /* 0x000000ff08087207 */ /* 0x008fe40000800000 */
[----:B------:R-:W-:Y:S02]  /*1f40*/  SEL R9, R9, RZ, P2 ;  /* 0x000000ff09097207 */ /* 0x000fe40001000000 */
[----:B------:R-:W-:-:S04]  /*1f50*/  IADD3 R2, PT, PT, R8, R2, R7 ;  /* 0x0000000208027210 */ /* 0x000fc80007ffe007 */
[----:B-1----:R-:W-:Y:S01]  /*1f60*/  IADD3 R3, PT, PT, R2, R9, RZ ;  /* 0x0000000902037210 */ /* 0x002fe20007ffe0ff */
[----:B------:R-:W-:Y:S06]  /*1f70*/  BRA `(.L_x_835) ;  /* 0x0000004400c07947 */ /* 0x000fec0003800000 */
.L_x_774:
        /* <DEDUP_REMOVED lines=12> */
[----:B------:R-:W-:Y:S05]  /*2040*/  CALL.REL.NOINC `($__internal_3_$__cuda_sm20_sqrt_rn_f32_slowpath) ;  /* 0x0000004400a87944 */ /* 0x000fea0003c00000 */
[----:B------:R-:W-:Y:S05]  /*2050*/  BRA `(.L_x_838) ;  /* 0x0000000000107947 */ /* 0x000fea0003800000 */
.L_x_837:
[----:B------:R-:W-:Y:S01]  /*2060*/  FMUL.FTZ R21, R0, R5 ;  /* 0x0000000500157220 */ /* 0x000fe20000410000 */
[----:B------:R-:W-:-:S03]  /*2070*/  FMUL.FTZ R5, R5, 0.5 ;  /* 0x3f00000005057820 */ /* 0x000fc60000410000 */
[----:B------:R-:W-:-:S04]  /*2080*/  FFMA R0, -R21, R21, R0 ;  /* 0x0000001515007223 */ /* 0x000fc80000000100 */
[----:B------:R-:W-:-:S07]  /*2090*/  FFMA R21, R0, R5, R21 ;  /* 0x0000000500157223 */ /* 0x000fce0000000015 */
.L_x_838:
[----:B------:R-:W-:Y:S05]  /*20a0*/  BSYNC.RECONVERGENT B1 ;  /* 0x0000000000017941 */ /* 0x000fea0003800200 */
.L_x_836:
        /* <DEDUP_REMOVED lines=11> */
[----:B------:R-:W-:Y:S05]  /*2160*/  CALL.REL.NOINC `($__internal_3_$__cuda_sm20_sqrt_rn_f32_slowpath) ;  /* 0x0000004400607944 */ /* 0x000fea0003c00000 */
[----:B------:R-:W-:Y:S05]  /*2170*/  BRA `(.L_x_841) ;  /* 0x0000000000107947 */ /* 0x000fea0003800000 */
.L_x_840:
[----:B------:R-:W-:Y:S01]  /*2180*/  FMUL.FTZ R21, R0, R5 ;  /* 0x0000000500157220 */ /* 0x000fe20000410000 */
[----:B------:R-:W-:-:S03]  /*2190*/  FMUL.FTZ R5, R5, 0.5 ;  /* 0x3f00000005057820 */ /* 0x000fc60000410000 */
[----:B------:R-:W-:-:S04]  /*21a0*/  FFMA R0, -R21, R21, R0 ;  /* 0x0000001515007223 */ /* 0x000fc80000000100 */
[----:B------:R-:W-:-:S07]  /*21b0*/  FFMA R21, R0, R5, R21 ;  /* 0x0000000500157223 */ /* 0x000fce0000000015 */
.L_x_841:
[----:B------:R-:W-:Y:S05]  /*21c0*/  BSYNC.RECONVERGENT B1 ;  /* 0x0000000000017941 */ /* 0x000fea0003800200 */
.L_x_839:
        /* <DEDUP_REMOVED lines=11> */
[----:B------:R-:W-:Y:S05]  /*2280*/  CALL.REL.NOINC `($__internal_3_$__cuda_sm20_sqrt_rn_f32_slowpath) ;  /* 0x0000004400187944 */ /* 0x000fea0003c00000 */
[----:B------:R-:W-:Y:S05]  /*2290*/  BRA `(.L_x_844) ;  /* 0x0000000000107947 */ /* 0x000fea0003800000 */
.L_x_843:
[----:B------:R-:W-:Y:S01]  /*22a0*/  FMUL.FTZ R21, R0, R7 ;  /* 0x0000000700157220 */ /* 0x000fe20000410000 */
[----:B------:R-:W-:-:S03]  /*22b0*/  FMUL.FTZ R7, R7, 0.5 ;  /* 0x3f00000007077820 */ /* 0x000fc60000410000 */
[----:B------:R-:W-:-:S04]  /*22c0*/  FFMA R0, -R21, R21, R0 ;  /* 0x0000001515007223 */ /* 0x000fc80000000100 */
[----:B------:R-:W-:-:S07]  /*22d0*/  FFMA R21, R0, R7, R21 ;  /* 0x0000000700157223 */ /* 0x000fce0000000015 */
.L_x_844:
[----:B------:R-:W-:Y:S05]  /*22e0*/  BSYNC.RECONVERGENT B1 ;  /* 0x0000000000017941 */ /* 0x000fea0003800200 */
.L_x_842:
        /* <DEDUP_REMOVED lines=13> */
.L_x_846:
[----:B------:R-:W-:Y:S01]  /*23c0*/  FMUL.FTZ R21, R0, R7 ;  /* 0x0000000700157220 */ /* 0x000fe20000410000 */
[----:B------:R-:W-:-:S03]  /*23d0*/  FMUL.FTZ R7, R7, 0.5 ;  /* 0x3f00000007077820 */ /* 0x000fc60000410000 */
[----:B------:R-:W-:-:S04]  /*23e0*/  FFMA R0, -R21, R21, R0 ;  /* 0x0000001515007223 */ /* 0x000fc80000000100 */
[----:B------:R-:W-:-:S07]  /*23f0*/  FFMA R21, R0, R7, R21 ;  /* 0x0000000700157223 */ /* 0x000fce0000000015 */
.L_x_847:
[----:B------:R-:W-:Y:S05]  /*2400*/  BSYNC.RECONVERGENT B1 ;  /* 0x0000000000017941 */ /* 0x000fea0003800200 */
.L_x_845:
        /* <DEDUP_REMOVED lines=13> */
.L_x_849:
[----:B------:R-:W-:Y:S01]  /*24e0*/  FMUL.FTZ R21, R0, R7 ;  /* 0x0000000700157220 */ /* 0x000fe20000410000 */
[----:B------:R-:W-:-:S03]  /*24f0*/  FMUL.FTZ R7, R7, 0.5 ;  /* 0x3f00000007077820 */ /* 0x000fc60000410000 */
[----:B------:R-:W-:-:S04]  /*2500*/  FFMA R0, -R21, R21, R0 ;  /* 0x0000001515007223 */ /* 0x000fc80000000100 */
[----:B------:R-:W-:-:S07]  /*2510*/  FFMA R21, R0, R7, R21 ;  /* 0x0000000700157223 */ /* 0x000fce0000000015 */
.L_x_850:
[----:B------:R-:W-:Y:S05]  /*2520*/  BSYNC.RECONVERGENT B1 ;  /* 0x0000000000017941 */ /* 0x000fea0003800200 */
.L_x_848:
        /* <DEDUP_REMOVED lines=13> */
.L_x_852:
[----:B------:R-:W-:Y:S01]  /*2600*/  FMUL.FTZ R21, R0, R7 ;  /* 0x0000000700157220 */ /* 0x000fe20000410000 */
[----:B------:R-:W-:-:S03]  /*2610*/  FMUL.FTZ R7, R7, 0.5 ;  /* 0x3f00000007077820 */ /* 0x000fc60000410000 */
[----:B------:R-:W-:-:S04]  /*2620*/  FFMA R0, -R21, R21, R0 ;  /* 0x0000001515007223 */ /* 0x000fc80000000100 */
[----:B------:R-:W-:-:S07]  /*2630*/  FFMA R21, R0, R7, R21 ;  /* 0x0000000700157223 */ /* 0x000fce0000000015 */
.L_x_853:
[----:B------:R-:W-:Y:S05]  /*2640*/  BSYNC.RECONVERGENT B1 ;  /* 0x0000000000017941 */ /* 0x000fea0003800200 */
.L_x_851:
        /* <DEDUP_REMOVED lines=13> */
.L_x_855:
[----:B------:R-:W-:Y:S01]  /*2720*/  FMUL.FTZ R21, R0, R7 ;  /* 0x0000000700157220 */ /* 0x000fe20000410000 */
[----:B------:R-:W-:-:S03]  /*2730*/  FMUL.FTZ R7, R7, 0.5 ;  /* 0x3f00000007077820 */ /* 0x000fc60000410000 */
[----:B------:R-:W-:-:S04]  /*2740*/  FFMA R0, -R21, R21, R0 ;  /* 0x0000001515007223 */ /* 0x000fc80000000100 */
[----:B------:R-:W-:-:S07]  /*2750*/  FFMA R21, R0, R7, R21 ;  /* 0x0000000700157223 */ /* 0x000fce0000000015 */
.L_x_856:
[----:B------:R-:W-:Y:S05]  /*2760*/  BSYNC.RECONVERGENT B1 ;  /* 0x0000000000017941 */ /* 0x000fea0003800200 */
.L_x_854:
        /* <DEDUP_REMOVED lines=13> */
.L_x_858:
[----:B------:R-:W-:Y:S01]  /*2840*/  FMUL.FTZ R21, R0, R7 ;  /* 0x0000000700157220 */ /* 0x000fe20000410000 */
[----:B------:R-:W-:-:S03]  /*2850*/  FMUL.FTZ R7, R7, 0.5 ;  /* 0x3f00000007077820 */ /* 0x000fc60000410000 */
[----:B------:R-:W-:-:S04]  /*2860*/  FFMA R0, -R21, R21, R0 ;  /* 0x0000001515007223 */ /* 0x000fc80000000100 */
[----:B------:R-:W-:-:S07]  /*2870*/  FFMA R21, R0, R7, R21 ;  /* 0x0000000700157223 */ /* 0x000fce0000000015 */
.L_x_859:
[----:B------:R-:W-:Y:S05]  /*2880*/  BSYNC.RECONVERGENT B1 ;  /* 0x0000000000017941 */ /* 0x000fea0003800200 */
.L_x_857:
        /* <DEDUP_REMOVED lines=13> */
.L_x_861:
[----:B------:R-:W-:Y:S01]  /*2960*/  FMUL.FTZ R21, R0, R7 ;  /* 0x0000000700157220 */ /* 0x000fe20000410000 */
[----:B------:R-:W-:-:S03]  /*2970*/  FMUL.FTZ R7, R7, 0.5 ;  /* 0x3f00000007077820 */ /* 0x000fc60000410000 */
[----:B------:R-:W-:-:S04]  /*2980*/  FFMA R0, -R21, R21, R0 ;  /* 0x0000001515007223 */ /* 0x000fc80000000100 */
[----:B------:R-:W-:-:S07]  /*2990*/  FFMA R21, R0, R7, R21 ;  /* 0x0000000700157223 */ /* 0x000fce0000000015 */
.L_x_862:
[----:B------:R-:W-:Y:S05]  /*29a0*/  BSYNC.RECONVERGENT B1 ;  /* 0x0000000000017941 */ /* 0x000fea0003800200 */
.L_x_860:
        /* <DEDUP_REMOVED lines=13> */
.L_x_864:
[----:B------:R-:W-:Y:S01]  /*2a80*/  FMUL.FTZ R21, R0, R7 ;  /* 0x0000000700157220 */ /* 0x000fe20000410000 */
[----:B------:R-:W-:-:S03]  /*2a90*/  FMUL.FTZ R7, R7, 0.5 ;  /* 0x3f00000007077820 */ /* 0x000fc60000410000 */
[----:B------:R-:W-:-:S04]  /*2aa0*/  FFMA R0, -R21, R21, R0 ;  /* 0x0000001515007223 */ /* 0x000fc80000000100 */
[----:B------:R-:W-:-:S07]  /*2ab0*/  FFMA R21, R0, R7, R21 ;  /* 0x0000000700157223 */ /* 0x000fce0000000015 */
.L_x_865:
[----:B------:R-:W-:Y:S05]  /*2ac0*/  BSYNC.RECONVERGENT B1 ;  /* 0x0000000000017941 */ /* 0x000fea0003800200 */
.L_x_863:
        /* <DEDUP_REMOVED lines=13> */
.L_x_867:
[----:B------:R-:W-:Y:S01]  /*2ba0*/  FMUL.FTZ R21, R0, R7 ;  /* 0x0000000700157220 */ /* 0x000fe20000410000 */
[----:B------:R-:W-:-:S03]  /*2bb0*/  FMUL.FTZ R7, R7, 0.5 ;  /* 0x3f00000007077820 */ /* 0x000fc60000410000 */
[----:B------:R-:W-:-:S04]  /*2bc0*/  FFMA R0, -R21, R21, R0 ;  /* 0x0000001515007223 */ /* 0x000fc80000000100 */
[----:B------:R-:W-:-:S07]  /*2bd0*/  FFMA R21, R0, R7, R21 ;  /* 0x0000000700157223 */ /* 0x000fce0000000015 */
.L_x_868:
[----:B------:R-:W-:Y:S05]  /*2be0*/  BSYNC.RECONVERGENT B1 ;  /* 0x0000000000017941 */ /* 0x000fea0003800200 */
.L_x_866:
        /* <DEDUP_REMOVED lines=12> */
.L_x_870:
[----:B------:R-:W-:Y:S01]  /*2cb0*/  FMUL.FTZ R21, R0, R7 ;  /* 0x0000000700157220 */ /* 0x000fe20000410000 */
[----:B------:R-:W-:-:S03]  /*2cc0*/  FMUL.FTZ R7, R7, 0.5 ;  /* 0x3f00000007077820 */ /* 0x000fc60000410000 */
[----:B------:R-:W-:-:S04]  /*2cd0*/  FFMA R0, -R21, R21, R0 ;  /* 0x0000001515007223 */ /* 0x000fc80000000100 */
[----:B------:R-:W-:-:S07]  /*2ce0*/  FFMA R21, R0, R7, R21 ;  /* 0x0000000700157223 */ /* 0x000fce0000000015 */
.L_x_871:
[----:B------:R-:W-:Y:S05]  /*2cf0*/  BSYNC.RECONVERGENT B1 ;  /* 0x0000000000017941 */ /* 0x000fea0003800200 */
.L_x_869:
        /* <DEDUP_REMOVED lines=12> */
.L_x_873:
[----:B------:R-:W-:Y:S01]  /*2dc0*/  FMUL.FTZ R21, R0, R7 ;  /* 0x0000000700157220 */ /* 0x000fe20000410000 */
[----:B------:R-:W-:-:S03]  /*2dd0*/  FMUL.FTZ R7, R7, 0.5 ;  /* 0x3f00000007077820 */ /* 0x000fc60000410000 */
[----:B------:R-:W-:-:S04]  /*2de0*/  FFMA R0, -R21, R21, R0 ;  /* 0x0000001515007223 */ /* 0x000fc80000000100 */
[----:B------:R-:W-:-:S07]  /*2df0*/  FFMA R21, R0, R7, R21 ;  /* 0x0000000700157223 */ /* 0x000fce0000000015 */
.L_x_874:
[----:B------:R-:W-:Y:S05]  /*2e00*/  BSYNC.RECONVERGENT B1 ;  /* 0x0000000000017941 */ /* 0x000fea0003800200 */
.L_x_872:
        /* <DEDUP_REMOVED lines=12> */
.L_x_876:
[----:B------:R-:W-:Y:S01]  /*2ed0*/  FMUL.FTZ R21, R0, R7 ;  /* 0x0000000700157220 */ /* 0x000fe20000410000 */
[----:B------:R-:W-:-:S03]  /*2ee0*/  FMUL.FTZ R7, R7, 0.5 ;  /* 0x3f00000007077820 */ /* 0x000fc60000410000 */
[----:B------:R-:W-:-:S04]  /*2ef0*/  FFMA R0, -R21, R21, R0 ;  /* 0x0000001515007223 */ /* 0x000fc80000000100 */
[----:B------:R-:W-:-:S07]  /*2f00*/  FFMA R21, R0, R7, R21 ;  /* 0x0000000700157223 */ /* 0x000fce0000000015 */
.L_x_877:
[----:B------:R-:W-:Y:S05]  /*2f10*/  BSYNC.RECONVERGENT B1 ;  /* 0x0000000000017941 */ /* 0x000fea0003800200 */
.L_x_875:
        /* <DEDUP_REMOVED lines=12> */
.L_x_879:
[----:B------:R-:W-:Y:S01]  /*2fe0*/  FMUL.FTZ R21, R0, R7 ;  /* 0x0000000700157220 */ /* 0x000fe20000410000 */
[----:B------:R-:W-:-:S03]  /*2ff0*/  FMUL.FTZ R7, R7, 0.5 ;  /* 0x3f00000007077820 */ /* 0x000fc60000410000 */
[----:B------:R-:W-:-:S04]  /*3000*/  FFMA R0, -R21, R21, R0 ;  /* 0x0000001515007223 */ /* 0x000fc80000000100 */
[----:B------:R-:W-:-:S07]  /*3010*/  FFMA R21, R0, R7, R21 ;  /* 0x0000000700157223 */ /* 0x000fce0000000015 */
.L_x_880:
[----:B------:R-:W-:Y:S05]  /*3020*/  BSYNC.RECONVERGENT B1 ;  /* 0x0000000000017941 */ /* 0x000fea0003800200 */
.L_x_878:
        /* <DEDUP_REMOVED lines=11> */
[----:B------:R-:W-:Y:S05]  /*30e0*/  CALL.REL.NOINC `($__internal_3_$__cuda_sm20_sqrt_rn_f32_slowpath) ;  /* 0x0000003400807944 */ /* 0x000fea0003c00000 */
[----:B------:R-:W-:Y:S05]  /*30f0*/  BSYNC.RECONVERGENT B2 ;  /* 0x0000000000027941 */ /* 0x000fea0003800200 */
.L_x_883:
[----:B------:R-:W-:Y:S05]  /*3100*/  BRA `(.L_x_884) ;  /* 0x0000000000107947 */ /* 0x000fea0003800000 */
.L_x_882:
[----:B------:R-:W-:Y:S01]  /*3110*/  FMUL.FTZ R21, R0, R7 ;  /* 0x0000000700157220 */ /* 0x000fe20000410000 */
[----:B------:R-:W-:-:S03]  /*3120*/  FMUL.FTZ R7, R7, 0.5 ;  /* 0x3f00000007077820 */ /* 0x000fc60000410000 */
[----:B------:R-:W-:-:S04]  /*3130*/  FFMA R0, -R21, R21, R0 ;  /* 0x0000001515007223 */ /* 0x000fc80000000100 */
[----:B------:R-:W-:-:S07]  /*3140*/  FFMA R21, R0, R7, R21 ;  /* 0x0000000700157223 */ /* 0x000fce0000000015 */
.L_x_884:
[----:B------:R-:W-:Y:S05]  /*3150*/  BSYNC.RECONVERGENT B1 ;  /* 0x0000000000017941 */ /* 0x000fea0003800200 */
.L_x_881:
[----:B------:R-:W-:Y:S01]  /*3160*/  P2R R3, PR, RZ, 0x20 ;  /* 0x00000020ff037803 */ /* 0x000fe20000000000 */
[----:B------:R-:W-:Y:S01]  /*3170*/  IMAD.MOV.U32 R10, RZ, RZ, 0x2 ;  /* 0x00000002ff0a7424 */ /* 0x000fe200078e00ff */
[----:B------:R-:W-:Y:S01]  /*3180*/  ISETP.NE.AND P5, PT, R12, RZ, PT ;  /* 0x000000ff0c00720c */ /* 0x000fe20003fa5270 */
[----:B------:R-:W0:Y:S01]  /*3190*/  LDCU UR4, c[0x0][0x390] ;  /* 0x00007200ff0477ac */ /* 0x000e220008000800 */
[----:B------:R-:W-:Y:S02]  /*31a0*/  @P0 IADD3 R10, PT, PT, RZ, 0x1, RZ ;  /* 0x00000001ff0a0810 */ /* 0x000fe40007ffe0ff */
[----:B------:R-:W-:Y:S02]  /*31b0*/  P2R R2, PR, RZ, 0x20 ;  /* 0x00000020ff027803 */ /* 0x000fe40000000000 */
[----:B------:R-:W-:Y:S02]  /*31c0*/  ISETP.NE.AND P5, PT, R8, RZ, PT ;  /* 0x000000ff0800720c */ /* 0x000fe40003fa5270 */
[----:B------:R-:W-:-:S02]  /*31d0*/  P2R R6, PR, RZ, 0x8 ;  /* 0x00000008ff067803 */ /* 0x000fc40000000000 */
[----:B------:R-:W-:Y:S02]  /*31e0*/  P2R R0, PR, RZ, 0x20 ;  /* 0x00000020ff007803 */ /* 0x000fe40000000000 */
[----:B------:R-:W-:Y:S02]  /*31f0*/  ISETP.NE.AND P5, PT, R5, RZ, PT ;  /* 0x000000ff0500720c */ /* 0x000fe40003fa5270 */
[----:B------:R-:W-:Y:S02]  /*3200*/  P2R R5, PR, RZ, 0x10 ;  /* 0x00000010ff057803 */ /* 0x000fe40000000000 */
[----:B------:R-:W-:Y:S02]  /*3210*/  ISETP.NE.AND P4, PT, R13, RZ, PT ;  /* 0x000000ff0d00720c */ /* 0x000fe40003f85270 */
[----:B------:R-:W-:Y:S01]  /*3220*/  ISETP.NE.AND P3, PT, R14, RZ, PT ;  /* 0x000000ff0e00720c */ /* 0x000fe20003f65270 */
[----:B0-----:R-:W-:Y:S01]  /*3230*/  UIADD3 UR5, UPT, UPT, UR4, -0x1000, URZ ;  /* 0xfffff00004057890 */ /* 0x001fe2000fffe0ff */
[----:B------:R-:W-:-:S02]  /*3240*/  P2R R7, PR, RZ, 0x4 ;  /* 0x00000004ff077803 */ /* 0x000fc40000000000 */
[----:B------:R-:W-:Y:S01]  /*3250*/  ISETP.NE.AND P2, PT, R15, RZ, PT ;  /* 0x000000ff0f00720c */ /* 0x000fe20003f45270 */
[----:B------:R-:W-:Y:S01]  /*3260*/  UISETP.GE.U32.AND UP0, UPT, UR5, 0x1000, UPT ;  /* 0x000010000500788c */ /* 0x000fe2000bf06070 */
[----:B------:R-:W-:Y:S01]  /*3270*/  P2R R8, PR, RZ, 0x2 ;  /* 0x00000002ff087803 */ /* 0x000fe20000000000 */
[----:B------:R-:W-:Y:S01]  /*3280*/  @P5 IMAD.MOV R10, RZ, RZ, R4 ;  /* 0x000000ffff0a5224 */ /* 0x000fe200078e0204 */
[----:B------:R-:W-:Y:S02]  /*3290*/  ISETP.NE.AND P5, PT, R0, RZ, PT ;  /* 0x000000ff0000720c */ /* 0x000fe40003fa5270 */
[----:B------:R-:W-:Y:S02]  /*32a0*/  ISETP.NE.AND P1, PT, R16, RZ, PT ;  /* 0x000000ff1000720c */ /* 0x000fe40003f25270 */
[----:B------:R-:W-:Y:S02]  /*32b0*/  IADD3 R0, PT, PT, R10, 0x1, RZ ;  /* 0x000000010a007810 */ /* 0x000fe40007ffe0ff */
[----:B------:R-:W-:-:S02]  /*32c0*/  ISETP.NE.AND P0, PT, R17, RZ, PT ;  /* 0x000000ff1100720c */ /* 0x000fc40003f05270 */
        /* <DEDUP_REMOVED lines=11> */
[----:B------:R-:W-:Y:S01]  /*3380*/  ISETP.NE.AND P3, PT, R6, RZ, PT ;  /* 0x000000ff0600720c */ /* 0x000fe20003f65270 */
[----:B------:R-:W-:-:S03]  /*3390*/  IMAD.MOV.U32 R6, RZ, RZ, 0x1000 ;  /* 0x00001000ff067424 */ /* 0x000fc600078e00ff */
        /* <DEDUP_REMOVED lines=21> */
[C---:B------:R-:W-:Y:S02]  /*34f0*/  IADD3 R7, PT, PT, R0.reuse, 0x1, RZ ;  /* 0x0000000100077810 */ /* 0x040fe40007ffe0ff */
[----:B------:R-:W-:Y:S01]  /*3500*/  @P0 IADD3 R7, PT, PT, R0, RZ, RZ ;  /* 0x000000ff00070210 */ /* 0x000fe20007ffe0ff */
[----:B------:R-:W-:Y:S06]  /*3510*/  BRA.U !UP0, `(.L_x_885) ;  /* 0x0000001508bc7547 */ /* 0x000fec000b800000 */
[----:B------:R-:W0:Y:S01]  /*3520*/  LDC.64 R4, c[0x0][0x380] ;  /* 0x0000e000ff047b82 */ /* 0x000e220000000a00 */
[----:B------:R-:W-:Y:S01]  /*3530*/  IMAD.MOV.U32 R6, RZ, RZ, 0x1000 ;  /* 0x00001000ff067424 */ /* 0x000fe200078e00ff */
[----:B------:R-:W1:Y:S06]  /*3540*/  LDCU UR4, c[0x0][0x390] ;  /* 0x00007200ff0477ac */ /* 0x000e6c0008000800 */
.L_x_936:
[----:B------:R-:W-:-:S05]  /*3550*/  IADD3 R3, PT, PT, R9, R6, RZ ;  /* 0x0000000609037210 */ /* 0x000fca0007ffe0ff */
[----:B0-----:R-:W-:-:S05]  /*3560*/  IMAD.WIDE.U32 R2, R3, 0x8, R4 ;  /* 0x0000000803027825 */ /* 0x001fca00078e0004 */
        /* <DEDUP_REMOVED lines=8> */
[----:B------:R-:W-:Y:S02]  /*35f0*/  MOV R0, R10 ;  /* 0x0000000a00007202 */ /* 0x000fe40000000f00 */
[----:B------:R-:W-:-:S07]  /*3600*/  MOV R10, 0x3620 ;  /* 0x00003620000a7802 */ /* 0x000fce0000000f00 */
[----:B-1----:R-:W-:Y:S05]  /*3610*/  CALL.REL.NOINC `($__internal_3_$__cuda_sm20_sqrt_rn_f32_slowpath) ;  /* 0x0000003000347944 */ /* 0x002fea0003c00000 */
[----:B------:R-:W-:Y:S05]  /*3620*/  BRA `(.L_x_888) ;  /* 0x0000000000107947 */ /* 0x000fea0003800000 */
.L_x_887:
[----:B------:R-:W-:Y:S01]  /*3630*/  FMUL.FTZ R21, R10, R11 ;  /* 0x0000000b0a157220 */ /* 0x000fe20000410000 */
[----:B------:R-:W-:-:S03]  /*3640*/  FMUL.FTZ R8, R11, 0.5 ;  /* 0x3f0000000b087820 */ /* 0x000fc60000410000 */
[----:B------:R-:W-:-:S04]  /*3650*/  FFMA R0, -R21, R21, R10 ;  /* 0x0000001515007223 */ /* 0x000fc8000000010a */
[----:B------:R-:W-:-:S07]  /*3660*/  FFMA R21, R0, R8, R21 ;  /* 0x0000000800157223 */ /* 0x000fce0000000015 */
.L_x_888:
[----:B-1----:R-:W-:Y:S05]  /*3670*/  BSYNC.RECONVERGENT B1 ;  /* 0x0000000000017941 */ /* 0x002fea0003800200 */
.L_x_886:
        /* <DEDUP_REMOVED lines=14> */
.L_x_890:
[----:B------:R-:W-:Y:S01]  /*3760*/  FMUL.FTZ R21, R12, R11 ;  /* 0x0000000b0c157220 */ /* 0x000fe20000410000 */
[----:B------:R-:W-:-:S03]  /*3770*/  FMUL.FTZ R10, R11, 0.5 ;  /* 0x3f0000000b0a7820 */ /* 0x000fc60000410000 */
[----:B------:R-:W-:-:S04]  /*3780*/  FFMA R0, -R21, R21, R12 ;  /* 0x0000001515007223 */ /* 0x000fc8000000010c */
[----:B------:R-:W-:-:S07]  /*3790*/  FFMA R21, R0, R10, R21 ;  /* 0x0000000a00157223 */ /* 0x000fce0000000015 */
.L_x_891:
[----:B------:R-:W-:Y:S05]  /*37a0*/  BSYNC.RECONVERGENT B1 ;  /* 0x0000000000017941 */ /* 0x000fea0003800200 */
.L_x_889:
        /* <DEDUP_REMOVED lines=14> */
.L_x_893:
[----:B------:R-:W-:Y:S01]  /*3890*/  FMUL.FTZ R21, R14, R11 ;  /* 0x0000000b0e157220 */ /* 0x000fe20000410000 */
[----:B------:R-:W-:-:S03]  /*38a0*/  FMUL.FTZ R10, R11, 0.5 ;  /* 0x3f0000000b0a7820 */ /* 0x000fc60000410000 */
[----:B------:R-:W-:-:S04]  /*38b0*/  FFMA R0, -R21, R21, R14 ;  /* 0x0000001515007223 */ /* 0x000fc8000000010e */
[----:B------:R-:W-:-:S07]  /*38c0*/  FFMA R21, R0, R10, R21 ;  /* 0x0000000a00157223 */ /* 0x000fce0000000015 */
.L_x_894:
[----:B------:R-:W-:Y:S05]  /*38d0*/  BSYNC.RECONVERGENT B1 ;  /* 0x0000000000017941 */ /* 0x000fea0003800200 */
.L_x_892:
        /* <DEDUP_REMOVED lines=14> */
.L_x_896:
[----:B------:R-:W-:Y:S01]  /*39c0*/  FMUL.FTZ R21, R14, R11 ;  /* 0x0000000b0e157220 */ /* 0x000fe20000410000 */
[----:B------:R-:W-:-:S03]  /*39d0*/  FMUL.FTZ R10, R11, 0.5 ;  /* 0x3f0000000b0a7820 */ /* 0x000fc60000410000 */
[----:B------:R-:W-:-:S04]  /*39e0*/  FFMA R0, -R21, R21, R14 ;  /* 0x0000001515007223 */ /* 0x000fc8000000010e */
[----:B------:R-:W-:-:S07]  /*39f0*/  FFMA R21, R0, R10, R21 ;  /* 0x0000000a00157223 */ /* 0x000fce0000000015 */
.L_x_897:
[----:B------:R-:W-:Y:S05]  /*3a00*/  BSYNC.RECONVERGENT B1 ;  /* 0x0000000000017941 */ /* 0x000fea0003800200 */
.L_x_895:
        /* <DEDUP_REMOVED lines=14> */
.L_x_899:
[----:B------:R-:W-:Y:S01]  /*3af0*/  FMUL.FTZ R21, R16, R11 ;  /* 0x0000000b10157220 */ /* 0x000fe20000410000 */
[----:B------:R-:W-:-:S03]  /*3b00*/  FMUL.FTZ R10, R11, 0.5 ;  /* 0x3f0000000b0a7820 */ /* 0x000fc60000410000 */
[----:B------:R-:W-:-:S04]  /*3b10*/  FFMA R0, -R21, R21, R16 ;  /* 0x0000001515007223 */ /* 0x000fc80000000110 */
[----:B------:R-:W-:-:S07]  /*3b20*/  FFMA R21, R0, R10, R21 ;  /* 0x0000000a00157223 */ /* 0x000fce0000000015 */
.L_x_900:
[----:B------:R-:W-:Y:S05]  /*3b30*/  BSYNC.RECONVERGENT B1 ;  /* 0x0000000000017941 */ /* 0x000fea0003800200 */
.L_x_898:
        /* <DEDUP_REMOVED lines=14> */
.L_x_902:
[----:B------:R-:W-:Y:S01]  /*3c20*/  FMUL.FTZ R21, R16, R11 ;  /* 0x0000000b10157220 */ /* 0x000fe20000410000 */
[----:B------:R-:W-:-:S03]  /*3c30*/  FMUL.FTZ R10, R11, 0.5 ;  /* 0x3f0000000b0a7820 */ /* 0x000fc60000410000 */
[----:B------:R-:W-:-:S04]  /*3c40*/  FFMA R0, -R21, R21, R16 ;  /* 0x0000001515007223 */ /* 0x000fc80000000110 */
[----:B------:R-:W-:-:S07]  /*3c50*/  FFMA R21, R0, R10, R21 ;  /* 0x0000000a00157223 */ /* 0x000fce0000000015 */
.L_x_903:
[----:B------:R-:W-:Y:S05]  /*3c60*/  BSYNC.RECONVERGENT B1 ;  /* 0x0000000000017941 */ /* 0x000fea0003800200 */
.L_x_901:
        /* <DEDUP_REMOVED lines=14> */
.L_x_905:
[----:B------:R-:W-:Y:S01]  /*3d50*/  FMUL.FTZ R21, R18, R11 ;  /* 0x0000000b12157220 */ /* 0x000fe20000410000 */
[----:B------:R-:W-:-:S03]  /*3d60*/  FMUL.FTZ R10, R11, 0.5 ;  /* 0x3f0000000b0a7820 */ /* 0x000fc60000410000 */
[----:B------:R-:W-:-:S04]  /*3d70*/  FFMA R0, -R21, R21, R18 ;  /* 0x0000001515007223 */ /* 0x000fc80000000112 */
[----:B------:R-:W-:-:S07]  /*3d80*/  FFMA R21, R0, R10, R21 ;  /* 0x0000000a00157223 */ /* 0x000fce0000000015 */
.L_x_906:
[----:B------:R-:W-:Y:S05]  /*3d90*/  BSYNC.RECONVERGENT B1 ;  /* 0x0000000000017941 */ /* 0x000fea0003800200 */
.L_x_904:
        /* <DEDUP_REMOVED lines=14> */
.L_x_908:
[----:B------:R-:W-:Y:S01]  /*3e80*/  FMUL.FTZ R21, R18, R11 ;  /* 0x0000000b12157220 */ /* 0x000fe20000410000 */
[----:B------:R-:W-:-:S03]  /*3e90*/  FMUL.FTZ R10, R11, 0.5 ;  /* 0x3f0000000b0a7820 */ /* 0x000fc60000410000 */
[----:B------:R-:W-:-:S04]  /*3ea0*/  FFMA R0, -R21, R21, R18 ;  /* 0x0000001515007223 */ /* 0x000fc80000000112 */
[----:B------:R-:W-:-:S07]  /*3eb0*/  FFMA R21, R0, R10, R21 ;  /* 0x0000000a00157223 */ /* 0x000fce0000000015 */
.L_x_909:
[----:B------:R-:W-:Y:S05]  /*3ec0*/  BSYNC.RECONVERGENT B1 ;  /* 0x0000000000017941 */ /* 0x000fea0003800200 */
.L_x_907:
        /* <DEDUP_REMOVED lines=14> */
.L_x_911:
[----:B------:R-:W-:Y:S01]  /*3fb0*/  FMUL.FTZ R21, R20, R11 ;  /* 0x0000000b14157220 */ /* 0x000fe20000410000 */
[----:B------:R-:W-:-:S03]  /*3fc0*/  FMUL.FTZ R10, R11, 0.5 ;  /* 0x3f0000000b0a7820 */ /* 0x000fc60000410000 */
[----:B------:R-:W-:-:S04]  /*3fd0*/  FFMA R0, -R21, R21, R20 ;  /* 0x0000001515007223 */ /* 0x000fc80000000114 */
[----:B------:R-:W-:-:S07]  /*3fe0*/  FFMA R21, R0, R10, R21 ;  /* 0x0000000a00157223 */ /* 0x000fce0000000015 */
.L_x_912:
[----:B------:R-:W-:Y:S05]  /*3ff0*/  BSYNC.RECONVERGENT B1 ;  /* 0x0000000000017941 */ /* 0x000fea0003800200 */
.L_x_910:
        /* <DEDUP_REMOVED lines=14> */
.L_x_914:
[----:B------:R-:W-:Y:S01]  /*40e0*/  FMUL.FTZ R21, R20, R11 ;  /* 0x0000000b14157220 */ /* 0x000fe20000410000 */
[----:B------:R-:W-:-:S03]  /*40f0*/  FMUL.FTZ R10, R11, 0.5 ;  /* 0x3f0000000b0a7820 */ /* 0x000fc60000410000 */
[----:B------:R-:W-:-:S04]  /*4100*/  FFMA R0, -R21, R21, R20 ;  /* 0x0000001515007223 */ /* 0x000fc80000000114 */
[----:B------:R-:W-:-:S07]  /*4110*/  FFMA R21, R0, R10, R21 ;  /* 0x0000000a00157223 */ /* 0x000fce0000000015 */
.L_x_915:
[----:B------:R-:W-:Y:S05]  /*4120*/  BSYNC.RECONVERGENT B1 ;  /* 0x0000000000017941 */ /* 0x000fea0003800200 */
.L_x_913:
        /* <DEDUP_REMOVED lines=13> */
.L_x_917:
[----:B------:R-:W-:Y:S01]  /*4200*/  FMUL.FTZ R21, R20, R11 ;  /* 0x0000000b14157220 */ /* 0x000fe20000410000 */
[----:B------:R-:W-:-:S03]  /*4210*/  FMUL.FTZ R10, R11, 0.5 ;  /* 0x3f0000000b0a7820 */ /* 0x000fc60000410000 */
[----:B------:R-:W-:-:S04]  /*4220*/  FFMA R0, -R21, R21, R20 ;  /* 0x0000001515007223 */ /* 0x000fc80000000114 */
[----:B------:R-:W-:-:S07]  /*4230*/  FFMA R21, R0, R10, R21 ;  /* 0x0000000a00157223 */ /* 0x000fce0000000015 */
.L_x_918:
[----:B------:R-:W-:Y:S05]  /*4240*/  BSYNC.RECONVERGENT B1 ;  /* 0x0000000000017941 */ /* 0x000fea0003800200 */
.L_x_916:
        /* <DEDUP_REMOVED lines=13> */
.L_x_920:
[----:B------:R-:W-:Y:S01]  /*4320*/  FMUL.FTZ R21, R20, R11 ;  /* 0x0000000b14157220 */ /* 0x000fe20000410000 */
[----:B------:R-:W-:-:S03]  /*4330*/  FMUL.FTZ R10, R11, 0.5 ;  /* 0x3f0000000b0a7820 */ /* 0x000fc60000410000 */
[----:B------:R-:W-:-:S04]  /*4340*/  FFMA R0, -R21, R21, R20 ;  /* 0x0000001515007223 */ /* 0x000fc80000000114 */
[----:B------:R-:W-:-:S07]  /*4350*/  FFMA R21, R0, R10, R21 ;  /* 0x0000000a00157223 */ /* 0x000fce0000000015 */
.L_x_921:
[----:B------:R-:W-:Y:S05]  /*4360*/  BSYNC.RECONVERGENT B1 ;  /* 0x0000000000017941 */ /* 0x000fea0003800200 */
.L_x_919:
        /* <DEDUP_REMOVED lines=13> */
.L_x_923:
[----:B------:R-:W-:Y:S01]  /*4440*/  FMUL.FTZ R21, R20, R11 ;  /* 0x0000000b14157220 */ /* 0x000fe20000410000 */
[----:B------:R-:W-:-:S03]  /*4450*/  FMUL.FTZ R10, R11, 0.5 ;  /* 0x3f0000000b0a7820 */ /* 0x000fc60000410000 */
[----:B------:R-:W-:-:S04]  /*4460*/  FFMA R0, -R21, R21, R20 ;  /* 0x0000001515007223 */ /* 0x000fc80000000114 */
[----:B------:R-:W-:-:S07]  /*4470*/  FFMA R21, R0, R10, R21 ;  /* 0x0000000a00157223 */ /* 0x000fce0000000015 */
.L_x_924:
[----:B------:R-:W-:Y:S05]  /*4480*/  BSYNC.RECONVERGENT B1 ;  /* 0x0000000000017941 */ /* 0x000fea0003800200 */
.L_x_922:
        /* <DEDUP_REMOVED lines=13> */
.L_x_926:
[----:B------:R-:W-:Y:S01]  /*4560*/  FMUL.FTZ R21, R20, R11 ;  /* 0x0000000b14157220 */ /* 0x000fe20000410000 */
[----:B------:R-:W-:-:S03]  /*4570*/  FMUL.FTZ R10, R11, 0.5 ;  /* 0x3f0000000b0a7820 */ /* 0x000fc60000410000 */
[----:B------:R-:W-:-:S04]  /*4580*/  FFMA R0, -R21, R21, R20 ;  /* 0x0000001515007223 */ /* 0x000fc80000000114 */
[----:B------:R-:W-:-:S07]  /*4590*/  FFMA R21, R0, R10, R21 ;  /* 0x0000000a00157223 */ /* 0x000fce0000000015 */
.L_x_927:
[----:B------:R-:W-:Y:S05]  /*45a0*/  BSYNC.RECONVERGENT B1 ;  /* 0x0000000000017941 */ /* 0x000fea0003800200 */
.L_x_925:
        /* <DEDUP_REMOVED lines=13> */
.L_x_929:
[----:B------:R-:W-:Y:S01]  /*4680*/  FMUL.FTZ R21, R20, R11 ;  /* 0x0000000b14157220 */ /* 0x000fe20000410000 */
[----:B------:R-:W-:-:S03]  /*4690*/  FMUL.FTZ R10, R11, 0.5 ;  /* 0x3f0000000b0a7820 */ /* 0x000fc60000410000 */
[----:B------:R-:W-:-:S04]  /*46a0*/  FFMA R0, -R21, R21, R20 ;  /* 0x0000001515007223 */ /* 0x000fc80000000114 */
[----:B------:R-:W-:-:S07]  /*46b0*/  FFMA R21, R0, R10, R21 ;  /* 0x0000000a00157223 */ /* 0x000fce0000000015 */
.L_x_930:
[----:B------:R-:W-:Y:S05]  /*46c0*/  BSYNC.RECONVERGENT B1 ;  /* 0x0000000000017941 */ /* 0x000fea0003800200 */
.L_x_928:
        /* <DEDUP_REMOVED lines=12> */
[----:B------:R-:W-:Y:S05]  /*4790*/  CALL.REL.NOINC `($__internal_3_$__cuda_sm20_sqrt_rn_f32_slowpath) ;  /* 0x0000001c00d47944 */ /* 0x000fea0003c00000 */
[----:B------:R-:W-:Y:S05]  /*47a0*/  BSYNC.RECONVERGENT B2 ;  /* 0x0000000000027941 */ /* 0x000fea0003800200 */
.L_x_933:
[----:B------:R-:W-:Y:S05]  /*47b0*/  BRA `(.L_x_934) ;  /* 0x0000000000107947 */ /* 0x000fea0003800000 */
.L_x_932:
[----:B------:R-:W-:Y:S01]  /*47c0*/  FMUL.FTZ R21, R10, R11 ;  /* 0x0000000b0a157220 */ /* 0x000fe20000410000 */
[----:B------:R-:W-:-:S03]  /*47d0*/  FMUL.FTZ R2, R11, 0.5 ;  /* 0x3f0000000b027820 */ /* 0x000fc60000410000 */
[----:B------:R-:W-:-:S04]  /*47e0*/  FFMA R0, -R21, R21, R10 ;  /* 0x0000001515007223 */ /* 0x000fc8000000010a */
[----:B------:R-:W-:-:S07]  /*47f0*/  FFMA R21, R0, R2, R21 ;  /* 0x0000000200157223 */ /* 0x000fce0000000015 */
.L_x_934:
[----:B------:R-:W-:Y:S05]  /*4800*/  BSYNC.RECONVERGENT B1 ;  /* 0x0000000000017941 */ /* 0x000fea0003800200 */
.L_x_931:
        /* <DEDUP_REMOVED lines=9> */
[----:B------:R-:W-:Y:S01]  /*48a0*/  ISETP.NE.AND P1, PT, R14, RZ, PT ;  /* 0x000000ff0e00720c */ /* 0x000fe20003f25270 */
[----:B------:R-:W-:Y:S01]  /*48b0*/  VIADD R14, R7, 0x1 ;  /* 0x00000001070e7836 */ /* 0x000fe20000000000 */
[----:B------:R-:W-:Y:S02]  /*48c0*/  P2R R11, PR, RZ, 0x8 ;  /* 0x00000008ff0b7803 */ /* 0x000fe40000000000 */
[----:B------:R-:W-:-:S02]  /*48d0*/  ISETP.NE.AND P3, PT, R16, RZ, PT ;  /* 0x000000ff1000720c */ /* 0x000fc40003f65270 */
[----:B------:R-:W-:Y:S02]  /*48e0*/  P2R R12, PR, RZ, 0x10 ;  /* 0x00000010ff0c7803 */ /* 0x000fe40000000000 */
[----:B------:R-:W-:Y:S02]  /*48f0*/  ISETP.NE.AND P4, PT, R17, RZ, PT ;  /* 0x000000ff1100720c */ /* 0x000fe40003f85270 */
[----:B------:R-:W-:Y:S02]  /*4900*/  @P0 IADD3 R14, PT, PT, R7, RZ, RZ ;  /* 0x000000ff070e0210 */ /* 0x000fe40007ffe0ff */
[----:B------:R-:W-:Y:S02]  /*4910*/  ISETP.NE.AND P0, PT, R0, RZ, PT ;  /* 0x000000ff0000720c */ /* 0x000fe40003f05270 */
[----:B------:R-:W-:Y:S01]  /*4920*/  P2R R13, PR, RZ, 0x20 ;  /* 0x00000020ff0d7803 */ /* 0x000fe20000000000 */
[----:B------:R-:W-:Y:S01]  /*4930*/  VIADD R0, R14, 0x1 ;  /* 0x000000010e007836 */ /* 0x000fe20000000000 */
[----:B------:R-:W-:-:S02]  /*4940*/  ISETP.NE.AND P5, PT, R18, RZ, PT ;  /* 0x000000ff1200720c */ /* 0x000fc40003fa5270 */
[----:B------:R-:W-:-:S07]  /*4950*/  ISETP.NE.AND P6, PT, R19, RZ, PT ;  /* 0x000000ff1300720c */ /* 0x000fce0003fc5270 */
[----:B------:R-:W-:Y:S02]  /*4960*/  @P0 IADD3 R0, PT, PT, R14, RZ, RZ ;  /* 0x000000ff0e000210 */ /* 0x000fe40007ffe0ff */
[----:B------:R-:W-:-:S03]  /*4970*/  ISETP.NE.AND P0, PT, R2, RZ, PT ;  /* 0x000000ff0200720c */ /* 0x000fc60003f05270 */
[----:B------:R-:W-:-:S10]  /*4980*/  VIADD R2, R0, 0x1 ;  /* 0x0000000100027836 */ /* 0x000fd40000000000 */
[----:B------:R-:W-:Y:S02]  /*4990*/  @P0 IADD3 R2, PT, PT, R0, RZ, RZ ;  /* 0x000000ff00020210 */ /* 0x000fe40007ffe0ff */
[----:B------:R-:W-:Y:S02]  /*49a0*/  ISETP.NE.AND P0, PT, R3, RZ, PT ;  /* 0x000000ff0300720c */ /* 0x000fe40003f05270 */
[----:B------:R-:W-:Y:S01]  /*49b0*/  IADD3 R3, PT, PT, -R6, UR4, RZ ;  /* 0x0000000406037c10 */ /* 0x000fe2000fffe1ff */
        /* <DEDUP_REMOVED lines=18> */
[----:B------:R-:W-:Y:S02]  /*4ae0*/  @P0 IADD3 R0, PT, PT, R2, RZ, RZ ;  /* 0x000000ff02000210 */ /* 0x000fe40007ffe0ff */
[----:B------:R-:W-:-:S03]  /*4af0*/  FSETP.GEU.AND P0, PT, R21, 1, PT ;  /* 0x3f8000001500780b */ /* 0x000fc60003f0e000 */
[C---:B------:R-:W-:Y:S01]  /*4b00*/  VIADD R2, R0.reuse, 0x1 ;  /* 0x0000000100027836 */ /* 0x040fe20000000000 */
[----:B------:R-:W-:Y:S02]  /*4b10*/  @P1 IADD3 R2, PT, PT, R0, RZ, RZ ;  /* 0x000000ff00021210 */ /* 0x000fe40007ffe0ff */
[----:B------:R-:W-:-:S03]  /*4b20*/  ISETP.GE.U32.AND P1, PT, R3, 0x1000, PT ;  /* 0x000010000300780c */ /* 0x000fc60003f26070 */
[C---:B------:R-:W-:Y:S01]  /*4b30*/  VIADD R0, R2.reuse, 0x1 ;  /* 0x0000000102007836 */ /* 0x040fe20000000000 */
[----:B------:R-:W-:-:S05]  /*4b40*/  @P2 IADD3 R0, PT, PT, R2, RZ, RZ ;  /* 0x000000ff02002210 */ /* 0x000fca0007ffe0ff */
[C---:B------:R-:W-:Y:S01]  /*4b50*/  VIADD R2, R0.reuse, 0x1 ;  /* 0x0000000100027836 */ /* 0x040fe20000000000 */
[----:B------:R-:W-:-:S04]  /*4b60*/  @P3 IADD3 R2, PT, PT, R0, RZ, RZ ;  /* 0x000000ff00023210 */ /* 0x000fc80007ffe0ff */
[----:B------:R-:W-:Y:S01]  /*4b70*/  IADD3 R0, PT, PT, R2, 0x1, RZ ;  /* 0x0000000102007810 */ /* 0x000fe20007ffe0ff */
[----:B------:R-:W-:-:S05]  /*4b80*/  @P4 IMAD.MOV R0, RZ, RZ, R2 ;  /* 0x000000ffff004224 */ /* 0x000fca00078e0202 */
[C---:B------:R-:W-:Y:S02]  /*4b90*/  IADD3 R2, PT, PT, R0.reuse, 0x1, RZ ;  /* 0x0000000100027810 */ /* 0x040fe40007ffe0ff */
[----:B------:R-:W-:-:S05]  /*4ba0*/  @P5 IADD3 R2, PT, PT, R0, RZ, RZ ;  /* 0x000000ff00025210 */ /* 0x000fca0007ffe0ff */
[C---:B------:R-:W-:Y:S01]  /*4bb0*/  VIADD R7, R2.reuse, 0x1 ;  /* 0x0000000102077836 */ /* 0x040fe20000000000 */
[----:B------:R-:W-:Y:S01]  /*4bc0*/  @P0 IADD3 R7, PT, PT, R2, RZ, RZ ;  /* 0x000000ff02070210 */ /* 0x000fe20007ffe0ff */
[----:B------:R-:W-:Y:S06]  /*4bd0*/  @!P1 BRA `(.L_x_935) ;  /* 0x0000001800009947 */ /* 0x000fec0003800000 */
[----:B------:R-:W-:-:S04]  /*4be0*/  IADD3 R6, PT, PT, R6, 0x1000, RZ ;  /* 0x0000100006067810 */ /* 0x000fc80007ffe0ff */
[----:B------:R-:W-:-:S13]  /*4bf0*/  ISETP.GT.U32.AND P0, PT, R6, UR5, PT ;  /* 0x0000000506007c0c */ /* 0x000fda000bf04070 */
[----:B------:R-:W-:Y:S05]  /*4c00*/  @!P0 BRA `(.L_x_936) ;  /* 0xffffffe800508947 */ /* 0x000fea000383ffff */
.L_x_885:
[----:B------:R-:W-:Y:S01]  /*4c10*/  IADD3 R0, PT, PT, -R6, UR4, RZ ;  /* 0x0000000406007c10 */ /* 0x000fe2000fffe1ff */
[----:B------:R-:W-:Y:S03]  /*4c20*/  BSSY.RECONVERGENT B1, `(.L_x_935) ;  /* 0x000017b000017945 */ /* 0x000fe60003800200 */
[----:B------:R-:W-:-:S04]  /*4c30*/  ISETP.GE.AND P0, PT, R9, R0, PT ;  /* 0x000000000900720c */ /* 0x000fc80003f06270 */
[----:B------:R-:W-:-:S13]  /*4c40*/  ISETP.GE.U32.OR P0, PT, R6, UR4, P0 ;  /* 0x0000000406007c0c */ /* 0x000fda0008706470 */
        /* <DEDUP_REMOVED lines=9> */
[----:B------:R-:W0:Y:S01]  /*4ce0*/  LDC.64 R2, c[0x0][0x380] ;  /* 0x0000e000ff027b82 */ /* 0x000e220000000a00 */
[----:B------:R-:W-:Y:S01]  /*4cf0*/  LOP3.LUT R8, R4, 0x1fffff8, RZ, 0xc0, !PT ;  /* 0x01fffff804087812 */ /* 0x000fe200078ec0ff */
[----:B------:R-:W-:Y:S01]  /*4d00*/  BSSY.RECONVERGENT B3, `(.L_x_940) ;  /* 0x00000b8000037945 */ /* 0x000fe20003800200 */
[C---:B------:R-:W-:Y:S02]  /*4d10*/  LOP3.LUT R12, R9.reuse, 0x400, RZ, 0xfc, !PT ;  /* 0x00000400090c7812 */ /* 0x040fe400078efcff */
[----:B------:R-:W-:Y:S02]  /*4d20*/  IADD3 R13, PT, PT, R9, R6, RZ ;  /* 0x00000006090d7210 */ /* 0x000fe40007ffe0ff */
[----:B------:R-:W-:-:S07]  /*4d30*/  IADD3 R8, PT, PT, -R8, RZ, RZ ;  /* 0x000000ff08087210 */ /* 0x000fce0007ffe1ff */
.L_x_965:
        /* <DEDUP_REMOVED lines=13> */
.L_x_942:
[----:B------:R-:W-:Y:S01]  /*4e10*/  FMUL.FTZ R21, R14, R17 ;  /* 0x000000110e157220 */ /* 0x000fe20000410000 */
[----:B------:R-:W-:-:S03]  /*4e20*/  FMUL.FTZ R10, R17, 0.5 ;  /* 0x3f000000110a7820 */ /* 0x000fc60000410000 */
[----:B------:R-:W-:-:S04]  /*4e30*/  FFMA R0, -R21, R21, R14 ;  /* 0x0000001515007223 */ /* 0x000fc8000000010e */
[----:B------:R-:W-:-:S07]  /*4e40*/  FFMA R21, R0, R10, R21 ;  /* 0x0000000a00157223 */ /* 0x000fce0000000015 */
.L_x_943:
[----:B------:R-:W-:Y:S05]  /*4e50*/  BSYNC.RECONVERGENT B4 ;  /* 0x0000000000047941 */ /* 0x000fea0003800200 */
.L_x_941:
[----:B------:R-:W-:-:S05]  /*4e60*/  IADD3 R11, PT, PT, R13, 0x100, RZ ;  /* 0x000001000d0b7810 */ /* 0x000fca0007ffe0ff */
[----:B------:R-:W-:-:S06]  /*4e70*/  IMAD.WIDE.U32 R10, R11, 0x8, R2 ;  /* 0x000000080b0a7825 */ /* 0x000fcc00078e0002 */
[----:B------:R-:W2:Y:S01]  /*4e80*/  LDG.E.64 R10, desc[UR6][R10.64] ;  /* 0x000000060a0a7981 */ /* 0x000ea2000c1e1b00 */
[----:B------:R-:W-:Y:S01]  /*4e90*/  FSETP.GEU.AND P0, PT, R21, 1, PT ;  /* 0x3f8000001500780b */ /* 0x000fe20003f0e000 */
[----:B------:R-:W-:Y:S01]  /*4ea0*/  BSSY.RECONVERGENT B4, `(.L_x_944) ;  /* 0x0000011000047945 */ /* 0x000fe20003800200 */
[----:B------:R-:W-:-:S11]  /*4eb0*/  IADD3 R14, PT, PT, R7, 0x1, RZ ;  /* 0x00000001070e7810 */ /* 0x000fd60007ffe0ff */
[----:B------:R-:W-:Y:S01]  /*4ec0*/  @P0 IADD3 R14, PT, PT, R7, RZ, RZ ;  /* 0x000000ff070e0210 */ /* 0x000fe20007ffe0ff */
[----:B--2---:R-:W-:-:S04]  /*4ed0*/  FMUL R17, R11, R11 ;  /* 0x0000000b0b117220 */ /* 0x004fc80000400000 */
[----:B------:R-:W-:-:S04]  /*4ee0*/  FFMA R16, R10, R10, R17 ;  /* 0x0000000a0a107223 */ /* 0x000fc80000000011 */
[----:B------:R-:W-:Y:S01]  /*4ef0*/  VIADD R0, R16, 0xf3000000 ;  /* 0xf300000010007836 */ /* 0x000fe20000000000 */
[----:B------:R0:W1:Y:S04]  /*4f00*/  MUFU.RSQ R17, R16 ;  /* 0x0000001000117308 */ /* 0x0000680000001400 */
[----:B------:R-:W-:-:S13]  /*4f10*/  ISETP.GT.U32.AND P1, PT, R0, 0x727fffff, PT ;  /* 0x727fffff0000780c */ /* 0x000fda0003f24070 */
[----:B01----:R-:W-:Y:S05]  /*4f20*/  @!P1 BRA `(.L_x_945) ;  /* 0x0000000000109947 */ /* 0x003fea0003800000 */
[----:B------:R-:W-:Y:S01]  /*4f30*/  IMAD.MOV.U32 R0, RZ, RZ, R16 ;  /* 0x000000ffff007224 */ /* 0x000fe200078e0010 */
[----:B------:R-:W-:-:S07]  /*4f40*/  MOV R10, 0x4f60 ;  /* 0x00004f60000a7802 */ /* 0x000fce0000000f00 */
[----:B------:R-:W-:Y:S05]  /*4f50*/  CALL.REL.NOINC `($__internal_3_$__cuda_sm20_sqrt_rn_f32_slowpath) ;  /* 0x0000001400e47944 */ /* 0x000fea0003c00000 */
[----:B------:R-:W-:Y:S05]  /*4f60*/  BRA `(.L_x_946) ;  /* 0x0000000000107947 */ /* 0x000fea0003800000 */
.L_x_945:
[----:B------:R-:W-:Y:S01]  /*4f70*/  FMUL.FTZ R21, R16, R17 ;  /* 0x0000001110157220 */ /* 0x000fe20000410000 */
[----:B------:R-:W-:-:S03]  /*4f80*/  FMUL.FTZ R7, R17, 0.5 ;  /* 0x3f00000011077820 */ /* 0x000fc60000410000 */
[----:B------:R-:W-:-:S04]  /*4f90*/  FFMA R0, -R21, R21, R16 ;  /* 0x0000001515007223 */ /* 0x000fc80000000110 */
[----:B------:R-:W-:-:S07]  /*4fa0*/  FFMA R21, R0, R7, R21 ;  /* 0x0000000700157223 */ /* 0x000fce0000000015 */
.L_x_946:
[----:B------:R-:W-:Y:S05]  /*4fb0*/  BSYNC.RECONVERGENT B4 ;  /* 0x0000000000047941 */ /* 0x000fea0003800200 */
.L_x_944:
[----:B------:R-:W-:-:S05]  /*4fc0*/  IADD3 R11, PT, PT, R13, 0x200, RZ ;  /* 0x000002000d0b7810 */ /* 0x000fca0007ffe0ff */
[----:B------:R-:W-:-:S06]  /*4fd0*/  IMAD.WIDE.U32 R10, R11, 0x8, R2 ;  /* 0x000000080b0a7825 */ /* 0x000fcc00078e0002 */
        /* <DEDUP_REMOVED lines=11> */
[----:B------:R-:W-:Y:S02]  /*5090*/  MOV R0, R16 ;  /* 0x0000001000007202 */ /* 0x000fe40000000f00 */
[----:B------:R-:W-:-:S07]  /*50a0*/  MOV R10, 0x50c0 ;  /* 0x000050c0000a7802 */ /* 0x000fce0000000f00 */
[----:B------:R-:W-:Y:S05]  /*50b0*/  CALL.REL.NOINC `($__internal_3_$__cuda_sm20_sqrt_rn_f32_slowpath) ;  /* 0x00000014008c7944 */ /* 0x000fea0003c00000 */
[----:B------:R-:W-:Y:S05]  /*50c0*/  BRA `(.L_x_949) ;  /* 0x0000000000107947 */ /* 0x000fea0003800000 */
.L_x_948:
[----:B------:R-:W-:Y:S01]  /*50d0*/  FMUL.FTZ R21, R16, R17 ;  /* 0x0000001110157220 */ /* 0x000fe20000410000 */
[----:B------:R-:W-:-:S03]  /*50e0*/  FMUL.FTZ R10, R17, 0.5 ;  /* 0x3f000000110a7820 */ /* 0x000fc60000410000 */
[----:B------:R-:W-:-:S04]  /*50f0*/  FFMA R0, -R21, R21, R16 ;  /* 0x0000001515007223 */ /* 0x000fc80000000110 */
[----:B------:R-:W-:-:S07]  /*5100*/  FFMA R21, R0, R10, R21 ;  /* 0x0000000a00157223 */ /* 0x000fce0000000015 */
.L_x_949:
[----:B------:R-:W-:Y:S05]  /*5110*/  BSYNC.RECONVERGENT B4 ;  /* 0x0000000000047941 */ /* 0x000fea0003800200 */
.L_x_947:
[----:B------:R-:W-:-:S04]  /*5120*/  VIADD R11, R13, 0x300 ;  /* 0x000003000d0b7836 */ /* 0x000fc80000000000 */
[----:B------:R-:W-:-:S06]  /*5130*/  IMAD.WIDE.U32 R10, R11, 0x8, R2 ;  /* 0x000000080b0a7825 */ /* 0x000fcc00078e0002 */
[----:B------:R-:W2:Y:S01]  /*5140*/  LDG.E.64 R10, desc[UR6][R10.64] ;  /* 0x000000060a0a7981 */ /* 0x000ea2000c1e1b00 */
[----:B------:R-:W-:Y:S01]  /*5150*/  FSETP.GEU.AND P0, PT, R21, 1, PT ;  /* 0x3f8000001500780b */ /* 0x000fe20003f0e000 */
[----:B------:R-:W-:Y:S01]  /*5160*/  BSSY.RECONVERGENT B4, `(.L_x_950) ;  /* 0x0000011000047945 */ /* 0x000fe20003800200 */
[----:B------:R-:W-:-:S11]  /*5170*/  IADD3 R14, PT, PT, R7, 0x1, RZ ;  /* 0x00000001070e7810 */ /* 0x000fd60007ffe0ff */
[----:B------:R-:W-:Y:S02]  /*5180*/  @P0 IMAD.MOV R14, RZ, RZ, R7 ;  /* 0x000000ffff0e0224 */ /* 0x000fe400078e0207 */
        /* <DEDUP_REMOVED lines=10> */
.L_x_951:
[----:B------:R-:W-:Y:S01]  /*5230*/  FMUL.FTZ R21, R16, R17 ;  /* 0x0000001110157220 */ /* 0x000fe20000410000 */
[----:B------:R-:W-:-:S03]  /*5240*/  FMUL.FTZ R7, R17, 0.5 ;  /* 0x3f00000011077820 */ /* 0x000fc60000410000 */
[----:B------:R-:W-:-:S04]  /*5250*/  FFMA R0, -R21, R21, R16 ;  /* 0x0000001515007223 */ /* 0x000fc80000000110 */
[----:B------:R-:W-:-:S07]  /*5260*/  FFMA R21, R0, R7, R21 ;  /* 0x0000000700157223 */ /* 0x000fce0000000015 */
.L_x_952:
[----:B------:R-:W-:Y:S05]  /*5270*/  BSYNC.RECONVERGENT B4 ;  /* 0x0000000000047941 */ /* 0x000fea0003800200 */
.L_x_950:
[----:B------:R-:W-:-:S05]  /*5280*/  IADD3 R11, PT, PT, R13, 0x400, RZ ;  /* 0x000004000d0b7810 */ /* 0x000fca0007ffe0ff */
[----:B------:R-:W-:-:S06]  /*5290*/  IMAD.WIDE.U32 R10, R11, 0x8, R2 ;  /* 0x000000080b0a7825 */ /* 0x000fcc00078e0002 */
[----:B------:R-:W2:Y:S01]  /*52a0*/  LDG.E.64 R10, desc[UR6][R10.64] ;  /* 0x000000060a0a7981 */ /* 0x000ea2000c1e1b00 */
[----:B------:R-:W-:Y:S01]  /*52b0*/  FSETP.GEU.AND P0, PT, R21, 1, PT ;  /* 0x3f8000001500780b */ /* 0x000fe20003f0e000 */
[----:B------:R-:W-:Y:S01]  /*52c0*/  BSSY.RECONVERGENT B4, `(.L_x_953) ;  /* 0x0000011000047945 */ /* 0x000fe20003800200 */
[----:B--2---:R-:W-:-:S04]  /*52d0*/  FMUL R7, R11, R11 ;  /* 0x0000000b0b077220 */ /* 0x004fc80000400000 */
[----:B------:R-:W-:Y:S01]  /*52e0*/  FFMA R16, R10, R10, R7 ;  /* 0x0000000a0a107223 */ /* 0x000fe20000000007 */
[----:B------:R-:W-:-:S06]  /*52f0*/  IADD3 R7, PT, PT, R14, 0x1, RZ ;  /* 0x000000010e077810 */ /* 0x000fcc0007ffe0ff */
[----:B------:R-:W-:Y:S01]  /*5300*/  @P0 IADD3 R7, PT, PT, R14, RZ, RZ ;  /* 0x000000ff0e070210 */ /* 0x000fe20007ffe0ff */
        /* <DEDUP_REMOVED lines=8> */
.L_x_954:
[----:B------:R-:W-:Y:S01]  /*5390*/  FMUL.FTZ R21, R16, R17 ;  /* 0x0000001110157220 */ /* 0x000fe20000410000 */
[----:B------:R-:W-:-:S03]  /*53a0*/  FMUL.FTZ R10, R17, 0.5 ;  /* 0x3f000000110a7820 */ /* 0x000fc60000410000 */
[----:B------:R-:W-:-:S04]  /*53b0*/  FFMA R0, -R21, R21, R16 ;  /* 0x0000001515007223 */ /* 0x000fc80000000110 */
[----:B------:R-:W-:-:S07]  /*53c0*/  FFMA R21, R0, R10, R21 ;  /* 0x0000000a00157223 */ /* 0x000fce0000000015 */
.L_x_955:
[----:B------:R-:W-:Y:S05]  /*53d0*/  BSYNC.RECONVERGENT B4 ;  /* 0x0000000000047941 */ /* 0x000fea0003800200 */
.L_x_953:
[----:B------:R-:W-:-:S05]  /*53e0*/  IADD3 R11, PT, PT, R13, 0x500, RZ ;  /* 0x000005000d0b7810 */ /* 0x000fca0007ffe0ff */
        /* <DEDUP_REMOVED lines=16> */
.L_x_957:
[----:B------:R-:W-:Y:S01]  /*54f0*/  FMUL.FTZ R21, R16, R17 ;  /* 0x0000001110157220 */ /* 0x000fe20000410000 */
[----:B------:R-:W-:-:S03]  /*5500*/  FMUL.FTZ R7, R17, 0.5 ;  /* 0x3f00000011077820 */ /* 0x000fc60000410000 */
[----:B------:R-:W-:-:S04]  /*5510*/  FFMA R0, -R21, R21, R16 ;  /* 0x0000001515007223 */ /* 0x000fc80000000110 */
[----:B------:R-:W-:-:S07]  /*5520*/  FFMA R21, R0, R7, R21 ;  /* 0x0000000700157223 */ /* 0x000fce0000000015 */
.L_x_958:
[----:B------:R-:W-:Y:S05]  /*5530*/  BSYNC.RECONVERGENT B4 ;  /* 0x0000000000047941 */ /* 0x000fea0003800200 */
.L_x_956:
[----:B------:R-:W-:-:S04]  /*5540*/  VIADD R11, R13, 0x600 ;  /* 0x000006000d0b7836 */ /* 0x000fc80000000000 */
[----:B------:R-:W-:-:S06]  /*5550*/  IMAD.WIDE.U32 R10, R11, 0x8, R2 ;  /* 0x000000080b0a7825 */ /* 0x000fcc00078e0002 */
[----:B------:R-:W2:Y:S01]  /*5560*/  LDG.E.64 R10, desc[UR6][R10.64] ;  /* 0x000000060a0a7981 */ /* 0x000ea2000c1e1b00 */
[----:B------:R-:W-:Y:S01]  /*5570*/  FSETP.GEU.AND P0, PT, R21, 1, PT ;  /* 0x3f8000001500780b */ /* 0x000fe20003f0e000 */
[----:B------:R-:W-:Y:S01]  /*5580*/  BSSY.RECONVERGENT B4, `(.L_x_959) ;  /* 0x0000011000047945 */ /* 0x000fe20003800200 */
[----:B--2---:R-:W-:-:S04]  /*5590*/  FMUL R7, R11, R11 ;  /* 0x0000000b0b077220 */ /* 0x004fc80000400000 */
[----:B------:R-:W-:Y:S01]  /*55a0*/  FFMA R16, R10, R10, R7 ;  /* 0x0000000a0a107223 */ /* 0x000fe20000000007 */
[----:B------:R-:W-:-:S06]  /*55b0*/  IADD3 R7, PT, PT, R14, 0x1, RZ ;  /* 0x000000010e077810 */ /* 0x000fcc0007ffe0ff */
[----:B------:R-:W-:Y:S01]  /*55c0*/  @P0 IMAD.MOV R7, RZ, RZ, R14 ;  /* 0x000000ffff070224 */ /* 0x000fe200078e020e */
        /* <DEDUP_REMOVED lines=8> */
.L_x_960:
[----:B------:R-:W-:Y:S01]  /*5650*/  FMUL.FTZ R21, R16, R17 ;  /* 0x0000001110157220 */ /* 0x000fe20000410000 */
[----:B------:R-:W-:-:S03]  /*5660*/  FMUL.FTZ R10, R17, 0.5 ;  /* 0x3f000000110a7820 */ /* 0x000fc60000410000 */
[----:B------:R-:W-:-:S04]  /*5670*/  FFMA R0, -R21, R21, R16 ;  /* 0x0000001515007223 */ /* 0x000fc80000000110 */
[----:B------:R-:W-:-:S07]  /*5680*/  FFMA R21, R0, R10, R21 ;  /* 0x0000000a00157223 */ /* 0x000fce0000000015 */
.L_x_961:
[----:B------:R-:W-:Y:S05]  /*5690*/  BSYNC.RECONVERGENT B4 ;  /* 0x0000000000047941 */ /* 0x000fea0003800200 */
.L_x_959:
        /* <DEDUP_REMOVED lines=17> */
.L_x_963:
[----:B------:R-:W-:Y:S01]  /*57b0*/  FMUL.FTZ R21, R16, R17 ;  /* 0x0000001110157220 */ /* 0x000fe20000410000 */
[----:B------:R-:W-:-:S03]  /*57c0*/  FMUL.FTZ R7, R17, 0.5 ;  /* 0x3f00000011077820 */ /* 0x000fc60000410000 */
[----:B------:R-:W-:-:S04]  /*57d0*/  FFMA R0, -R21, R21, R16 ;  /* 0x0000001515007223 */ /* 0x000fc80000000110 */
[----:B------:R-:W-:-:S07]  /*57e0*/  FFMA R21, R0, R7, R21 ;  /* 0x0000000700157223 */ /* 0x000fce0000000015 */
.L_x_964:
[----:B------:R-:W-:Y:S05]  /*57f0*/  BSYNC.RECONVERGENT B4 ;  /* 0x0000000000047941 */ /* 0x000fea0003800200 */
.L_x_962:
[----:B------:R-:W-:Y:S01]  /*5800*/  IADD3 R8, PT, PT, R8, 0x8, RZ ;  /* 0x0000000808087810 */ /* 0x000fe20007ffe0ff */
[----:B------:R-:W-:Y:S01]  /*5810*/  VIADD R12, R12, 0x800 ;  /* 0x000008000c0c7836 */ /* 0x000fe20000000000 */
[----:B------:R-:W-:Y:S02]  /*5820*/  FSETP.GEU.AND P0, PT, R21, 1, PT ;  /* 0x3f8000001500780b */ /* 0x000fe40003f0e000 */
[----:B------:R-:W-:Y:S02]  /*5830*/  ISETP.NE.AND P1, PT, R8, RZ, PT ;  /* 0x000000ff0800720c */ /* 0x000fe40003f25270 */
[----:B------:R-:W-:Y:S02]  /*5840*/  IADD3 R7, PT, PT, R14, 0x1, RZ ;  /* 0x000000010e077810 */ /* 0x000fe40007ffe0ff */
[----:B------:R-:W-:-:S07]  /*5850*/  IADD3 R13, PT, PT, R13, 0x800, RZ ;  /* 0x000008000d0d7810 */ /* 0x000fce0007ffe0ff */
[----:B------:R-:W-:Y:S02]  /*5860*/  @P0 IADD3 R7, PT, PT, R14, RZ, RZ ;  /* 0x000000ff0e070210 */ /* 0x000fe40007ffe0ff */
[----:B------:R-:W-:Y:S05]  /*5870*/  @P1 BRA `(.L_x_965) ;  /* 0xfffffff400301947 */ /* 0x000fea000383ffff */
[----:B------:R-:W-:Y:S05]  /*5880*/  BSYNC.RECONVERGENT B3 ;  /* 0x0000000000037941 */ /* 0x000fea0003800200 */
.L_x_940:
[----:B------:R-:W-:-:S07]  /*5890*/  VIADD R3, R12, 0xfffffc00 ;  /* 0xfffffc000c037836 */ /* 0x000fce0000000000 */
.L_x_939:
[----:B------:R-:W-:Y:S05]  /*58a0*/  BSYNC.RECONVERGENT B2 ;  /* 0x0000000000027941 */ /* 0x000fea0003800200 */
.L_x_938:
        /* <DEDUP_REMOVED lines=20> */
.L_x_969:
[----:B------:R-:W-:Y:S01]  /*59f0*/  FMUL.FTZ R21, R12, R13 ;  /* 0x0000000d0c157220 */ /* 0x000fe20000410000 */
[----:B------:R-:W-:-:S03]  /*5a00*/  FMUL.FTZ R8, R13, 0.5 ;  /* 0x3f0000000d087820 */ /* 0x000fc60000410000 */
[----:B------:R-:W-:-:S04]  /*5a10*/  FFMA R0, -R21, R21, R12 ;  /* 0x0000001515007223 */ /* 0x000fc8000000010c */
[----:B------:R-:W-:-:S07]  /*5a20*/  FFMA R21, R0, R8, R21 ;  /* 0x0000000800157223 */ /* 0x000fce0000000015 */
.L_x_970:
[----:B------:R-:W-:Y:S05]  /*5a30*/  BSYNC.RECONVERGENT B3 ;  /* 0x0000000000037941 */ /* 0x000fea0003800200 */
.L_x_968:
[----:B------:R-:W0:Y:S01]  /*5a40*/  LDC.64 R10, c[0x0][0x380] ;  /* 0x0000e000ff0a7b82 */ /* 0x000e220000000a00 */
[----:B------:R-:W-:-:S05]  /*5a50*/  IADD3 R13, PT, PT, R2, 0x100, RZ ;  /* 0x00000100020d7810 */ /* 0x000fca0007ffe0ff */
[----:B0-----:R-:W-:-:S06]  /*5a60*/  IMAD.WIDE.U32 R10, R13, 0x8, R10 ;  /* 0x000000080d0a7825 */ /* 0x001fcc00078e000a */
        /* <DEDUP_REMOVED lines=15> */
.L_x_972:
[----:B------:R-:W-:Y:S01]  /*5b60*/  FMUL.FTZ R21, R12, R13 ;  /* 0x0000000d0c157220 */ /* 0x000fe20000410000 */
[----:B------:R-:W-:-:S03]  /*5b70*/  FMUL.FTZ R7, R13, 0.5 ;  /* 0x3f0000000d077820 */ /* 0x000fc60000410000 */
[----:B------:R-:W-:-:S04]  /*5b80*/  FFMA R0, -R21, R21, R12 ;  /* 0x0000001515007223 */ /* 0x000fc8000000010c */
[----:B------:R-:W-:-:S07]  /*5b90*/  FFMA R21, R0, R7, R21 ;  /* 0x0000000700157223 */ /* 0x000fce0000000015 */
.L_x_973:
[----:B------:R-:W-:Y:S05]  /*5ba0*/  BSYNC.RECONVERGENT B3 ;  /* 0x0000000000037941 */ /* 0x000fea0003800200 */
.L_x_971:
[----:B------:R-:W0:Y:S01]  /*5bb0*/  LDC.64 R10, c[0x0][0x380] ;  /* 0x0000e000ff0a7b82 */ /* 0x000e220000000a00 */
[----:B------:R-:W-:-:S04]  /*5bc0*/  VIADD R7, R2, 0x200 ;  /* 0x0000020002077836 */ /* 0x000fc80000000000 */
[----:B0-----:R-:W-:-:S06]  /*5bd0*/  IMAD.WIDE.U32 R10, R7, 0x8, R10 ;  /* 0x00000008070a7825 */ /* 0x001fcc00078e000a */
        /* <DEDUP_REMOVED lines=15> */
.L_x_975:
[----:B------:R-:W-:Y:S01]  /*5cd0*/  FMUL.FTZ R21, R12, R13 ;  /* 0x0000000d0c157220 */ /* 0x000fe20000410000 */
[----:B------:R-:W-:-:S03]  /*5ce0*/  FMUL.FTZ R8, R13, 0.5 ;  /* 0x3f0000000d087820 */ /* 0x000fc60000410000 */
[----:B------:R-:W-:-:S04]  /*5cf0*/  FFMA R0, -R21, R21, R12 ;  /* 0x0000001515007223 */ /* 0x000fc8000000010c */
[----:B------:R-:W-:-:S07]  /*5d00*/  FFMA R21, R0, R8, R21 ;  /* 0x0000000800157223 */ /* 0x000fce0000000015 */
.L_x_976:
[----:B------:R-:W-:Y:S05]  /*5d10*/  BSYNC.RECONVERGENT B3 ;  /* 0x0000000000037941 */ /* 0x000fea0003800200 */
.L_x_974:
[----:B------:R-:W0:Y:S01]  /*5d20*/  LDC.64 R10, c[0x0][0x380] ;  /* 0x0000e000ff0a7b82 */ /* 0x000e220000000a00 */
[----:B------:R-:W-:-:S05]  /*5d30*/  IADD3 R13, PT, PT, R2, 0x300, RZ ;  /* 0x00000300020d7810 */ /* 0x000fca0007ffe0ff */
[----:B0-----:R-:W-:-:S06]  /*5d40*/  IMAD.WIDE.U32 R10, R13, 0x8, R10 ;  /* 0x000000080d0a7825 */ /* 0x001fcc00078e000a */
        /* <DEDUP_REMOVED lines=15> */
.L_x_978:
[----:B------:R-:W-:Y:S01]  /*5e40*/  FMUL.FTZ R21, R8, R13 ;  /* 0x0000000d08157220 */ /* 0x000fe20000410000 */
[----:B------:R-:W-:-:S03]  /*5e50*/  FMUL.FTZ R7, R13, 0.5 ;  /* 0x3f0000000d077820 */ /* 0x000fc60000410000 */
[----:B------:R-:W-:-:S04]  /*5e60*/  FFMA R0, -R21, R21, R8 ;  /* 0x0000001515007223 */ /* 0x000fc80000000108 */
[----:B------:R-:W-:-:S07]  /*5e70*/  FFMA R21, R0, R7, R21 ;  /* 0x0000000700157223 */ /* 0x000fce0000000015 */
.L_x_979:
[----:B------:R-:W-:Y:S05]  /*5e80*/  BSYNC.RECONVERGENT B3 ;  /* 0x0000000000037941 */ /* 0x000fea0003800200 */
.L_x_977:
[----:B------:R-:W-:Y:S02]  /*5e90*/  FSETP.GEU.AND P0, PT, R21, 1, PT ;  /* 0x3f8000001500780b */ /* 0x000fe40003f0e000 */
[----:B------:R-:W-:Y:S02]  /*5ea0*/  IADD3 R7, PT, PT, R2, 0x1, RZ ;  /* 0x0000000102077810 */ /* 0x000fe40007ffe0ff */
[----:B------:R-:W-:-:S09]  /*5eb0*/  IADD3 R3, PT, PT, R3, 0x400, RZ ;  /* 0x0000040003037810 */ /* 0x000fd20007ffe0ff */
[----:B------:R-:W-:-:S07]  /*5ec0*/  @P0 IMAD.MOV R7, RZ, RZ, R2 ;  /* 0x000000ffff070224 */ /* 0x000fce00078e0202 */
.L_x_967:
[----:B------:R-:W-:Y:S05]  /*5ed0*/  BSYNC.RECONVERGENT B2 ;  /* 0x0000000000027941 */ /* 0x000fea0003800200 */
.L_x_966:
        /* <DEDUP_REMOVED lines=20> */
.L_x_983:
[----:B------:R-:W-:Y:S01]  /*6020*/  FMUL.FTZ R21, R8, R13 ;  /* 0x0000000d08157220 */ /* 0x000fe20000410000 */
[----:B------:R-:W-:-:S03]  /*6030*/  FMUL.FTZ R4, R13, 0.5 ;  /* 0x3f0000000d047820 */ /* 0x000fc60000410000 */
[----:B------:R-:W-:-:S04]  /*6040*/  FFMA R0, -R21, R21, R8 ;  /* 0x0000001515007223 */ /* 0x000fc80000000108 */
[----:B------:R-:W-:-:S07]  /*6050*/  FFMA R21, R0, R4, R21 ;  /* 0x0000000400157223 */ /* 0x000fce0000000015 */
.L_x_984:
[----:B------:R-:W-:Y:S05]  /*6060*/  BSYNC.RECONVERGENT B3 ;  /* 0x0000000000037941 */ /* 0x000fea0003800200 */
.L_x_982:
        /* <DEDUP_REMOVED lines=18> */
.L_x_986:
[----:B------:R-:W-:Y:S01]  /*6190*/  FMUL.FTZ R21, R8, R13 ;  /* 0x0000000d08157220 */ /* 0x000fe20000410000 */
[----:B------:R-:W-:-:S03]  /*61a0*/  FMUL.FTZ R4, R13, 0.5 ;  /* 0x3f0000000d047820 */ /* 0x000fc60000410000 */
[----:B------:R-:W-:-:S04]  /*61b0*/  FFMA R0, -R21, R21, R8 ;  /* 0x0000001515007223 */ /* 0x000fc80000000108 */
[----:B------:R-:W-:-:S07]  /*61c0*/  FFMA R21, R0, R4, R21 ;  /* 0x0000000400157223 */ /* 0x000fce0000000015 */
.L_x_987:
[----:B------:R-:W-:Y:S05]  /*61d0*/  BSYNC.RECONVERGENT B3 ;  /* 0x0000000000037941 */ /* 0x000fea0003800200 */
.L_x_985:
[----:B------:R-:W-:Y:S01]  /*61e0*/  FSETP.GEU.AND P0, PT, R21, 1, PT ;  /* 0x3f8000001500780b */ /* 0x000fe20003f0e000 */
[----:B------:R-:W-:Y:S01]  /*61f0*/  VIADD R7, R2, 0x1 ;  /* 0x0000000102077836 */ /* 0x000fe20000000000 */
[----:B------:R-:W-:-:S11]  /*6200*/  IADD3 R3, PT, PT, R3, 0x200, RZ ;  /* 0x0000020003037810 */ /* 0x000fd60007ffe0ff */
[----:B------:R-:W-:-:S07]  /*6210*/  @P0 IADD3 R7, PT, PT, R2, RZ, RZ ;  /* 0x000000ff02070210 */ /* 0x000fce0007ffe0ff */
.L_x_981:
[----:B------:R-:W-:Y:S05]  /*6220*/  BSYNC.RECONVERGENT B2 ;  /* 0x0000000000027941 */ /* 0x000fea0003800200 */
.L_x_980:
[----:B------:R-:W-:-:S13]  /*6230*/  LOP3.LUT P0, RZ, R5, 0x100, RZ, 0xc0, !PT ;  /* 0x0000010005ff7812 */ /* 0x000fda000780c0ff */
        /* <DEDUP_REMOVED lines=16> */
.L_x_989:
[----:B------:R-:W-:Y:S01]  /*6340*/  FMUL.FTZ R21, R4, R5 ;  /* 0x0000000504157220 */ /* 0x000fe20000410000 */
[----:B------:R-:W-:-:S03]  /*6350*/  FMUL.FTZ R2, R5, 0.5 ;  /* 0x3f00000005027820 */ /* 0x000fc60000410000 */
[----:B------:R-:W-:-:S04]  /*6360*/  FFMA R0, -R21, R21, R4 ;  /* 0x0000001515007223 */ /* 0x000fc80000000104 */
[----:B------:R-:W-:-:S07]  /*6370*/  FFMA R21, R0, R2, R21 ;  /* 0x0000000200157223 */ /* 0x000fce0000000015 */
.L_x_990:
[----:B------:R-:W-:Y:S05]  /*6380*/  BSYNC.RECONVERGENT B2 ;  /* 0x0000000000027941 */ /* 0x000fea0003800200 */
.L_x_988:
[----:B------:R-:W-:Y:S01]  /*6390*/  FSETP.GEU.AND P0, PT, R21, 1, PT ;  /* 0x3f8000001500780b */ /* 0x000fe20003f0e000 */
[----:B------:R-:W-:-:S12]  /*63a0*/  VIADD R0, R7, 0x1 ;  /* 0x0000000107007836 */ /* 0x000fd80000000000 */
[----:B------:R-:W-:-:S04]  /*63b0*/  @P0 IADD3 R0, PT, PT, R7, RZ, RZ ;  /* 0x000000ff07000210 */ /* 0x000fc80007ffe0ff */
[----:B------:R-:W-:-:S07]  /*63c0*/  MOV R7, R0 ;  /* 0x0000000000077202 */ /* 0x000fce0000000f00 */
.L_x_937:
[----:B------:R-:W-:Y:S05]  /*63d0*/  BSYNC.RECONVERGENT B1 ;  /* 0x0000000000017941 */ /* 0x000fea0003800200 */
.L_x_935:
        /* <DEDUP_REMOVED lines=14> */
[----:B------:R-:W-:Y:S02]  /*64c0*/  ISETP.GT.AND P0, PT, R6, 0x17, PT ;  /* 0x000000170600780c */ /* 0x000fe40003f04270 */
[----:B------:R-:W-:Y:S02]  /*64d0*/  IADD3 R2, PT, PT, R3, R2, RZ ;  /* 0x0000000203027210 */ /* 0x000fe40007ffe0ff */
[----:B------:R-:W-:-:S03]  /*64e0*/  @!P1 SHF.R.U32.HI R3, RZ, 0x3, R9 ;  /* 0x00000003ff039819 */ /* 0x000fc60000011609 */
[----:B------:R-:W0:Y:S01]  /*64f0*/  SHFL.DOWN PT, R4, R2, 0x8, 0x1f ;  /* 0x09001f0002047f89 */ /* 0x000e2200000e0000 */
[----:B------:R-:W-:Y:S02]  /*6500*/  @!P1 LOP3.LUT R3, R3, 0x7c, RZ, 0xc0, !PT ;  /* 0x0000007c03039812 */ /* 0x000fe400078ec0ff */
[----:B0-----:R-:W-:Y:S02]  /*6510*/  SEL R5, R4, RZ, !P0 ;  /* 0x000000ff04057207 */ /* 0x001fe40004000000 */
[----:B------:R-:W-:Y:S02]  /*6520*/  ISETP.GT.AND P0, PT, R6, 0xf, PT ;  /* 0x0000000f0600780c */ /* 0x000fe40003f04270 */
[----:B------:R-:W-:Y:S01]  /*6530*/  @!P1 MOV R4, 0x400 ;  /* 0x0000040000049802 */ /* 0x000fe20000000f00 */
[----:B------:R-:W-:-:S03]  /*6540*/  IMAD.IADD R5, R2, 0x1, R5 ;  /* 0x0000000102057824 */ /* 0x000fc600078e0205 */
[----:B-1----:R-:W-:Y:S02]  /*6550*/  @!P1 LEA R4, R7, R4, 0x18 ;  /* 0x0000000407049211 */ /* 0x002fe400078ec0ff */
[----:B------:R-:W0:Y:S02]  /*6560*/  SHFL.DOWN PT, R0, R5, 0x10, 0x1f ;  /* 0x0a001f0005007f89 */ /* 0x000e2400000e0000 */
[----:B------:R-:W-:Y:S02]  /*6570*/  @!P1 IADD3 R4, PT, PT, R3, R4, RZ ;  /* 0x0000000403049210 */ /* 0x000fe40007ffe0ff */
        /* <DEDUP_REMOVED lines=16> */
.L_x_835:
[----:B------:R-:W-:Y:S05]  /*6680*/  BSYNC.RECONVERGENT B0 ;  /* 0x0000000000007941 */ /* 0x000fea0003800200 */
.L_x_773:
[----:B------:R-:W-:Y:S05]  /*6690*/  @P0 EXIT ;  /* 0x000000000000094d */ /* 0x000fea0003800000 */
[----:B0-----:R-:W0:Y:S01]  /*66a0*/  LDC.64 R4, c[0x0][0x388] ;  /* 0x0000e200ff047b82 */ /* 0x001e220000000a00 */
[----:B------:R-:W1:Y:S02]  /*66b0*/  LDCU UR4, c[0x0][0x398] ;  /* 0x00007300ff0477ac */ /* 0x000e640008000800 */
[----:B-12---:R-:W-:-:S05]  /*66c0*/  IADD3 R3, PT, PT, R3, UR4, RZ ;  /* 0x0000000403037c10 */ /* 0x006fca000fffe0ff */
[----:B0-----:R-:W-:Y:S01]  /*66d0*/  STG.E desc[UR6][R4.64], R3 ;  /* 0x0000000304007986 */ /* 0x001fe2000c101906 */
[----:B------:R-:W-:Y:S05]  /*66e0*/  EXIT ;  /* 0x000000000000794d */ /* 0x000fea0003800000 */
        .weak           $__internal_3_$__cuda_sm20_sqrt_rn_f32_slowpath
        .type           $__internal_3_$__cuda_sm20_sqrt_rn_f32_slowpath,@function
        .size           $__internal_3_$__cuda_sm20_sqrt_rn_f32_slowpath,(.L_x_999 - $__internal_3_$__cuda_sm20_sqrt_rn_f32_slowpath)
$__internal_3_$__cuda_sm20_sqrt_rn_f32_slowpath:
        /* <DEDUP_REMOVED lines=13> */
[----:B------:R-:W-:Y:S01]  /*67c0*/  @P6 FMUL.FTZ R20, R21, 0.5 ;  /* 0x3f00000015146820 */ /* 0x000fe20000410000 */
[----:B------:R-:W-:Y:S02]  /*67d0*/  @!P6 MOV R21, R0 ;  /* 0x000000000015e202 */ /* 0x000fe40000000f00 */
[----:B------:R-:W-:-:S04]  /*67e0*/  @P6 FADD.FTZ R23, -R11, -RZ ;  /* 0x800000ff0b176221 */ /* 0x000fc80000010100 */
[----:B------:R-:W-:-:S04]  /*67f0*/  @P6 FFMA R24, R11, R23, R22 ;  /* 0x000000170b186223 */ /* 0x000fc80000000016 */
[----:B------:R-:W-:-:S04]  /*6800*/  @P6 FFMA R20, R24, R20, R11 ;  /* 0x0000001418146223 */ /* 0x000fc8000000000b */
[----:B------:R-:W-:-:S07]  /*6810*/  @P6 FMUL.FTZ R21, R20, 2.3283064365386962891e-10 ;  /* 0x2f80000014156820 */ /* 0x000fce0000410000 */
.L_x_991:
[----:B------:R-:W-:-:S04]  /*6820*/  HFMA2 R11, -RZ, RZ, 0, 0 ;  /* 0x00000000ff0b7431 */ /* 0x000fc800000001ff */
[----:B------:R-:W-:Y:S05]  /*6830*/  RET.REL.NODEC R10 `(_ZN3cub18CUB_300001_SM_10006detail6reduce28DeviceReduceSingleTileKernelINS2_10policy_hubIjjN4cuda3std3__44plusIjEEE10Policy1000EN6thrust24THRUST_300001_SM_1000_NS6detail15normal_iteratorINSD_10device_ptrI6float2EEEEPijS9_ij14isInsideCircleEEvT0_T1_T2_T3_T4_T6_) ;  /* 0xffffff940af07950 */ /* 0x000fea0003c3ffff */
.L_x_992:
        /* <DEDUP_REMOVED lines=12> */
.L_x_999:


//--------------------- .text._ZN3cub18CUB_300001_SM_10006detail8for_each13static_kernelINS2_12policy_hub_t12policy_500_tEmN6thrust24THRUST_300001_SM_1000_NS8cuda_cub20__uninitialized_fill7functorINS7_10device_ptrI6float2EESC_EEEEvT0_T1_ --------------------------
	.section	.text._ZN3cub18CUB_300001_SM_10006detail8for_each13static_kernelINS2_12policy_hub_t12policy_500_tEmN6thrust24THRUST_300001_SM_1000_NS8cuda_cub20__uninitialized_fill7functorINS7_10device_ptrI6float2EESC_EEEEvT0_T1_,"ax",@progbits
	.align	128
        .global         _ZN3cub18CUB_300001_SM_10006detail8for_each13static_kernelINS2_12policy_hub_t12policy_500_tEmN6thrust24THRUST_300001_SM_1000_NS8cuda_cub20__uninitialized_fill7functorINS7_10device_ptrI6float2EESC_EEEEvT0_T1_
        .type           _ZN3cub18CUB_300001_SM_10006detail8for_each13static_kernelINS2_12policy_hub_t12policy_500_tEmN6thrust24THRUST_300001_SM_1000_NS8cuda_cub20__uninitialized_fill7functorINS7_10device_ptrI6float2EESC_EEEEvT0_T1_,@function
        .size           _ZN3cub18CUB_300001_SM_10006detail8for_each13static_kernelINS2_12policy_hub_t12policy_500_tEmN6thrust24THRUST_300001_SM_1000_NS8cuda_cub20__uninitialized_fill7functorINS7_10device_ptrI6float2EESC_EEEEvT0_T1_,(.L_x_1006 - _ZN3cub18CUB_300001_SM_10006detail8for_each13static_kernelINS2_12policy_hub_t12policy_500_tEmN6thrust24THRUST_300001_SM_1000_NS8cuda_cub20__uninitialized_fill7functorINS7_10device_ptrI6float2EESC_EEEEvT0_T1_)
        .other          _ZN3cub18CUB_300001_SM_10006detail8for_each13static_kernelINS2_12policy_hub_t12policy_500_tEmN6thrust24THRUST_300001_SM_1000_NS8cuda_cub20__uninitialized_fill7functorINS7_10device_ptrI6float2EESC_EEEEvT0_T1_,@"STO_CUDA_ENTRY STV_DEFAULT"
_ZN3cub18CUB_300001_SM_10006detail8for_each13static_kernelINS2_12policy_hub_t12policy_500_tEmN6thrust24THRUST_300001_SM_1000_NS8cuda_cub20__uninitialized_fill7functorINS7_10device_ptrI6float2EESC_EEEEvT0_T1_:
.text._ZN3cub18CUB_300001_SM_10006detail8for_each13static_kernelINS2_12policy_hub_t12policy_500_tEmN6thrust24THRUST_300001_SM_1000_NS8cuda_cub20__uninitialized_fill7functorINS7_10device_ptrI6float2EESC_EEEEvT0_T1_:
[----:B------:R-:W-:Y:S08]  /*0000*/  LDC R1, c[0x0][0x37c] ;  /* 0x0000df00ff017b82 */ /* 0x000ff00000000800 */
[----:B------:R-:W0:Y:S01]  /*0010*/  S2UR UR4, SR_CTAID.X ;  /* 0x00000000000479c3 */ /* 0x000e220000002500 */
[----:B------:R-:W1:Y:S01]  /*0020*/  LDCU.64 UR6, c[0x0][0x380] ;  /* 0x00007000ff0677ac */ /* 0x000e620008000a00 */
[----:B------:R-:W2:Y:S01]  /*0030*/  LDCU.64 UR8, c[0x0][0x358] ;  /* 0x00006b00ff0877ac */ /* 0x000ea20008000a00 */
[----:B0-----:R-:W-:-:S04]  /*0040*/  UIMAD.WIDE.U32 UR4, UR4, 0x200, URZ ;  /* 0x00000200040478a5 */ /* 0x001fc8000f8e00ff */
[----:B-1----:R-:W-:-:S04]  /*0050*/  UIADD3 UR6, UP0, UPT, -UR4, UR6, URZ ;  /* 0x0000000604067290 */ /* 0x002fc8000ff1e1ff */
[----:B------:R-:W-:Y:S02]  /*0060*/  UIADD3.X UR7, UPT, UPT, ~UR5, UR7, URZ, UP0, !UPT ;  /* 0x0000000705077290 */ /* 0x000fe400087fe5ff */
[----:B------:R-:W-:-:S04]  /*0070*/  UISETP.GE.U32.AND UP0, UPT, UR6, 0x200, UPT ;  /* 0x000002000600788c */ /* 0x000fc8000bf06070 */
[----:B------:R-:W-:-:S09]  /*0080*/  UISETP.GE.U32.AND.EX UP0, UPT, UR7, URZ, UPT, UP0 ;  /* 0x000000ff0700728c */ /* 0x000fd2000bf06100 */
[----:B--2---:R-:W-:Y:S05]  /*0090*/  BRA.U !UP0, `(.L_x_993) ;  /* 0x0000000108287547 */ /* 0x004fea000b800000 */
[----:B------:R-:W0:Y:S01]  /*00a0*/  S2R R0, SR_TID.X ;  /* 0x0000000000007919 */ /* 0x000e220000002100 */
[----:B------:R-:W1:Y:S01]  /*00b0*/  LDCU.64 UR6, c[0x0][0x388] ;  /* 0x00007100ff0677ac */ /* 0x000e620008000a00 */
[----:B------:R-:W2:Y:S01]  /*00c0*/  LDC.64 R4, c[0x0][0x390] ;  /* 0x0000e400ff047b82 */ /* 0x000ea20000000a00 */
[----:B0-----:R-:W-:-:S05]  /*00d0*/  IADD3 R0, P0, PT, R0, UR4, RZ ;  /* 0x0000000400007c10 */ /* 0x001fca000ff1e0ff */
[----:B------:R-:W-:Y:S01]  /*00e0*/  IMAD.X R3, RZ, RZ, UR5, P0 ;  /* 0x00000005ff037e24 */ /* 0x000fe200080e06ff */
[----:B-1----:R-:W-:-:S04]  /*00f0*/  LEA R2, P0, R0, UR6, 0x3 ;  /* 0x0000000600027c11 */ /* 0x002fc8000f8018ff */
[----:B------:R-:W-:-:S05]  /*0100*/  LEA.HI.X R3, R0, UR7, R3, 0x3, P0 ;  /* 0x0000000700037c11 */ /* 0x000fca00080f1c03 */
[----:B--2---:R-:W-:Y:S04]  /*0110*/  STG.E.64 desc[UR8][R2.64], R4 ;  /* 0x0000000402007986 */ /* 0x004fe8000c101b08 */
[----:B------:R-:W-:Y:S01]  /*0120*/  STG.E.64 desc[UR8][R2.64+0x800], R4 ;  /* 0x0008000402007986 */ /* 0x000fe2000c101b08 */
[----:B------:R-:W-:Y:S05]  /*0130*/  EXIT ;  /* 0x000000000000794d */ /* 0x000fea0003800000 */
.L_x_993:
[----:B------:R-:W0:Y:S01]  /*0140*/  S2R R0, SR_TID.X ;  /* 0x0000000000007919 */ /* 0x000e220000002100 */
[----:B------:R-:W-:Y:S01]  /*0150*/  IMAD.U32 R2, RZ, RZ, UR7 ;  /* 0x00000007ff027e24 */ /* 0x000fe2000f8e00ff */
[----:B------:R-:W1:Y:S01]  /*0160*/  LDCU.64 UR10, c[0x0][0x388] ;  /* 0x00007100ff0a77ac */ /* 0x000e620008000a00 */
[----:B------:R-:W-:Y:S01]  /*0170*/  IMAD.U32 R6, RZ, RZ, UR7 ;  /* 0x00000007ff067e24 */ /* 0x000fe2000f8e00ff */
[----:B0-----:R-:W-:-:S04]  /*0180*/  ISETP.LT.U32.AND P0, PT, R0, UR6, PT ;  /* 0x0000000600007c0c */ /* 0x001fc8000bf01070 */
[----:B------:R-:W-:Y:S01]  /*0190*/  ISETP.GT.U32.AND.EX P0, PT, R2, RZ, PT, P0 ;  /* 0x000000ff0200720c */ /* 0x000fe20003f04100 */
[C---:B------:R-:W-:Y:S01]  /*01a0*/  VIADD R2, R0.reuse, 0x100 ;  /* 0x0000010000027836 */ /* 0x040fe20000000000 */
[----:B------:R-:W-:-:S04]  /*01b0*/  IADD3 R0, P2, PT, R0, UR4, RZ ;  /* 0x0000000400007c10 */ /* 0x000fc8000ff5e0ff */
[----:B------:R-:W-:Y:S01]  /*01c0*/  ISETP.LT.U32.AND P1, PT, R2, UR6, PT ;  /* 0x0000000602007c0c */ /* 0x000fe2000bf21070 */
[----:B------:R-:W-:Y:S01]  /*01d0*/  IMAD.X R3, RZ, RZ, UR5, P2 ;  /* 0x00000005ff037e24 */ /* 0x000fe200090e06ff */
[----:B-1----:R-:W-:Y:S02]  /*01e0*/  LEA R2, P2, R0, UR10, 0x3 ;  /* 0x0000000a00027c11 */ /* 0x002fe4000f8418ff */
[----:B------:R-:W-:Y:S02]  /*01f0*/  ISETP.GT.U32.AND.EX P1, PT, R6, RZ, PT, P1 ;  /* 0x000000ff0600720c */ /* 0x000fe40003f24110 */
[----:B------:R-:W-:Y:S01]  /*0200*/  LEA.HI.X R3, R0, UR11, R3, 0x3, P2 ;  /* 0x0000000b00037c11 */ /* 0x000fe200090f1c03 */
[----:B------:R-:W0:Y:S04]  /*0210*/  @P0 LDC.64 R4, c[0x0][0x390] ;  /* 0x0000e400ff040b82 */ /* 0x000e280000000a00 */
[----:B0-----:R0:W-:Y:S06]  /*0220*/  @P0 STG.E.64 desc[UR8][R2.64], R4 ;  /* 0x0000000402000986 */ /* 0x0011ec000c101b08 */
[----:B------:R-:W-:Y:S05]  /*0230*/  @!P1 EXIT ;  /* 0x000000000000994d */ /* 0x000fea0003800000 */
[----:B0-----:R-:W0:Y:S02]  /*0240*/  LDC.64 R4, c[0x0][0x390] ;  /* 0x0000e400ff047b82 */ /* 0x001e240000000a00 */
[----:B0-----:R-:W-:Y:S01]  /*0250*/  STG.E.64 desc[UR8][R2.64+0x800], R4 ;  /* 0x0008000402007986 */ /* 0x001fe2000c101b08 */
[----:B------:R-:W-:Y:S05]  /*0260*/  EXIT ;  /* 0x000000000000794d */ /* 0x000fea0003800000 */
.L_x_994:
        /* <DEDUP_REMOVED lines=9> */
.L_x_1006:


//--------------------- .text._ZN3cub18CUB_300001_SM_10006detail11EmptyKernelIvEEvv --------------------------
	.section	.text._ZN3cub18CUB_300001_SM_10006detail11EmptyKernelIvEEvv,"ax",@progbits
	.align	128
        .global         _ZN3cub18CUB_300001_SM_10006detail11EmptyKernelIvEEvv
        .type           _ZN3cub18CUB_300001_SM_10006detail11EmptyKernelIvEEvv,@function
        .size           _ZN3cub18CUB_300001_SM_10006detail11EmptyKernelIvEEvv,(.L_x_1007 - _ZN3cub18CUB_300001_SM_10006detail11EmptyKernelIvEEvv)
        .other          _ZN3cub18CUB_300001_SM_10006detail11EmptyKernelIvEEvv,@"STO_CUDA_ENTRY STV_DEFAULT"
_ZN3cub18CUB_300001_SM_10006detail11EmptyKernelIvEEvv:
.text._ZN3cub18CUB_300001_SM_10006detail11EmptyKernelIvEEvv:
[----:B------:R-:W-:Y:S01]  /*0000*/  LDC R1, c[0x0][0x37c] ;  /* 0x0000df00ff017b82 */ /* 0x000fe20000000800 */
[----:B------:R-:W-:Y:S05]  /*0010*/  EXIT ;  /* 0x000000000000794d */ /* 0x000fea0003800000 */
.L_x_995:
        /* <DEDUP_REMOVED lines=14> */
.L_x_1007:


//--------------------- .nv.shared._ZN3cub18CUB_300001_SM_10006detail6reduce28DeviceReduceSingleTileKernelINS2_10policy_hubIjyN4cuda3std3__44plusIjEEE10Policy1000EPjPiiS9_ijNS7_10__identityEEEvT0_T1_T2_T3_T4_T6_ --------------------------
	.section	.nv.shared._ZN3cub18CUB_300001_SM_10006detail6reduce28DeviceReduceSingleTileKernelINS2_10policy_hubIjyN4cuda3std3__44plusIjEEE10Policy1000EPjPiiS9_ijNS7_10__identityEEEvT0_T1_T2_T3_T4_T6_,"aw",@nobits
	.sectionflags	@""
	.align	4
.nv.shared._ZN3cub18CUB_300001_SM_10006detail6reduce28DeviceReduceSingleTileKernelINS2_10policy_hubIjyN4cuda3std3__44plusIjEEE10Policy1000EPjPiiS9_ijNS7_10__identityEEEvT0_T1_T2_T3_T4_T6_:
	.zero		1068


//--------------------- .nv.shared.reserved.0     --------------------------
	.section	.nv.shared.reserved.0,"aw",@nobits
	.weak		__nv_reservedSMEM_offset_0_alias
	.size		__nv_reservedSMEM_offset_0_alias, 0, 64
	.other		__nv_reservedSMEM_offset_0_alias,@"STO_CUDA_RESERVED_SHARED STV_DEFAULT"
__nv_reservedSMEM_offset_0_alias:
	.zero		0
	.zero		64


//--------------------- .nv.global                --------------------------
	.section	.nv.global,"aw",@nobits
.nv.global:
	.type		_ZN34_INTERNAL_b7baea58_4_k_cu_35d1a7356thrust24THRUST_300001_SM_1000_NS3seqE,@object
	.size		_ZN34_INTERNAL_b7baea58_4_k_cu_35d1a7356thrust24THRUST_300001_SM_1000_NS3seqE,(_ZN34_INTERNAL_b7baea58_4_k_cu_35d1a7354cuda3std3__48in_placeE - _ZN34_INTERNAL_b7baea58_4_k_cu_35d1a7356thrust24THRUST_300001_SM_1000_NS3seqE)
_ZN34_INTERNAL_b7baea58_4_k_cu_35d1a7356thrust24THRUST_300001_SM_1000_NS3seqE:
	.zero		1
	.type		_ZN34_INTERNAL_b7baea58_4_k_cu_35d1a7354cuda3std3__48in_placeE,@object
	.size		_ZN34_INTERNAL_b7baea58_4_k_cu_35d1a7354cuda3std3__48in_placeE,(_ZN34_INTERNAL_b7baea58_4_k_cu_35d1a7354cuda3std6ranges3__45__cpo4sizeE - _ZN34_INTERNAL_b7baea58_4_k_cu_35d1a7354cuda3std3__48in_placeE)
_ZN34_INTERNAL_b7baea58_4_k_cu_35d1a7354cuda3std3__48in_placeE:
	.zero		1
	.type		_ZN34_INTERNAL_b7baea58_4_k_cu_35d1a7354cuda3std6ranges3__45__cpo4sizeE,@object
	.size		_ZN34_INTERNAL_b7baea58_4_k_cu_35d1a7354cuda3std6ranges3__45__cpo4sizeE,(_ZN34_INTERNAL_b7baea58_4_k_cu_35d1a7356thrust24THRUST_300001_SM_1000_NS12placeholders2_3E - _ZN34_INTERNAL_b7baea58_4_k_cu_35d1a7354cuda3std6ranges3__45__cpo4sizeE)
_ZN34_INTERNAL_b7baea58_4_k_cu_35d1a7354cuda3std6ranges3__45__cpo4sizeE:
	.zero		1
	.type		_ZN34_INTERNAL_b7baea58_4_k_cu_35d1a7356thrust24THRUST_300001_SM_1000_NS12placeholders2_3E,@object
	.size		_ZN34_INTERNAL_b7baea58_4_k_cu_35d1a7356thrust24THRUST_300001_SM_1000_NS12placeholders2_3E,(_ZN34_INTERNAL_b7baea58_4_k_cu_35d1a7354cuda3std3__45__cpo6cbeginE - _ZN34_INTERNAL_b7baea58_4_k_cu_35d1a7356thrust24THRUST_300001_SM_1000_NS12placeholders2_3E)
_ZN34_INTERNAL_b7baea58_4_k_cu_35d1a7356thrust24THRUST_300001_SM_1000_NS12placeholders2_3E:
	.zero		1
	.type		_ZN34_INTERNAL_b7baea58_4_k_cu_35d1a7354cuda3std3__45__cpo6cbeginE,@object
	.size		_ZN34_INTERNAL_b7baea58_4_k_cu_35d1a7354cuda3std3__45__cpo6cbeginE,(_ZN34_INTERNAL_b7baea58_4_k_cu_35d1a7354cuda3std6ranges3__45__cpo6cbeginE - _ZN34_INTERNAL_b7baea58_4_k_cu_35d1a7354cuda3std3__45__cpo6cbeginE)
_ZN34_INTERNAL_b7baea58_4_k_cu_35d1a7354cuda3std3__45__cpo6cbeginE:
	.zero		1
	.type		_ZN34_INTERNAL_b7baea58_4_k_cu_35d1a7354cuda3std6ranges3__45__cpo6cbeginE,@object
	.size		_ZN34_INTERNAL_b7baea58_4_k_cu_35d1a7354cuda3std6ranges3__45__cpo6cbeginE,(_ZN34_INTERNAL_b7baea58_4_k_cu_35d1a7356thrust24THRUST_300001_SM_1000_NS12placeholders2_7E - _ZN34_INTERNAL_b7baea58_4_k_cu_35d1a7354cuda3std6ranges3__45__cpo6cbeginE)
_ZN34_INTERNAL_b7baea58_4_k_cu_35d1a7354cuda3std6ranges3__45__cpo6cbeginE:
	.zero		1
	.type		_ZN34_INTERNAL_b7baea58_4_k_cu_35d1a7356thrust24THRUST_300001_SM_1000_NS12placeholders2_7E,@object
	.size		_ZN34_INTERNAL_b7baea58_4_k_cu_35d1a7356thrust24THRUST_300001_SM_1000_NS12placeholders2_7E,(_ZN34_INTERNAL_b7baea58_4_k_cu_35d1a7354cuda3std3__45__cpo7crbeginE - _ZN34_INTERNAL_b7baea58_4_k_cu_35d1a7356thrust24THRUST_300001_SM_1000_NS12placeholders2_7E)
_ZN34_INTERNAL_b7baea58_4_k_cu_35d1a7356thrust24THRUST_300001_SM_1000_NS12placeholders2_7E:
	.zero		1
	.type		_ZN34_INTERNAL_b7baea58_4_k_cu_35d1a7354cuda3std3__45__cpo7crbeginE,@object
	.size		_ZN34_INTERNAL_b7baea58_4_k_cu_35d1a7354cuda3std3__45__cpo7crbeginE,(_ZN34_INTERNAL_b7baea58_4_k_cu_35d1a7354cuda3std6ranges3__45__cpo4nextE - _ZN34_INTERNAL_b7baea58_4_k_cu_35d1a7354cuda3std3__45__cpo7crbeginE)
_ZN34_INTERNAL_b7baea58_4_k_cu_35d1a7354cuda3std3__45__cpo7crbeginE:
	.zero		1
	.type		_ZN34_INTERNAL_b7baea58_4_k_cu_35d1a7354cuda3std6ranges3__45__cpo4nextE,@object
	.size		_ZN34_INTERNAL_b7baea58_4_k_cu_35d1a7354cuda3std6ranges3__45__cpo4nextE,(_ZN34_INTERNAL_b7baea58_4_k_cu_35d1a7354cuda3std6ranges3__45__cpo4swapE - _ZN34_INTERNAL_b7baea58_4_k_cu_35d1a7354cuda3std6ranges3__45__cpo4nextE)
_ZN34_INTERNAL_b7baea58_4_k_cu_35d1a7354cuda3std6ranges3__45__cpo4nextE:
	.zero		1
	.type		_ZN34_INTERNAL_b7baea58_4_k_cu_35d1a7354cuda3std6ranges3__45__cpo4swapE,@object
	.size		_ZN34_INTERNAL_b7baea58_4_k_cu_35d1a7354cuda3std6ranges3__45__cpo4swapE,(_ZN34_INTERNAL_b7baea58_4_k_cu_35d1a7356thrust24THRUST_300001_SM_1000_NS8cuda_cub10par_nosyncE - _ZN34_INTERNAL_b7baea58_4_k_cu_35d1a7354cuda3std6ranges3__45__cpo4swapE)
_ZN34_INTERNAL_b7baea58_4_k_cu_35d1a7354cuda3std6ranges3__45__cpo4swapE:
	.zero		1
	.type		_ZN34_INTERNAL_b7baea58_4_k_cu_35d1a7356thrust24THRUST_300001_SM_1000_NS8cuda_cub10par_nosyncE,@object
	.size		_ZN34_INTERNAL_b7baea58_4_k_cu_35d1a7356thrust24THRUST_300001_SM_1000_NS8cuda_cub10par_nosyncE,(_ZN34_INTERNAL_b7baea58_4_k_cu_35d1a7356thrust24THRUST_300001_SM_1000_NS12placeholders2_9E - _ZN34_INTERNAL_b7baea58_4_k_cu_35d1a7356thrust24THRUST_300001_SM_1000_NS8cuda_cub10par_nosyncE)
_ZN34_INTERNAL_b7baea58_4_k_cu_35d1a7356thrust24THRUST_300001_SM_1000_NS8cuda_cub10par_nosyncE:
	.zero		1
	.type		_ZN34_INTERNAL_b7baea58_4_k_cu_35d1a7356thrust24THRUST_300001_SM_1000_NS12placeholders2_9E,@object
	.size		_ZN34_INTERNAL_b7baea58_4_k_cu_35d1a7356thrust24THRUST_300001_SM_1000_NS12placeholders2_9E,(_ZN34_INTERNAL_b7baea58_4_k_cu_35d1a7354cuda3std3__436_GLOBAL__N__b7baea58_4_k_cu_35d1a7356ignoreE - _ZN34_INTERNAL_b7baea58_4_k_cu_35d1a7356thrust24THRUST_300001_SM_1000_NS12placeholders2_9E)
_ZN34_INTERNAL_b7baea58_4_k_cu_35d1a7356thrust24THRUST_300001_SM_1000_NS12placeholders2_9E:
	.zero		1
	.type		_ZN34_INTERNAL_b7baea58_4_k_cu_35d1a7354cuda3std3__436_GLOBAL__N__b7baea58_4_k_cu_35d1a7356ignoreE,@object
	.size		_ZN34_INTERNAL_b7baea58_4_k_cu_35d1a7354cuda3std3__436_GLOBAL__N__b7baea58_4_k_cu_35d1a7356ignoreE,(_ZN34_INTERNAL_b7baea58_4_k_cu_35d1a7354cuda3std6ranges3__45__cpo4dataE - _ZN34_INTERNAL_b7baea58_4_k_cu_35d1a7354cuda3std3__436_GLOBAL__N__b7baea58_4_k_cu_35d1a7356ignoreE)
_ZN34_INTERNAL_b7baea58_4_k_cu_35d1a7354cuda3std3__436_GLOBAL__N__b7baea58_4_k_cu_35d1a7356ignoreE:
	.zero		1
	.type		_ZN34_INTERNAL_b7baea58_4_k_cu_35d1a7354cuda3std6ranges3__45__cpo4dataE,@object
	.size		_ZN34_INTERNAL_b7baea58_4_k_cu_35d1a7354cuda3std6ranges3__45__cpo4dataE,(_ZN34_INTERNAL_b7baea58_4_k_cu_35d1a7356thrust24THRUST_300001_SM_1000_NS12placeholders2_1E - _ZN34_INTERNAL_b7baea58_4_k_cu_35d1a7354cuda3std6ranges3__45__cpo4dataE)
_ZN34_INTERNAL_b7baea58_4_k_cu_35d1a7354cuda3std6ranges3__45__cpo4dataE:
	.zero		1
	.type		_ZN34_INTERNAL_b7baea58_4_k_cu_35d1a7356thrust24THRUST_300001_SM_1000_NS12placeholders2_1E,@object
	.size		_ZN34_INTERNAL_b7baea58_4_k_cu_35d1a7356thrust24THRUST_300001_SM_1000_NS12placeholders2_1E,(_ZN34_INTERNAL_b7baea58_4_k_cu_35d1a7354cuda3std3__45__cpo5beginE - _ZN34_INTERNAL_b7baea58_4_k_cu_35d1a7356thrust24THRUST_300001_SM_1000_NS12placeholders2_1E)
_ZN34_INTERNAL_b7baea58_4_k_cu_35d1a7356thrust24THRUST_300001_SM_1000_NS12placeholders2_1E:
	.zero		1
	.type		_ZN34_INTERNAL_b7baea58_4_k_cu_35d1a7354cuda3std3__45__cpo5beginE,@object
	.size		_ZN34_INTERNAL_b7baea58_4_k_cu_35d1a7354cuda3std3__45__cpo5beginE,(_ZN34_INTERNAL_b7baea58_4_k_cu_35d1a7354cuda3std6ranges3__45__cpo5beginE - _ZN34_INTERNAL_b7baea58_4_k_cu_35d1a7354cuda3std3__45__cpo5beginE)
_ZN34_INTERNAL_b7baea58_4_k_cu_35d1a7354cuda3std3__45__cpo5beginE:
	.zero		1
	.type		_ZN34_INTERNAL_b7baea58_4_k_cu_35d1a7354cuda3std6ranges3__45__cpo5beginE,@object
	.size		_ZN34_INTERNAL_b7baea58_4_k_cu_35d1a7354cuda3std6ranges3__45__cpo5beginE,(_ZN34_INTERNAL_b7baea58_4_k_cu_35d1a7356thrust24THRUST_300001_SM_1000_NS12placeholders2_5E - _ZN34_INTERNAL_b7baea58_4_k_cu_35d1a7354cuda3std6ranges3__45__cpo5beginE)
_ZN34_INTERNAL_b7baea58_4_k_cu_35d1a7354cuda3std6ranges3__45__cpo5beginE:
	.zero		1
	.type		_ZN34_INTERNAL_b7baea58_4_k_cu_35d1a7356thrust24THRUST_300001_SM_1000_NS12placeholders2_5E,@object
	.size		_ZN34_INTERNAL_b7baea58_4_k_cu_35d1a7356thrust24THRUST_300001_SM_1000_NS12placeholders2_5E,(_ZN34_INTERNAL_b7baea58_4_k_cu_35d1a7354cuda3std3__45__cpo6rbeginE - _ZN34_INTERNAL_b7baea58_4_k_cu_35d1a7356thrust24THRUST_300001_SM_1000_NS12placeholders2_5E)
_ZN34_INTERNAL_b7baea58_4_k_cu_35d1a7356thrust24THRUST_300001_SM_1000_NS12placeholders2_5E:
	.zero		1
	.type		_ZN34_INTERNAL_b7baea58_4_k_cu_35d1a7354cuda3std3__45__cpo6rbeginE,@object
	.size		_ZN34_INTERNAL_b7baea58_4_k_cu_35d1a7354cuda3std3__45__cpo6rbeginE,(_ZN34_INTERNAL_b7baea58_4_k_cu_35d1a7354cuda3std6ranges3__45__cpo7advanceE - _ZN34_INTERNAL_b7baea58_4_k_cu_35d1a7354cuda3std3__45__cpo6rbeginE)
_ZN34_INTERNAL_b7baea58_4_k_cu_35d1a7354cuda3std3__45__cpo6rbeginE:
	.zero		1
	.type		_ZN34_INTERNAL_b7baea58_4_k_cu_35d1a7354cuda3std6ranges3__45__cpo7advanceE,@object
	.size		_ZN34_INTERNAL_b7baea58_4_k_cu_35d1a7354cuda3std6ranges3__45__cpo7advanceE,(_ZN34_INTERNAL_b7baea58_4_k_cu_35d1a7354cuda3std3__47nulloptE - _ZN34_INTERNAL_b7baea58_4_k_cu_35d1a7354cuda3std6ranges3__45__cpo7advanceE)
_ZN34_INTERNAL_b7baea58_4_k_cu_35d1a7354cuda3std6ranges3__45__cpo7advanceE:
	.zero		1
	.type		_ZN34_INTERNAL_b7baea58_4_k_cu_35d1a7354cuda3std3__47nulloptE,@object
	.size		_ZN34_INTERNAL_b7baea58_4_k_cu_35d1a7354cuda3std3__47nulloptE,(_ZN34_INTERNAL_b7baea58_4_k_cu_35d1a7354cuda3std6ranges3__45__cpo8distanceE - _ZN34_INTERNAL_b7baea58_4_k_cu_35d1a7354cuda3std3__47nulloptE)
_ZN34_INTERNAL_b7baea58_4_k_cu_35d1a7354cuda3std3__47nulloptE:
	.zero		1
	.type		_ZN34_INTERNAL_b7baea58_4_k_cu_35d1a7354cuda3std6ranges3__45__cpo8distanceE,@object
	.size		_ZN34_INTERNAL_b7baea58_4_k_cu_35d1a7354cuda3std6ranges3__45__cpo8distanceE,(_ZN34_INTERNAL_b7baea58_4_k_cu_35d1a7356thrust24THRUST_300001_SM_1000_NS12placeholders3_10E - _ZN34_INTERNAL_b7baea58_4_k_cu_35d1a7354cuda3std6ranges3__45__cpo8distanceE)
_ZN34_INTERNAL_b7baea58_4_k_cu_35d1a7354cuda3std6ranges3__45__cpo8distanceE:
	.zero		1
	.type		_ZN34_INTERNAL_b7baea58_4_k_cu_35d1a7356thrust24THRUST_300001_SM_1000_NS12placeholders3_10E,@object
	.size		_ZN34_INTERNAL_b7baea58_4_k_cu_35d1a7356thrust24THRUST_300001_SM_1000_NS12placeholders3_10E,(_ZN34_INTERNAL_b7baea58_4_k_cu_35d1a7354cuda3std3__419piecewise_constructE - _ZN34_INTERNAL_b7baea58_4_k_cu_35d1a7356thrust24THRUST_300001_SM_1000_NS12placeholders3_10E)
_ZN34_INTERNAL_b7baea58_4_k_cu_35d1a7356thrust24THRUST_300001_SM_1000_NS12placeholders3_10E:
	.zero		1
	.type		_ZN34_INTERNAL_b7baea58_4_k_cu_35d1a7354cuda3std3__419piecewise_constructE,@object
	.size		_ZN34_INTERNAL_b7baea58_4_k_cu_35d1a7354cuda3std3__419piecewise_constructE,(_ZN34_INTERNAL_b7baea58_4_k_cu_35d1a7354cuda3std6ranges3__45__cpo5cdataE - _ZN34_INTERNAL_b7baea58_4_k_cu_35d1a7354cuda3std3__419piecewise_constructE)
_ZN34_INTERNAL_b7baea58_4_k_cu_35d1a7354cuda3std3__419piecewise_constructE:
	.zero		1
	.type		_ZN34_INTERNAL_b7baea58_4_k_cu_35d1a7354cuda3std6ranges3__45__cpo5cdataE,@object
	.size		_ZN34_INTERNAL_b7baea58_4_k_cu_35d1a7354cuda3std6ranges3__45__cpo5cdataE,(_ZN34_INTERNAL_b7baea58_4_k_cu_35d1a7356thrust24THRUST_300001_SM_1000_NS12placeholders2_2E - _ZN34_INTERNAL_b7baea58_4_k_cu_35d1a7354cuda3std6ranges3__45__cpo5cdataE)
_ZN34_INTERNAL_b7baea58_4_k_cu_35d1a7354cuda3std6ranges3__45__cpo5cdataE:
	.zero		1
	.type		_ZN34_INTERNAL_b7baea58_4_k_cu_35d1a7356thrust24THRUST_300001_SM_1000_NS12placeholders2_2E,@object
	.size		_ZN34_INTERNAL_b7baea58_4_k_cu_35d1a7356thrust24THRUST_300001_SM_1000_NS12placeholders2_2E,(_ZN34_INTERNAL_b7baea58_4_k_cu_35d1a7354cuda3std3__45__cpo3endE - _ZN34_INTERNAL_b7baea58_4_k_cu_35d1a7356thrust24THRUST_300001_SM_1000_NS12placeholders2_2E)
_ZN34_INTERNAL_b7baea58_4_k_cu_35d1a7356thrust24THRUST_300001_SM_1000_NS12placeholders2_2E:
	.zero		1
	.type		_ZN34_INTERNAL_b7baea58_4_k_cu_35d1a7354cuda3std3__45__cpo3endE,@object
	.size		_ZN34_INTERNAL_b7baea58_4_k_cu_35d1a7354cuda3std3__45__cpo3endE,(_ZN34_INTERNAL_b7baea58_4_k_cu_35d1a7354cuda3std6ranges3__45__cpo3endE - _ZN34_INTERNAL_b7baea58_4_k_cu_35d1a7354cuda3std3__45__cpo3endE)
_ZN34_INTERNAL_b7baea58_4_k_cu_35d1a7354cuda3std3__45__cpo3endE:
	.zero		1
	.type		_ZN34_INTERNAL_b7baea58_4_k_cu_35d1a7354cuda3std6ranges3__45__cpo3endE,@object
	.size		_ZN34_INTERNAL_b7baea58_4_k_cu_35d1a7354cuda3std6ranges3__45__cpo3endE,(_ZN34_INTERNAL_b7baea58_4_k_cu_35d1a7356thrust24THRUST_300001_SM_1000_NS12placeholders2_6E - _ZN34_INTERNAL_b7baea58_4_k_cu_35d1a7354cuda3std6ranges3__45__cpo3endE)
_ZN34_INTERNAL_b7baea58_4_k_cu_35d1a7354cuda3std6ranges3__45__cpo3endE:
	.zero		1
	.type		_ZN34_INTERNAL_b7baea58_4_k_cu_35d1a7356thrust24THRUST_300001_SM_1000_NS12placeholders2_6E,@object
	.size		_ZN34_INTERNAL_b7baea58_4_k_cu_35d1a7356thrust24THRUST_300001_SM_1000_NS12placeholders2_6E,(_ZN34_INTERNAL_b7baea58_4_k_cu_35d1a7354cuda3std3__45__cpo4rendE - _ZN34_INTERNAL_b7baea58_4_k_cu_35d1a7356thrust24THRUST_300001_SM_1000_NS12placeholders2_6E)
_ZN34_INTERNAL_b7baea58_4_k_cu_35d1a7356thrust24THRUST_300001_SM_1000_NS12placeholders2_6E:
	.zero		1
	.type		_ZN34_INTERNAL_b7baea58_4_k_cu_35d1a7354cuda3std3__45__cpo4rendE,@object
	.size		_ZN34_INTERNAL_b7baea58_4_k_cu_35d1a7354cuda3std3__45__cpo4rendE,(_ZN34_INTERNAL_b7baea58_4_k_cu_35d1a7354cuda3std6ranges3__45__cpo9iter_swapE - _ZN34_INTERNAL_b7baea58_4_k_cu_35d1a7354cuda3std3__45__cpo4rendE)
_ZN34_INTERNAL_b7baea58_4_k_cu_35d1a7354cuda3std3__45__cpo4rendE:
	.zero		1
	.type		_ZN34_INTERNAL_b7baea58_4_k_cu_35d1a7354cuda3std6ranges3__45__cpo9iter_swapE,@object
	.size		_ZN34_INTERNAL_b7baea58_4_k_cu_35d1a7354cuda3std6ranges3__45__cpo9iter_swapE,(_ZN34_INTERNAL_b7baea58_4_k_cu_35d1a7354cuda3std3__48unexpectE - _ZN34_INTERNAL_b7baea58_4_k_cu_35d1a7354cuda3std6ranges3__45__cpo9iter_swapE)
_ZN34_INTERNAL_b7baea58_4_k_cu_35d1a7354cuda3std6ranges3__45__cpo9iter_swapE:
	.zero		1
	.type		_ZN34_INTERNAL_b7baea58_4_k_cu_35d1a7354cuda3std3__48unexpectE,@object
	.size		_ZN34_INTERNAL_b7baea58_4_k_cu_35d1a7354cuda3std3__48unexpectE,(_ZN34_INTERNAL_b7baea58_4_k_cu_35d1a7356thrust24THRUST_300001_SM_1000_NS8cuda_cub3parE - _ZN34_INTERNAL_b7baea58_4_k_cu_35d1a7354cuda3std3__48unexpectE)
_ZN34_INTERNAL_b7baea58_4_k_cu_35d1a7354cuda3std3__48unexpectE:
	.zero		1
	.type		_ZN34_INTERNAL_b7baea58_4_k_cu_35d1a7356thrust24THRUST_300001_SM_1000_NS8cuda_cub3parE,@object
	.size		_ZN34_INTERNAL_b7baea58_4_k_cu_35d1a7356thrust24THRUST_300001_SM_1000_NS8cuda_cub3parE,(_ZN34_INTERNAL_b7baea58_4_k_cu_35d1a7356thrust24THRUST_300001_SM_1000_NS12placeholders2_4E - _ZN34_INTERNAL_b7baea58_4_k_cu_35d1a7356thrust24THRUST_300001_SM_1000_NS8cuda_cub3parE)
_ZN34_INTERNAL_b7baea58_4_k_cu_35d1a7356thrust24THRUST_300001_SM_1000_NS8cuda_cub3parE:
	.zero		1
	.type		_ZN34_INTERNAL_b7baea58_4_k_cu_35d1a7356thrust24THRUST_300001_SM_1000_NS12placeholders2_4E,@object
	.size		_ZN34_INTERNAL_b7baea58_4_k_cu_35d1a7356thrust24THRUST_300001_SM_1000_NS12placeholders2_4E,(_ZN34_INTERNAL_b7baea58_4_k_cu_35d1a7354cuda3std3__45__cpo4cendE - _ZN34_INTERNAL_b7baea58_4_k_cu_35d1a7356thrust24THRUST_300001_SM_1000_NS12placeholders2_4E)
_ZN34_INTERNAL_b7baea58_4_k_cu_35d1a7356thrust24THRUST_300001_SM_1000_NS12placeholders2_4E:
	.zero		1
	.type		_ZN34_INTERNAL_b7baea58_4_k_cu_35d1a7354cuda3std3__45__cpo4cendE,@object
	.size		_ZN34_INTERNAL_b7baea58_4_k_cu_35d1a7354cuda3std3__45__cpo4cendE,(_ZN34_INTERNAL_b7baea58_4_k_cu_35d1a7354cuda3std6ranges3__45__cpo4cendE - _ZN34_INTERNAL_b7baea58_4_k_cu_35d1a7354cuda3std3__45__cpo4cendE)
_ZN34_INTERNAL_b7baea58_4_k_cu_35d1a7354cuda3std3__45__cpo4cendE:
	.zero		1
	.type		_ZN34_INTERNAL_b7baea58_4_k_cu_35d1a7354cuda3std6ranges3__45__cpo4cendE,@object
	.size		_ZN34_INTERNAL_b7baea58_4_k_cu_35d1a7354cuda3std6ranges3__45__cpo4cendE,(_ZN34_INTERNAL_b7baea58_4_k_cu_35d1a7354cuda3std3__420unreachable_sentinelE - _ZN34_INTERNAL_b7baea58_4_k_cu_35d1a7354cuda3std6ranges3__45__cpo4cendE)
_ZN34_INTERNAL_b7baea58_4_k_cu_35d1a7354cuda3std6ranges3__45__cpo4cendE:
	.zero		1
	.type		_ZN34_INTERNAL_b7baea58_4_k_cu_35d1a7354cuda3std3__420unreachable_sentinelE,@object
	.size		_ZN34_INTERNAL_b7baea58_4_k_cu_35d1a7354cuda3std3__420unreachable_sentinelE,(_ZN34_INTERNAL_b7baea58_4_k_cu_35d1a7354cuda3std6ranges3__45__cpo5ssizeE - _ZN34_INTERNAL_b7baea58_4_k_cu_35d1a7354cuda3std3__420unreachable_sentinelE)
_ZN34_INTERNAL_b7baea58_4_k_cu_35d1a7354cuda3std3__420unreachable_sentinelE:
	.zero		1
	.type		_ZN34_INTERNAL_b7baea58_4_k_cu_35d1a7354cuda3std6ranges3__45__cpo5ssizeE,@object
	.size		_ZN34_INTERNAL_b7baea58_4_k_cu_35d1a7354cuda3std6ranges3__45__cpo5ssizeE,(_ZN34_INTERNAL_b7baea58_4_k_cu_35d1a7356thrust24THRUST_300001_SM_1000_NS12placeholders2_8E - _ZN34_INTERNAL_b7baea58_4_k_cu_35d1a7354cuda3std6ranges3__45__cpo5ssizeE)
_ZN34_INTERNAL_b7baea58_4_k_cu_35d1a7354cuda3std6ranges3__45__cpo5ssizeE:
	.zero		1
	.type		_ZN34_INTERNAL_b7baea58_4_k_cu_35d1a7356thrust24THRUST_300001_SM_1000_NS12placeholders2_8E,@object
	.size		_ZN34_INTERNAL_b7baea58_4_k_cu_35d1a7356thrust24THRUST_300001_SM_1000_NS12placeholders2_8E,(_ZN34_INTERNAL_b7baea58_4_k_cu_35d1a7354cuda3std3__45__cpo5crendE - _ZN34_INTERNAL_b7baea58_4_k_cu_35d1a7356thrust24THRUST_300001_SM_1000_NS12placeholders2_8E)
_ZN34_INTERNAL_b7baea58_4_k_cu_35d1a7356thrust24THRUST_300001_SM_1000_NS12placeholders2_8E:
	.zero		1
	.type		_ZN34_INTERNAL_b7baea58_4_k_cu_35d1a7354cuda3std3__45__cpo5crendE,@object
	.size		_ZN34_INTERNAL_b7baea58_4_k_cu_35d1a7354cuda3std3__45__cpo5crendE,(_ZN34_INTERNAL_b7baea58_4_k_cu_35d1a7354cuda3std6ranges3__45__cpo4prevE - _ZN34_INTERNAL_b7baea58_4_k_cu_35d1a7354cuda3std3__45__cpo5crendE)
_ZN34_INTERNAL_b7baea58_4_k_cu_35d1a7354cuda3std3__45__cpo5crendE:
	.zero		1
	.type		_ZN34_INTERNAL_b7baea58_4_k_cu_35d1a7354cuda3std6ranges3__45__cpo4prevE,@object
	.size		_ZN34_INTERNAL_b7baea58_4_k_cu_35d1a7354cuda3std6ranges3__45__cpo4prevE,(_ZN34_INTERNAL_b7baea58_4_k_cu_35d1a7354cuda3std6ranges3__45__cpo9iter_moveE - _ZN34_INTERNAL_b7baea58_4_k_cu_35d1a7354cuda3std6ranges3__45__cpo4prevE)
_ZN34_INTERNAL_b7baea58_4_k_cu_35d1a7354cuda3std6ranges3__45__cpo4prevE:
	.zero		1
	.type		_ZN34_INTERNAL_b7baea58_4_k_cu_35d1a7354cuda3std6ranges3__45__cpo9iter_moveE,@object
	.size		_ZN34_INTERNAL_b7baea58_4_k_cu_35d1a7354cuda3std6ranges3__45__cpo9iter_moveE,(_ZN34_INTERNAL_b7baea58_4_k_cu_35d1a7356thrust24THRUST_300001_SM_1000_NS6system6detail10sequential3seqE - _ZN34_INTERNAL_b7baea58_4_k_cu_35d1a7354cuda3std6ranges3__45__cpo9iter_moveE)
_ZN34_INTERNAL_b7baea58_4_k_cu_35d1a7354cuda3std6ranges3__45__cpo9iter_moveE:
	.zero		1
	.type		_ZN34_INTERNAL_b7baea58_4_k_cu_35d1a7356thrust24THRUST_300001_SM_1000_NS6system6detail10sequential3seqE,@object
	.size		_ZN34_INTERNAL_b7baea58_4_k_cu_35d1a7356thrust24THRUST_300001_SM_1000_NS6system6detail10sequential3seqE,(.L_31 - _ZN34_INTERNAL_b7baea58_4_k_cu_35d1a7356thrust24THRUST_300001_SM_1000_NS6system6detail10sequential3seqE)
_ZN34_INTERNAL_b7baea58_4_k_cu_35d1a7356thrust24THRUST_300001_SM_1000_NS6system6detail10sequential3seqE:
	.zero		1
.L_31:


//--------------------- .nv.shared._ZN3cub18CUB_300001_SM_10006detail6reduce18DeviceReduceKernelINS2_10policy_hubIjyN4cuda3std3__44plusIjEEE10Policy1000EN6thrust24THRUST_300001_SM_1000_NS6detail15normal_iteratorINSD_10device_ptrI6float2EEEEyS9_j14isInsideCircleEEvT0_PT3_T1_NS0_13GridEvenShareISO_EET2_T4_ --------------------------
	.section	.nv.shared._ZN3cub18CUB_300001_SM_10006detail6reduce18DeviceReduceKernelINS2_10policy_hubIjyN4cuda3std3__44plusIjEEE10Policy1000EN6thrust24THRUST_300001_SM_1000_NS6detail15normal_iteratorINSD_10device_ptrI6float2EEEEyS9_j14isInsideCircleEEvT0_PT3_T1_NS0_13GridEvenShareISO_EET2_T4_,"aw",@nobits
	.sectionflags	@""
	.align	4
.nv.shared._ZN3cub18CUB_300001_SM_10006detail6reduce18DeviceReduceKernelINS2_10policy_hubIjyN4cuda3std3__44plusIjEEE10Policy1000EN6thrust24THRUST_300001_SM_1000_NS6detail15normal_iteratorINSD_10device_ptrI6float2EEEEyS9_j14isInsideCircleEEvT0_PT3_T1_NS0_13GridEvenShareISO_EET2_T4_:
	.zero		1068


//--------------------- .nv.shared._ZN3cub18CUB_300001_SM_10006detail6reduce28DeviceReduceSingleTileKernelINS2_10policy_hubIjyN4cuda3std3__44plusIjEEE10Policy1000EN6thrust24THRUST_300001_SM_1000_NS6detail15normal_iteratorINSD_10device_ptrI6float2EEEEPiyS9_ij14isInsideCircleEEvT0_T1_T2_T3_T4_T6_ --------------------------
	.section	.nv.shared._ZN3cub18CUB_300001_SM_10006detail6reduce28DeviceReduceSingleTileKernelINS2_10policy_hubIjyN4cuda3std3__44plusIjEEE10Policy1000EN6thrust24THRUST_300001_SM_1000_NS6detail15normal_iteratorINSD_10device_ptrI6float2EEEEPiyS9_ij14isInsideCircleEEvT0_T1_T2_T3_T4_T6_,"aw",@nobits
	.sectionflags	@""
	.align	4
.nv.shared._ZN3cub18CUB_300001_SM_10006detail6reduce28DeviceReduceSingleTileKernelINS2_10policy_hubIjyN4cuda3std3__44plusIjEEE10Policy1000EN6thrust24THRUST_300001_SM_1000_NS6detail15normal_iteratorINSD_10device_ptrI6float2EEEEPiyS9_ij14isInsideCircleEEvT0_T1_T2_T3_T4_T6_:
	.zero		1068


//--------------------- .nv.shared._ZN3cub18CUB_300001_SM_10006detail6reduce28DeviceReduceSingleTileKernelINS2_10policy_hubIjjN4cuda3std3__44plusIjEEE10Policy1000EPjPiiS9_ijNS7_10__identityEEEvT0_T1_T2_T3_T4_T6_ --------------------------
	.section	.nv.shared._ZN3cub18CUB_300001_SM_10006detail6reduce28DeviceReduceSingleTileKernelINS2_10policy_hubIjjN4cuda3std3__44plusIjEEE10Policy1000EPjPiiS9_ijNS7_10__identityEEEvT0_T1_T2_T3_T4_T6_,"aw",@nobits
	.sectionflags	@""
	.align	4
.nv.shared._ZN3cub18CUB_300001_SM_10006detail6reduce28DeviceReduceSingleTileKernelINS2_10policy_hubIjjN4cuda3std3__44plusIjEEE10Policy1000EPjPiiS9_ijNS7_10__identityEEEvT0_T1_T2_T3_T4_T6_:
	.zero		1068


//--------------------- .nv.shared._ZN3cub18CUB_300001_SM_10006detail6reduce18DeviceReduceKernelINS2_10policy_hubIjjN4cuda3std3__44plusIjEEE10Policy1000EN6thrust24THRUST_300001_SM_1000_NS6detail15normal_iteratorINSD_10device_ptrI6float2EEEEjS9_j14isInsideCircleEEvT0_PT3_T1_NS0_13GridEvenShareISO_EET2_T4_ --------------------------
	.section	.nv.shared._ZN3cub18CUB_300001_SM_10006detail6reduce18DeviceReduceKernelINS2_10policy_hubIjjN4cuda3std3__44plusIjEEE10Policy1000EN6thrust24THRUST_300001_SM_1000_NS6detail15normal_iteratorINSD_10device_ptrI6float2EEEEjS9_j14isInsideCircleEEvT0_PT3_T1_NS0_13GridEvenShareISO_EET2_T4_,"aw",@nobits
	.sectionflags	@""
	.align	4
.nv.shared._ZN3cub18CUB_300001_SM_10006detail6reduce18DeviceReduceKernelINS2_10policy_hubIjjN4cuda3std3__44plusIjEEE10Policy1000EN6thrust24THRUST_300001_SM_1000_NS6detail15normal_iteratorINSD_10device_ptrI6float2EEEEjS9_j14isInsideCircleEEvT0_PT3_T1_NS0_13GridEvenShareISO_EET2_T4_:
	.zero		1068


//--------------------- .nv.shared._ZN3cub18CUB_300001_SM_10006detail6reduce28DeviceReduceSingleTileKernelINS2_10policy_hubIjjN4cuda3std3__44plusIjEEE10Policy1000EN6thrust24THRUST_300001_SM_1000_NS6detail15normal_iteratorINSD_10device_ptrI6float2EEEEPijS9_ij14isInsideCircleEEvT0_T1_T2_T3_T4_T6_ --------------------------
	.section	.nv.shared._ZN3cub18CUB_300001_SM_10006detail6reduce28DeviceReduceSingleTileKernelINS2_10policy_hubIjjN4cuda3std3__44plusIjEEE10Policy1000EN6thrust24THRUST_300001_SM_1000_NS6detail15normal_iteratorINSD_10device_ptrI6float2EEEEPijS9_ij14isInsideCircleEEvT0_T1_T2_T3_T4_T6_,"aw",@nobits
	.sectionflags	@""
	.align	4
.nv.shared._ZN3cub18CUB_300001_SM_10006detail6reduce28DeviceReduceSingleTileKernelINS2_10policy_hubIjjN4cuda3std3__44plusIjEEE10Policy1000EN6thrust24THRUST_300001_SM_1000_NS6detail15normal_iteratorINSD_10device_ptrI6float2EEEEPijS9_ij14isInsideCircleEEvT0_T1_T2_T3_T4_T6_:
	.zero		1068


//--------------------- .nv.constant0._ZN3cub18CUB_300001_SM_10006detail6reduce28DeviceReduceSingleTileKernelINS2_10policy_hubIjyN4cuda3std3__44plusIjEEE10Policy1000EPjPiiS9_ijNS7_10__identityEEEvT0_T1_T2_T3_T4_T6_ --------------------------
	.section	.nv.constant0._ZN3cub18CUB_300001_SM_10006detail6reduce28DeviceReduceSingleTileKernelINS2_10policy_hubIjyN4cuda3std3__44plusIjEEE10Policy1000EPjPiiS9_ijNS7_10__identityEEEvT0_T1_T2_T3_T4_T6_,"a",@progbits
	.sectionflags	@""
	.align	4
.nv.constant0._ZN3cub18CUB_300001_SM_10006detail6reduce28DeviceReduceSingleTileKernelINS2_10policy_hubIjyN4cuda3std3__44plusIjEEE10Policy1000EPjPiiS9_ijNS7_10__identityEEEvT0_T1_T2_T3_T4_T6_:
	.zero		925


//--------------------- .nv.constant0._ZN3cub18CUB_300001_SM_10006detail6reduce18DeviceReduceKernelINS2_10policy_hubIjyN4cuda3std3__44plusIjEEE10Policy1000EN6thrust24THRUST_300001_SM_1000_NS6detail15normal_iteratorINSD_10device_ptrI6float2EEEEyS9_j14isInsideCircleEEvT0_PT3_T1_NS0_13GridEvenShareISO_EET2_T4_ --------------------------
	.section	.nv.constant0._ZN3cub18CUB_300001_SM_10006detail6reduce18DeviceReduceKernelINS2_10policy_hubIjyN4cuda3std3__44plusIjEEE10Policy1000EN6thrust24THRUST_300001_SM_1000_NS6detail15normal_iteratorINSD_10device_ptrI6float2EEEEyS9_j14isInsideCircleEEvT0_PT3_T1_NS0_13GridEvenShareISO_EET2_T4_,"a",@progbits
	.sectionflags	@""
	.align	4
.nv.constant0._ZN3cub18CUB_300001_SM_10006detail6reduce18DeviceReduceKernelINS2_10policy_hubIjyN4cuda3std3__44plusIjEEE10Policy1000EN6thrust24THRUST_300001_SM_1000_NS6detail15normal_iteratorINSD_10device_ptrI6float2EEEEyS9_j14isInsideCircleEEvT0_PT3_T1_NS0_13GridEvenShareISO_EET2_T4_:
	.zero		994


//--------------------- .nv.constant0._ZN3cub18CUB_300001_SM_10006detail6reduce28DeviceReduceSingleTileKernelINS2_10policy_hubIjyN4cuda3std3__44plusIjEEE10Policy1000EN6thrust24THRUST_300001_SM_1000_NS6detail15normal_iteratorINSD_10device_ptrI6float2EEEEPiyS9_ij14isInsideCircleEEvT0_T1_T2_T3_T4_T6_ --------------------------
	.section	.nv.constant0._ZN3cub18CUB_300001_SM_10006detail6reduce28DeviceReduceSingleTileKernelINS2_10policy_hubIjyN4cuda3std3__44plusIjEEE10Policy1000EN6thrust24THRUST_300001_SM_1000_NS6detail15normal_iteratorINSD_10device_ptrI6float2EEEEPiyS9_ij14isInsideCircleEEvT0_T1_T2_T3_T4_T6_,"a",@progbits
	.sectionflags	@""
	.align	4
.nv.constant0._ZN3cub18CUB_300001_SM_10006detail6reduce28DeviceReduceSingleTileKernelINS2_10policy_hubIjyN4cuda3std3__44plusIjEEE10Policy1000EN6thrust24THRUST_300001_SM_1000_NS6detail15normal_iteratorINSD_10device_ptrI6float2EEEEPiyS9_ij14isInsideCircleEEvT0_T1_T2_T3_T4_T6_:
	.zero		929


//--------------------- .nv.constant0._ZN3cub18CUB_300001_SM_10006detail6reduce28DeviceReduceSingleTileKernelINS2_10policy_hubIjjN4cuda3std3__44plusIjEEE10Policy1000EPjPiiS9_ijNS7_10__identityEEEvT0_T1_T2_T3_T4_T6_ --------------------------
	.section	.nv.constant0._ZN3cub18CUB_300001_SM_10006detail6reduce28DeviceReduceSingleTileKernelINS2_10policy_hubIjjN4cuda3std3__44plusIjEEE10Policy1000EPjPiiS9_ijNS7_10__identityEEEvT0_T1_T2_T3_T4_T6_,"a",@progbits
	.sectionflags	@""
	.align	4
.nv.constant0._ZN3cub18CUB_300001_SM_10006detail6reduce28DeviceReduceSingleTileKernelINS2_10policy_hubIjjN4cuda3std3__44plusIjEEE10Policy1000EPjPiiS9_ijNS7_10__identityEEEvT0_T1_T2_T3_T4_T6_:
	.zero		925


//--------------------- .nv.constant0._ZN3cub18CUB_300001_SM_10006detail6reduce18DeviceReduceKernelINS2_10policy_hubIjjN4cuda3std3__44plusIjEEE10Policy1000EN6thrust24THRUST_300001_SM_1000_NS6detail15normal_iteratorINSD_10device_ptrI6float2EEEEjS9_j14isInsideCircleEEvT0_PT3_T1_NS0_13GridEvenShareISO_EET2_T4_ --------------------------
	.section	.nv.constant0._ZN3cub18CUB_300001_SM_10006detail6reduce18DeviceReduceKernelINS2_10policy_hubIjjN4cuda3std3__44plusIjEEE10Policy1000EN6thrust24THRUST_300001_SM_1000_NS6detail15normal_iteratorINSD_10device_ptrI6float2EEEEjS9_j14isInsideCircleEEvT0_PT3_T1_NS0_13GridEvenShareISO_EET2_T4_,"a",@progbits
	.sectionflags	@""
	.align	4
.nv.constant0._ZN3cub18CUB_300001_SM_10006detail6reduce18DeviceReduceKernelINS2_10policy_hubIjjN4cuda3std3__44plusIjEEE10Policy1000EN6thrust24THRUST_300001_SM_1000_NS6detail15normal_iteratorINSD_10device_ptrI6float2EEEEjS9_j14isInsideCircleEEvT0_PT3_T1_NS0_13GridEvenShareISO_EET2_T4_:
	.zero		958


//--------------------- .nv.constant0._ZN3cub18CUB_300001_SM_10006detail6reduce28DeviceReduceSingleTileKernelINS2_10policy_hubIjjN4cuda3std3__44plusIjEEE10Policy1000EN6thrust24THRUST_300001_SM_1000_NS6detail15normal_iteratorINSD_10device_ptrI6float2EEEEPijS9_ij14isInsideCircleEEvT0_T1_T2_T3_T4_T6_ --------------------------
	.section	.nv.constant0._ZN3cub18CUB_300001_SM_10006detail6reduce28DeviceReduceSingleTileKernelINS2_10policy_hubIjjN4cuda3std3__44plusIjEEE10Policy1000EN6thrust24THRUST_300001_SM_1000_NS6detail15normal_iteratorINSD_10device_ptrI6float2EEEEPijS9_ij14isInsideCircleEEvT0_T1_T2_T3_T4_T6_,"a",@progbits
	.sectionflags	@""
	.align	4
.nv.constant0._ZN3cub18CUB_300001_SM_10006detail6reduce28DeviceReduceSingleTileKernelINS2_10policy_hubIjjN4cuda3std3__44plusIjEEE10Policy1000EN6thrust24THRUST_300001_SM_1000_NS6detail15normal_iteratorINSD_10device_ptrI6float2EEEEPijS9_ij14isInsideCircleEEvT0_T1_T2_T3_T4_T6_:
	.zero		925


//--------------------- .nv.constant0._ZN3cub18CUB_300001_SM_10006detail8for_each13static_kernelINS2_12policy_hub_t12policy_500_tEmN6thrust24THRUST_300001_SM_1000_NS8cuda_cub20__uninitialized_fill7functorINS7_10device_ptrI6float2EESC_EEEEvT0_T1_ --------------------------
	.section	.nv.constant0._ZN3cub18CUB_300001_SM_10006detail8for_each13static_kernelINS2_12policy_hub_t12policy_500_tEmN6thrust24THRUST_300001_SM_1000_NS8cuda_cub20__uninitialized_fill7functorINS7_10device_ptrI6float2EESC_EEEEvT0_T1_,"a",@progbits
	.sectionflags	@""
	.align	4
.nv.constant0._ZN3cub18CUB_300001_SM_10006detail8for_each13static_kernelINS2_12policy_hub_t12policy_500_tEmN6thrust24THRUST_300001_SM_1000_NS8cuda_cub20__uninitialized_fill7functorINS7_10device_ptrI6float2EESC_EEEEvT0_T1_:
	.zero		920


//--------------------- .nv.constant0._ZN3cub18CUB_300001_SM_10006detail11EmptyKernelIvEEvv --------------------------
	.section	.nv.constant0._ZN3cub18CUB_300001_SM_10006detail11EmptyKernelIvEEvv,"a",@progbits
	.sectionflags	@""
	.align	4
.nv.constant0._ZN3cub18CUB_300001_SM_10006detail11EmptyKernelIvEEvv:
	.zero		896


//--------------------- SYMBOLS --------------------------

	.type		.nv.reservedSmem.offset0,@object
	.size		.nv.reservedSmem.offset0,0x4
	.type		.nv.reservedSmem.cap,@object
	.size		.nv.reservedSmem.cap,0x4
